	.target	sm_100a

	.elftype	@"ET_EXEC"


//--------------------- .note.nv.tkinfo           --------------------------
	.section	.note.nv.tkinfo,"",@"SHT_NOTE"
	.sectionflags	@"SHF_NOTE_NV_TKINFO"
	.tkinfo
        /*0018*/ 	.word	0x00000002
        /*0030*/ 	.string	""
        /*0030*/ 	.string	"ptxas"
        /*0030*/ 	.string	"Cuda compilation tools, release 13.0, V13.0.88"
        /*0030*/ 	.string	"Build cuda_13.0.r13.0/compiler.36424714_0"
        /*0030*/ 	.string	"-arch sm_100a -m 64 "



//--------------------- .note.nv.cuinfo           --------------------------
	.section	.note.nv.cuinfo,"",@"SHT_NOTE"
	.sectionflags	@"SHF_NOTE_NV_CUINFO"
        /*0018*/ 	.short	0x0002
        /*001a*/ 	.short	0x0064
        /*001c*/ 	.short	0x0082
	.zero		2


//--------------------- .nv.info                  --------------------------
	.section	.nv.info,"",@"SHT_CUDA_INFO"
	.align	4


	//----- nvinfo : EIATTR_REGCOUNT
	.align		4
        /*0000*/ 	.byte	0x04, 0x2f
        /*0002*/ 	.short	(.L_19 - .L_18)
	.align		4
.L_18:
        /*0004*/ 	.word	index@(_ZN7cutlass13device_kernelINS_4gemm6kernel13GemmUniversalIN4cute5tupleIJiiiiEEENS1_10collective13CollectiveMmaINS1_35MainloopSm100TmaUmmaWarpSpecializedILi5ELi2ELi2ENS5_IJNS4_1CILi2EEESB_NSA_ILi1EEEEEEEENS5_IJNSA_ILi256EEESF_NSA_ILi32EEEEEENS_10tfloat32_tENS5_IJlSC_lEEESI_SJ_NS4_8TiledMMAINS4_8MMA_AtomIJNS4_23SM100_MMA_TF32_2x1SM_SSISI_SI_fLi256ELi256ELNS4_4UMMA5MajorE0ELSO_0ELNSN_7ScaleInE0ELSP_0EEEEEENS4_6LayoutINS5_IJSC_SC_SC_EEENS5_IJNSA_ILi0EEESU_SU_EEEEENS5_IJNS4_10UnderscoreESX_SX_EEEEENS4_28SM100_TMA_2SM_LOAD_MULTICASTENS4_14ComposedLayoutINS4_7SwizzleILi3ELi4ELi3EEENS4_18smem_ptr_flag_bitsILi32EEENSS_INS5_IJNSA_ILi8EEESG_EEENS5_IJSG_SC_EEEEEEEvNS4_8identityENS4_18SM100_TMA_2SM_LOADES1A_vS1B_EENS_8epilogue10collective18CollectiveEpilogueINS1E_23Sm100TmaWarpSpecializedILi4ELi2ELi32ELb1ELb0EEEJNS5_IJNSA_ILi128EEESF_SG_EEENS5_IJNSS_IS1J_SC_EENSS_ISG_SC_EEEEESI_SJ_SI_SJ_NS1E_6fusion15FusionCallbacksIS1I_NS1O_17LinearCombinationISI_fSI_fLNS_15FloatRoundStyleE2EEES1K_S1N_JEEENS4_5SM1004TMEM4LOAD26SM100_TMEM_LOAD_32dp32b32xENS4_13SM90_TMA_LOADES1A_NS4_39AutoVectorizingCopyWithAssumedAlignmentILi128EEENS4_14SM90_TMA_STOREES1A_S20_S20_EEEvvEEEEvNT_6ParamsE)
        /*0008*/ 	.word	0x00000080


	//----- nvinfo : EIATTR_FRAME_SIZE
	.align		4
.L_19:
        /*000c*/ 	.byte	0x04, 0x11
        /*000e*/ 	.short	(.L_21 - .L_20)
	.align		4
.L_20:
        /*0010*/ 	.word	index@($__internal_2_$__cuda_sm10x_tcgen05_guardrail_trap_unallocated_columns_being_dealloced)
        /*0014*/ 	.word	0x00000000


	//----- nvinfo : EIATTR_FRAME_SIZE
	.align		4
.L_21:
        /*0018*/ 	.byte	0x04, 0x11
        /*001a*/ 	.short	(.L_23 - .L_22)
	.align		4
.L_22:
        /*001c*/ 	.word	index@($__internal_1_$__cuda_sm10x_tcgen05_guardrail_trap_phase_invalid_during_alloc)
        /*0020*/ 	.word	0x00000000


	//----- nvinfo : EIATTR_FRAME_SIZE
	.align		4
.L_23:
        /*0024*/ 	.byte	0x04, 0x11
        /*0026*/ 	.short	(.L_25 - .L_24)
	.align		4
.L_24:
        /*0028*/ 	.word	index@($__internal_0_$__cuda_sm10x_tcgen05_guardrail_trap_col_being_dealloced_not_returned_by_alloc)
        /*002c*/ 	.word	0x00000000


	//----- nvinfo : EIATTR_FRAME_SIZE
	.align		4
.L_25:
        /*0030*/ 	.byte	0x04, 0x11
        /*0032*/ 	.short	(.L_27 - .L_26)
	.align		4
.L_26:
        /*0034*/ 	.word	index@(_ZN7cutlass13device_kernelINS_4gemm6kernel13GemmUniversalIN4cute5tupleIJiiiiEEENS1_10collective13CollectiveMmaINS1_35MainloopSm100TmaUmmaWarpSpecializedILi5ELi2ELi2ENS5_IJNS4_1CILi2EEESB_NSA_ILi1EEEEEEEENS5_IJNSA_ILi256EEESF_NSA_ILi32EEEEEENS_10tfloat32_tENS5_IJlSC_lEEESI_SJ_NS4_8TiledMMAINS4_8MMA_AtomIJNS4_23SM100_MMA_TF32_2x1SM_SSISI_SI_fLi256ELi256ELNS4_4UMMA5MajorE0ELSO_0ELNSN_7ScaleInE0ELSP_0EEEEEENS4_6LayoutINS5_IJSC_SC_SC_EEENS5_IJNSA_ILi0EEESU_SU_EEEEENS5_IJNS4_10UnderscoreESX_SX_EEEEENS4_28SM100_TMA_2SM_LOAD_MULTICASTENS4_14ComposedLayoutINS4_7SwizzleILi3ELi4ELi3EEENS4_18smem_ptr_flag_bitsILi32EEENSS_INS5_IJNSA_ILi8EEESG_EEENS5_IJSG_SC_EEEEEEEvNS4_8identityENS4_18SM100_TMA_2SM_LOADES1A_vS1B_EENS_8epilogue10collective18CollectiveEpilogueINS1E_23Sm100TmaWarpSpecializedILi4ELi2ELi32ELb1ELb0EEEJNS5_IJNSA_ILi128EEESF_SG_EEENS5_IJNSS_IS1J_SC_EENSS_ISG_SC_EEEEESI_SJ_SI_SJ_NS1E_6fusion15FusionCallbacksIS1I_NS1O_17LinearCombinationISI_fSI_fLNS_15FloatRoundStyleE2EEES1K_S1N_JEEENS4_5SM1004TMEM4LOAD26SM100_TMEM_LOAD_32dp32b32xENS4_13SM90_TMA_LOADES1A_NS4_39AutoVectorizingCopyWithAssumedAlignmentILi128EEENS4_14SM90_TMA_STOREES1A_S20_S20_EEEvvEEEEvNT_6ParamsE)
        /*0038*/ 	.word	0x00000000


	//----- nvinfo : EIATTR_MIN_STACK_SIZE
	.align		4
.L_27:
        /*003c*/ 	.byte	0x04, 0x12
        /*003e*/ 	.short	(.L_29 - .L_28)
	.align		4
.L_28:
        /*0040*/ 	.word	index@(_ZN7cutlass13device_kernelINS_4gemm6kernel13GemmUniversalIN4cute5tupleIJiiiiEEENS1_10collective13CollectiveMmaINS1_35MainloopSm100TmaUmmaWarpSpecializedILi5ELi2ELi2ENS5_IJNS4_1CILi2EEESB_NSA_ILi1EEEEEEEENS5_IJNSA_ILi256EEESF_NSA_ILi32EEEEEENS_10tfloat32_tENS5_IJlSC_lEEESI_SJ_NS4_8TiledMMAINS4_8MMA_AtomIJNS4_23SM100_MMA_TF32_2x1SM_SSISI_SI_fLi256ELi256ELNS4_4UMMA5MajorE0ELSO_0ELNSN_7ScaleInE0ELSP_0EEEEEENS4_6LayoutINS5_IJSC_SC_SC_EEENS5_IJNSA_ILi0EEESU_SU_EEEEENS5_IJNS4_10UnderscoreESX_SX_EEEEENS4_28SM100_TMA_2SM_LOAD_MULTICASTENS4_14ComposedLayoutINS4_7SwizzleILi3ELi4ELi3EEENS4_18smem_ptr_flag_bitsILi32EEENSS_INS5_IJNSA_ILi8EEESG_EEENS5_IJSG_SC_EEEEEEEvNS4_8identityENS4_18SM100_TMA_2SM_LOADES1A_vS1B_EENS_8epilogue10collective18CollectiveEpilogueINS1E_23Sm100TmaWarpSpecializedILi4ELi2ELi32ELb1ELb0EEEJNS5_IJNSA_ILi128EEESF_SG_EEENS5_IJNSS_IS1J_SC_EENSS_ISG_SC_EEEEESI_SJ_SI_SJ_NS1E_6fusion15FusionCallbacksIS1I_NS1O_17LinearCombinationISI_fSI_fLNS_15FloatRoundStyleE2EEES1K_S1N_JEEENS4_5SM1004TMEM4LOAD26SM100_TMEM_LOAD_32dp32b32xENS4_13SM90_TMA_LOADES1A_NS4_39AutoVectorizingCopyWithAssumedAlignmentILi128EEENS4_14SM90_TMA_STOREES1A_S20_S20_EEEvvEEEEvNT_6ParamsE)
        /*0044*/ 	.word	0x00000000
.L_29:


//--------------------- .nv.compat                --------------------------
	.section	.nv.compat,"",@"SHT_CUDA_COMPAT_INFO"
	.align	4
        /*0000*/ 	.byte	0x02, 0x09, 0x01, 0x00, 0x02, 0x02, 0x02, 0x00, 0x02, 0x05, 0x05, 0x00, 0x03, 0x07, 0x01, 0x01
        /*0010*/ 	.byte	0x02, 0x03, 0x01, 0x00, 0x02, 0x06, 0x01, 0x00, 0x04, 0x0b, 0x08, 0x00, 0x09, 0x00, 0x00, 0x00
        /*0020*/ 	.byte	0x00, 0x00, 0x00, 0x00


//--------------------- .nv.info._ZN7cutlass13device_kernelINS_4gemm6kernel13GemmUniversalIN4cute5tupleIJiiiiEEENS1_10collective13CollectiveMmaINS1_35MainloopSm100TmaUmmaWarpSpecializedILi5ELi2ELi2ENS5_IJNS4_1CILi2EEESB_NSA_ILi1EEEEEEEENS5_IJNSA_ILi256EEESF_NSA_ILi32EEEEEENS_10tfloat32_tENS5_IJlSC_lEEESI_SJ_NS4_8TiledMMAINS4_8MMA_AtomIJNS4_23SM100_MMA_TF32_2x1SM_SSISI_SI_fLi256ELi256ELNS4_4UMMA5MajorE0ELSO_0ELNSN_7ScaleInE0ELSP_0EEEEEENS4_6LayoutINS5_IJSC_SC_SC_EEENS5_IJNSA_ILi0EEESU_SU_EEEEENS5_IJNS4_10UnderscoreESX_SX_EEEEENS4_28SM100_TMA_2SM_LOAD_MULTICASTENS4_14ComposedLayoutINS4_7SwizzleILi3ELi4ELi3EEENS4_18smem_ptr_flag_bitsILi32EEENSS_INS5_IJNSA_ILi8EEESG_EEENS5_IJSG_SC_EEEEEEEvNS4_8identityENS4_18SM100_TMA_2SM_LOADES1A_vS1B_EENS_8epilogue10collective18CollectiveEpilogueINS1E_23Sm100TmaWarpSpecializedILi4ELi2ELi32ELb1ELb0EEEJNS5_IJNSA_ILi128EEESF_SG_EEENS5_IJNSS_IS1J_SC_EENSS_ISG_SC_EEEEESI_SJ_SI_SJ_NS1E_6fusion15FusionCallbacksIS1I_NS1O_17LinearCombinationISI_fSI_fLNS_15FloatRoundStyleE2EEES1K_S1N_JEEENS4_5SM1004TMEM4LOAD26SM100_TMEM_LOAD_32dp32b32xENS4_13SM90_TMA_LOADES1A_NS4_39AutoVectorizingCopyWithAssumedAlignmentILi128EEENS4_14SM90_TMA_STOREES1A_S20_S20_EEEvvEEEEvNT_6ParamsE --------------------------
	.section	.nv.info._ZN7cutlass13device_kernelINS_4gemm6kernel13GemmUniversalIN4cute5tupleIJiiiiEEENS1_10collective13CollectiveMmaINS1_35MainloopSm100TmaUmmaWarpSpecializedILi5ELi2ELi2ENS5_IJNS4_1CILi2EEESB_NSA_ILi1EEEEEEEENS5_IJNSA_ILi256EEESF_NSA_ILi32EEEEEENS_10tfloat32_tENS5_IJlSC_lEEESI_SJ_NS4_8TiledMMAINS4_8MMA_AtomIJNS4_23SM100_MMA_TF32_2x1SM_SSISI_SI_fLi256ELi256ELNS4_4UMMA5MajorE0ELSO_0ELNSN_7ScaleInE0ELSP_0EEEEEENS4_6LayoutINS5_IJSC_SC_SC_EEENS5_IJNSA_ILi0EEESU_SU_EEEEENS5_IJNS4_10UnderscoreESX_SX_EEEEENS4_28SM100_TMA_2SM_LOAD_MULTICASTENS4_14ComposedLayoutINS4_7SwizzleILi3ELi4ELi3EEENS4_18smem_ptr_flag_bitsILi32EEENSS_INS5_IJNSA_ILi8EEESG_EEENS5_IJSG_SC_EEEEEEEvNS4_8identityENS4_18SM100_TMA_2SM_LOADES1A_vS1B_EENS_8epilogue10collective18CollectiveEpilogueINS1E_23Sm100TmaWarpSpecializedILi4ELi2ELi32ELb1ELb0EEEJNS5_IJNSA_ILi128EEESF_SG_EEENS5_IJNSS_IS1J_SC_EENSS_ISG_SC_EEEEESI_SJ_SI_SJ_NS1E_6fusion15FusionCallbacksIS1I_NS1O_17LinearCombinationISI_fSI_fLNS_15FloatRoundStyleE2EEES1K_S1N_JEEENS4_5SM1004TMEM4LOAD26SM100_TMEM_LOAD_32dp32b32xENS4_13SM90_TMA_LOADES1A_NS4_39AutoVectorizingCopyWithAssumedAlignmentILi128EEENS4_14SM90_TMA_STOREES1A_S20_S20_EEEvvEEEEvNT_6ParamsE,"",@"SHT_CUDA_INFO"
	.sectionflags	@""
	.align	4


	//----- nvinfo : EIATTR_CUDA_API_VERSION
	.align		4
        /*0000*/ 	.byte	0x04, 0x37
        /*0002*/ 	.short	(.L_31 - .L_30)
.L_30:
        /*0004*/ 	.word	0x00000082


	//----- nvinfo : EIATTR_KPARAM_INFO
	.align		4
.L_31:
        /*0008*/ 	.byte	0x04, 0x17
        /*000a*/ 	.short	(.L_33 - .L_32)
.L_32:
        /*000c*/ 	.word	0x00000000
        /*0010*/ 	.short	0x0000
        /*0012*/ 	.short	0x0000
        /*0014*/ 	.byte	0x00, 0xf0, 0x01, 0x20


	//----- nvinfo : EIATTR_AT_ENTRY_FRAGMENTS
	.align		4
.L_33:
        /*0018*/ 	.byte	0x04, 0x4f
        /*001a*/ 	.short	(.L_35 - .L_34)


	//   ....[0]....
.L_34:
        /*001c*/ 	.word	0x00000007


	//----- nvinfo : EIATTR_RESERVED_SMEM_USED
	.align		4
.L_35:
        /*0020*/ 	.byte	0x01, 0x41
	.zero		2


	//----- nvinfo : EIATTR_SPARSE_MMA_MASK
	.align		4
        /*0024*/ 	.byte	0x03, 0x50
        /*0026*/ 	.short	0x0000


	//----- nvinfo : EIATTR_TCGEN05_2CTA_USED
	.align		4
        /*0028*/ 	.byte	0x01, 0x52
	.zero		2


	//----- nvinfo : EIATTR_MAXREG_COUNT
	.align		4
        /*002c*/ 	.byte	0x03, 0x1b
        /*002e*/ 	.short	0x00ff


	//----- nvinfo : EIATTR_NUM_BARRIERS
	.align		4
        /*0030*/ 	.byte	0x02, 0x4c
        /*0032*/ 	.byte	0x07
	.zero		1


	//----- nvinfo : EIATTR_EXTERNS
	.align		4
        /*0034*/ 	.byte	0x04, 0x0f
        /*0036*/ 	.short	(.L_37 - .L_36)


	//   ....[0]....
	.align		4
.L_36:
        /*0038*/ 	.word	index@(__assertfail)


	//----- nvinfo : EIATTR_MERCURY_ISA_VERSION
	.align		4
.L_37:
        /*003c*/ 	.byte	0x03, 0x5f
        /*003e*/ 	.short	0x0101


	//----- nvinfo : EIATTR_INT_WARP_WIDE_INSTR_OFFSETS
	.align		4
        /*0040*/ 	.byte	0x04, 0x31
        /*0042*/ 	.short	(.L_39 - .L_38)


	//   ....[0]....
.L_38:
        /*0044*/ 	.word	0x00000d50


	//   ....[1]....
        /*0048*/ 	.word	0x00000df0


	//   ....[2]....
        /*004c*/ 	.word	0x00004230


	//   ....[3]....
        /*0050*/ 	.word	0x00004250


	//   ....[4]....
        /*0054*/ 	.word	0x00004280


	//   ....[5]....
        /*0058*/ 	.word	0x00004db0


	//   ....[6]....
        /*005c*/ 	.word	0x00004e20


	//   ....[7]....
        /*0060*/ 	.word	0x00004f10


	//   ....[8]....
        /*0064*/ 	.word	0x00004f90


	//   ....[9]....
        /*0068*/ 	.word	0x00005080


	//   ....[10]....
        /*006c*/ 	.word	0x00005100


	//   ....[11]....
        /*0070*/ 	.word	0x00005200


	//   ....[12]....
        /*0074*/ 	.word	0x00005290


	//   ....[13]....
        /*0078*/ 	.word	0x00005390


	//   ....[14]....
        /*007c*/ 	.word	0x00005410


	//   ....[15]....
        /*0080*/ 	.word	0x00005510


	//   ....[16]....
        /*0084*/ 	.word	0x00005590


	//   ....[17]....
        /*0088*/ 	.word	0x00005690


	//   ....[18]....
        /*008c*/ 	.word	0x00005710


	//   ....[19]....
        /*0090*/ 	.word	0x00005800


	//   ....[20]....
        /*0094*/ 	.word	0x00005890


	//----- nvinfo : EIATTR_COOP_GROUP_MASK_REGIDS
	.align		4
.L_39:
        /*0098*/ 	.byte	0x04, 0x29
        /*009a*/ 	.short	(.L_41 - .L_40)


	//   ....[0]....
.L_40:
        /*009c*/ 	.word	0xffffffff


	//   ....[1]....
        /*00a0*/ 	.word	0xffffffff


	//   ....[2]....
        /*00a4*/ 	.word	0xffffffff


	//   ....[3]....
        /*00a8*/ 	.word	0xffffffff


	//   ....[4]....
        /*00ac*/ 	.word	0xffffffff


	//   ....[5]....
        /*00b0*/ 	.word	0xffffffff


	//   ....[6]....
        /*00b4*/ 	.word	0xffffffff


	//   ....[7]....
        /*00b8*/ 	.word	0xffffffff


	//   ....[8]....
        /*00bc*/ 	.word	0xffffffff


	//   ....[9]....
        /*00c0*/ 	.word	0xffffffff


	//   ....[10]....
        /*00c4*/ 	.word	0xffffffff


	//   ....[11]....
        /*00c8*/ 	.word	0xffffffff


	//   ....[12]....
        /*00cc*/ 	.word	0xffffffff


	//   ....[13]....
        /*00d0*/ 	.word	0xffffffff


	//----- nvinfo : EIATTR_COOP_GROUP_INSTR_OFFSETS
	.align		4
.L_41:
        /*00d4*/ 	.byte	0x04, 0x28
        /*00d6*/ 	.short	(.L_43 - .L_42)


	//   ....[0]....
.L_42:
        /*00d8*/ 	.word	0x000000b0


	//   ....[1]....
        /*00dc*/ 	.word	0x00000520


	//   ....[2]....
        /*00e0*/ 	.word	0x00000700


	//   ....[3]....
        /*00e4*/ 	.word	0x00000890


	//   ....[4]....
        /*00e8*/ 	.word	0x00000980


	//   ....[5]....
        /*00ec*/ 	.word	0x00000ae0


	//   ....[6]....
        /*00f0*/ 	.word	0x00000c30


	//   ....[7]....
        /*00f4*/ 	.word	0x00000e70


	//   ....[8]....
        /*00f8*/ 	.word	0x000021e0


	//   ....[9]....
        /*00fc*/ 	.word	0x00003130


	//   ....[10]....
        /*0100*/ 	.word	0x00003600


	//   ....[11]....
        /*0104*/ 	.word	0x00003630


	//   ....[12]....
        /*0108*/ 	.word	0x00004130


	//   ....[13]....
        /*010c*/ 	.word	0x00004340


	//----- nvinfo : EIATTR_VRC_CTA_INIT_COUNT
	.align		4
.L_43:
        /*0110*/ 	.byte	0x02, 0x4a
        /*0112*/ 	.byte	0x80
	.zero		1


	//----- nvinfo : EIATTR_SYSCALL_OFFSETS
	.align		4
        /*0114*/ 	.byte	0x04, 0x46
        /*0116*/ 	.short	(.L_45 - .L_44)


	//   ....[0]....
.L_44:
        /*0118*/ 	.word	0x00006560


	//   ....[1]....
        /*011c*/ 	.word	0x00006650


	//   ....[2]....
        /*0120*/ 	.word	0x00007020


	//   ....[3]....
        /*0124*/ 	.word	0x00007e70


	//   ....[4]....
        /*0128*/ 	.word	0x00008c90


	//   ....[5]....
        /*012c*/ 	.word	0x00009ae0


	//   ....[6]....
        /*0130*/ 	.word	0x0000a940


	//   ....[7]....
        /*0134*/ 	.word	0x0000b7d0


	//   ....[8]....
        /*0138*/ 	.word	0x0000c630


	//   ....[9]....
        /*013c*/ 	.word	0x0000d440


	//----- nvinfo : EIATTR_MBARRIER_INSTR_OFFSETS
	.align		4
.L_45:
        /*0140*/ 	.byte	0x04, 0x39
        /*0142*/ 	.short	(.L_47 - .L_46)


	//   ....[0]....
.L_46:
        /*0144*/ 	.word	0x00000650
        /*0148*/ 	.word	0x000000ff
        /*014c*/ 	.word	0x00000000
        /*0150*/ 	.short	0x0100
        /*0152*/ 	.byte	0x04
	.zero		1


	//   ....[1]....
        /*0154*/ 	.word	0x00000660
        /*0158*/ 	.word	0x000000ff
        /*015c*/ 	.word	0x00000028
        /*0160*/ 	.short	0x0100
        /*0162*/ 	.byte	0x04
	.zero		1


	//   ....[2]....
        /*0164*/ 	.word	0x00000670
        /*0168*/ 	.word	0x000000ff
        /*016c*/ 	.word	0x00000008
        /*0170*/ 	.short	0x0100
        /*0172*/ 	.byte	0x04
	.zero		1


	//   ....[3]....
        /*0174*/ 	.word	0x00000680
        /*0178*/ 	.word	0x000000ff
        /*017c*/ 	.word	0x00000030
        /*0180*/ 	.short	0x0100
        /*0182*/ 	.byte	0x04
	.zero		1


	//   ....[4]....
        /*0184*/ 	.word	0x00000690
        /*0188*/ 	.word	0x000000ff
        /*018c*/ 	.word	0x00000010
        /*0190*/ 	.short	0x0100
        /*0192*/ 	.byte	0x04
	.zero		1


	//   ....[5]....
        /*0194*/ 	.word	0x000006a0
        /*0198*/ 	.word	0x000000ff
        /*019c*/ 	.word	0x00000038
        /*01a0*/ 	.short	0x0100
        /*01a2*/ 	.byte	0x04
	.zero		1


	//   ....[6]....
        /*01a4*/ 	.word	0x000006b0
        /*01a8*/ 	.word	0x000000ff
        /*01ac*/ 	.word	0x00000018
        /*01b0*/ 	.short	0x0100
        /*01b2*/ 	.byte	0x04
	.zero		1


	//   ....[7]....
        /*01b4*/ 	.word	0x000006c0
        /*01b8*/ 	.word	0x000000ff
        /*01bc*/ 	.word	0x00000040
        /*01c0*/ 	.short	0x0100
        /*01c2*/ 	.byte	0x04
	.zero		1


	//   ....[8]....
        /*01c4*/ 	.word	0x000006d0
        /*01c8*/ 	.word	0x000000ff
        /*01cc*/ 	.word	0x00000020
        /*01d0*/ 	.short	0x0100
        /*01d2*/ 	.byte	0x04
	.zero		1


	//   ....[9]....
        /*01d4*/ 	.word	0x000006e0
        /*01d8*/ 	.word	0x000000ff
        /*01dc*/ 	.word	0x00000048
        /*01e0*/ 	.short	0x0100
        /*01e2*/ 	.byte	0x04
	.zero		1


	//   ....[10]....
        /*01e4*/ 	.word	0x00000800
        /*01e8*/ 	.word	0x000000ff
        /*01ec*/ 	.word	0x00000050
        /*01f0*/ 	.short	0x0100
        /*01f2*/ 	.byte	0x04
	.zero		1


	//   ....[11]....
        /*01f4*/ 	.word	0x00000810
        /*01f8*/ 	.word	0x000000ff
        /*01fc*/ 	.word	0x00000070
        /*0200*/ 	.short	0x0100
        /*0202*/ 	.byte	0x04
	.zero		1


	//   ....[12]....
        /*0204*/ 	.word	0x00000820
        /*0208*/ 	.word	0x000000ff
        /*020c*/ 	.word	0x00000058
        /*0210*/ 	.short	0x0100
        /*0212*/ 	.byte	0x04
	.zero		1


	//   ....[13]....
        /*0214*/ 	.word	0x00000830
        /*0218*/ 	.word	0x000000ff
        /*021c*/ 	.word	0x00000078
        /*0220*/ 	.short	0x0100
        /*0222*/ 	.byte	0x04
	.zero		1


	//   ....[14]....
        /*0224*/ 	.word	0x00000840
        /*0228*/ 	.word	0x000000ff
        /*022c*/ 	.word	0x00000060
        /*0230*/ 	.short	0x0100
        /*0232*/ 	.byte	0x04
	.zero		1


	//   ....[15]....
        /*0234*/ 	.word	0x00000850
        /*0238*/ 	.word	0x000000ff
        /*023c*/ 	.word	0x00000080
        /*0240*/ 	.short	0x0100
        /*0242*/ 	.byte	0x04
	.zero		1


	//   ....[16]....
        /*0244*/ 	.word	0x00000860
        /*0248*/ 	.word	0x000000ff
        /*024c*/ 	.word	0x00000068
        /*0250*/ 	.short	0x0100
        /*0252*/ 	.byte	0x04
	.zero		1


	//   ....[17]....
        /*0254*/ 	.word	0x00000870
        /*0258*/ 	.word	0x000000ff
        /*025c*/ 	.word	0x00000088
        /*0260*/ 	.short	0x0100
        /*0262*/ 	.byte	0x04
	.zero		1


	//   ....[18]....
        /*0264*/ 	.word	0x00000950
        /*0268*/ 	.word	0x000000ff
        /*026c*/ 	.word	0x00000090
        /*0270*/ 	.short	0x0100
        /*0272*/ 	.byte	0x06
	.zero		1


	//   ....[19]....
        /*0274*/ 	.word	0x00000960
        /*0278*/ 	.word	0x000000ff
        /*027c*/ 	.word	0x00000098
        /*0280*/ 	.short	0x0100
        /*0282*/ 	.byte	0x06
	.zero		1


	//   ....[20]....
        /*0284*/ 	.word	0x00000a90
        /*0288*/ 	.word	0x000000ff
        /*028c*/ 	.word	0x000000a0
        /*0290*/ 	.short	0x0100
        /*0292*/ 	.byte	0x06
	.zero		1


	//   ....[21]....
        /*0294*/ 	.word	0x00000aa0
        /*0298*/ 	.word	0x000000ff
        /*029c*/ 	.word	0x000000b0
        /*02a0*/ 	.short	0x0100
        /*02a2*/ 	.byte	0x06
	.zero		1


	//   ....[22]....
        /*02a4*/ 	.word	0x00000ab0
        /*02a8*/ 	.word	0x000000ff
        /*02ac*/ 	.word	0x000000a8
        /*02b0*/ 	.short	0x0100
        /*02b2*/ 	.byte	0x06
	.zero		1


	//   ....[23]....
        /*02b4*/ 	.word	0x00000ac0
        /*02b8*/ 	.word	0x000000ff
        /*02bc*/ 	.word	0x000000b8
        /*02c0*/ 	.short	0x0100
        /*02c2*/ 	.byte	0x06
	.zero		1


	//   ....[24]....
        /*02c4*/ 	.word	0x00000be0
        /*02c8*/ 	.word	0x000000ff
        /*02cc*/ 	.word	0x000000c0
        /*02d0*/ 	.short	0x0100
        /*02d2*/ 	.byte	0x04
	.zero		1


	//   ....[25]....
        /*02d4*/ 	.word	0x00000bf0
        /*02d8*/ 	.word	0x000000ff
        /*02dc*/ 	.word	0x000000d0
        /*02e0*/ 	.short	0x0100
        /*02e2*/ 	.byte	0x04
	.zero		1


	//   ....[26]....
        /*02e4*/ 	.word	0x00000c00
        /*02e8*/ 	.word	0x000000ff
        /*02ec*/ 	.word	0x000000c8
        /*02f0*/ 	.short	0x0100
        /*02f2*/ 	.byte	0x04
	.zero		1


	//   ....[27]....
        /*02f4*/ 	.word	0x00000c10
        /*02f8*/ 	.word	0x000000ff
        /*02fc*/ 	.word	0x000000d8
        /*0300*/ 	.short	0x0100
        /*0302*/ 	.byte	0x04
	.zero		1


	//   ....[28]....
        /*0304*/ 	.word	0x00000d00
        /*0308*/ 	.word	0x000000ff
        /*030c*/ 	.word	0x000000e0
        /*0310*/ 	.short	0x0100
        /*0312*/ 	.byte	0x04
	.zero		1


	//   ....[29]....
        /*0314*/ 	.word	0x00000d10
        /*0318*/ 	.word	0x000000ff
        /*031c*/ 	.word	0x000000f0
        /*0320*/ 	.short	0x0100
        /*0322*/ 	.byte	0x04
	.zero		1


	//   ....[30]....
        /*0324*/ 	.word	0x00000d20
        /*0328*/ 	.word	0x000000ff
        /*032c*/ 	.word	0x000000e8
        /*0330*/ 	.short	0x0100
        /*0332*/ 	.byte	0x04
	.zero		1


	//   ....[31]....
        /*0334*/ 	.word	0x00000d30
        /*0338*/ 	.word	0x000000ff
        /*033c*/ 	.word	0x000000f8
        /*0340*/ 	.short	0x0100
        /*0342*/ 	.byte	0x04
	.zero		1


	//   ....[32]....
        /*0344*/ 	.word	0x00000e30
        /*0348*/ 	.word	0x000000ff
        /*034c*/ 	.word	0x00000100
        /*0350*/ 	.short	0x0100
        /*0352*/ 	.byte	0x06
	.zero		1


	//   ....[33]....
        /*0354*/ 	.word	0x00001a00
        /*0358*/ 	.word	0x00000003
        /*035c*/ 	.word	0x000000f0
        /*0360*/ 	.short	0x010a
        /*0362*/ 	.byte	0xff
	.zero		1


	//   ....[34]....
        /*0364*/ 	.word	0x00001a30
        /*0368*/ 	.word	0x00000003
        /*036c*/ 	.word	0x000000e0
        /*0370*/ 	.short	0x0101
        /*0372*/ 	.byte	0xff
	.zero		1


	//   ....[35]....
        /*0374*/ 	.word	0x00001af0
        /*0378*/ 	.word	0x000000ff
        /*037c*/ 	.word	0x00000028
        /*0380*/ 	.short	0x010a
        /*0382*/ 	.byte	0x04
	.zero		1


	//   ....[36]....
        /*0384*/ 	.word	0x00001bc0
        /*0388*/ 	.word	0x000000ff
        /*038c*/ 	.word	0x00000028
        /*0390*/ 	.short	0x010a
        /*0392*/ 	.byte	0x21
	.zero		1


	//   ....[37]....
        /*0394*/ 	.word	0x00001d70
        /*0398*/ 	.word	0x000000ff
        /*039c*/ 	.word	0x00000028
        /*03a0*/ 	.short	0x010a
        /*03a2*/ 	.byte	0x05
	.zero		1


	//   ....[38]....
        /*03a4*/ 	.word	0x00001e80
        /*03a8*/ 	.word	0x000000ff
        /*03ac*/ 	.word	0x00000098
        /*03b0*/ 	.short	0x0101
        /*03b2*/ 	.byte	0x06
	.zero		1


	//   ....[39]....
        /*03b4*/ 	.word	0x00001ea0
        /*03b8*/ 	.word	0x000000ff
        /*03bc*/ 	.word	0x00000028
        /*03c0*/ 	.short	0x010a
        /*03c2*/ 	.byte	0x04
	.zero		1


	//   ....[40]....
        /*03c4*/ 	.word	0x00001f20
        /*03c8*/ 	.word	0x000000ff
        /*03cc*/ 	.word	0x00000028
        /*03d0*/ 	.short	0x010a
        /*03d2*/ 	.byte	0x11
	.zero		1


	//   ....[41]....
        /*03d4*/ 	.word	0x000020b0
        /*03d8*/ 	.word	0x000000ff
        /*03dc*/ 	.word	0x00000028
        /*03e0*/ 	.short	0x010a
        /*03e2*/ 	.byte	0x05
	.zero		1


	//   ....[42]....
        /*03e4*/ 	.word	0x00002210
        /*03e8*/ 	.word	0x00000003
        /*03ec*/ 	.word	0x000000a0
        /*03f0*/ 	.short	0x010a
        /*03f2*/ 	.byte	0xff
	.zero		1


	//   ....[43]....
        /*03f4*/ 	.word	0x00002360
        /*03f8*/ 	.word	0x00000000
        /*03fc*/ 	.word	0x00000000
        /*0400*/ 	.short	0x0101
        /*0402*/ 	.byte	0xff
	.zero		1


	//   ....[44]....
        /*0404*/ 	.word	0x00002920
        /*0408*/ 	.word	0x000000ff
        /*040c*/ 	.word	0x00000000
        /*0410*/ 	.short	0x010a
        /*0412*/ 	.byte	0x04
	.zero		1


	//   ....[45]....
        /*0414*/ 	.word	0x000029b0
        /*0418*/ 	.word	0x000000ff
        /*041c*/ 	.word	0x00000000
        /*0420*/ 	.short	0x010a
        /*0422*/ 	.byte	0x05
	.zero		1


	//   ....[46]....
        /*0424*/ 	.word	0x00002a40
        /*0428*/ 	.word	0x000000ff
        /*042c*/ 	.word	0x00000000
        /*0430*/ 	.short	0x010a
        /*0432*/ 	.byte	0x05
	.zero		1


	//   ....[47]....
        /*0434*/ 	.word	0x00002ad0
        /*0438*/ 	.word	0x000000ff
        /*043c*/ 	.word	0x00000000
        /*0440*/ 	.short	0x010a
        /*0442*/ 	.byte	0x05
	.zero		1


	//   ....[48]....
        /*0444*/ 	.word	0x00002b70
        /*0448*/ 	.word	0x00000000
        /*044c*/ 	.word	0x00000000
        /*0450*/ 	.short	0x010a
        /*0452*/ 	.byte	0xff
	.zero		1


	//   ....[49]....
        /*0454*/ 	.word	0x00002c90
        /*0458*/ 	.word	0x00000000
        /*045c*/ 	.word	0x000000e0
        /*0460*/ 	.short	0x010a
        /*0462*/ 	.byte	0xff
	.zero		1


	//   ....[50]....
        /*0464*/ 	.word	0x00002d00
        /*0468*/ 	.word	0x00000004
        /*046c*/ 	.word	0x00000000
        /*0470*/ 	.short	0x0101
        /*0472*/ 	.byte	0xff
	.zero		1


	//   ....[51]....
        /*0474*/ 	.word	0x00002d20
        /*0478*/ 	.word	0x000000ff
        /*047c*/ 	.word	0x000000b0
        /*0480*/ 	.short	0x010a
        /*0482*/ 	.byte	0x04
	.zero		1


	//   ....[52]....
        /*0484*/ 	.word	0x00002e40
        /*0488*/ 	.word	0x00000000
        /*048c*/ 	.word	0x000000a0
        /*0490*/ 	.short	0x010a
        /*0492*/ 	.byte	0xff
	.zero		1


	//   ....[53]....
        /*0494*/ 	.word	0x00002f40
        /*0498*/ 	.word	0x00000000
        /*049c*/ 	.word	0x00000000
        /*04a0*/ 	.short	0x0101
        /*04a2*/ 	.byte	0xff
	.zero		1


	//   ....[54]....
        /*04a4*/ 	.word	0x00002fd0
        /*04a8*/ 	.word	0x000000ff
        /*04ac*/ 	.word	0x000000b0
        /*04b0*/ 	.short	0x0106
        /*04b2*/ 	.byte	0x04
	.zero		1


	//   ....[55]....
        /*04b4*/ 	.word	0x00002ff0
        /*04b8*/ 	.word	0x000000ff
        /*04bc*/ 	.word	0x000000b0
        /*04c0*/ 	.short	0x010a
        /*04c2*/ 	.byte	0x04
	.zero		1


	//   ....[56]....
        /*04c4*/ 	.word	0x00003080
        /*04c8*/ 	.word	0x000000ff
        /*04cc*/ 	.word	0x000000b0
        /*04d0*/ 	.short	0x0106
        /*04d2*/ 	.byte	0x07
	.zero		1


	//   ....[57]....
        /*04d4*/ 	.word	0x000030c0
        /*04d8*/ 	.word	0x00000000
        /*04dc*/ 	.word	0x000000b0
        /*04e0*/ 	.short	0x010a
        /*04e2*/ 	.byte	0xff
	.zero		1


	//   ....[58]....
        /*04e4*/ 	.word	0x00003300
        /*04e8*/ 	.word	0x000000ff
        /*04ec*/ 	.word	0x00000008
        /*04f0*/ 	.short	0x010a
        /*04f2*/ 	.byte	0x05
	.zero		1


	//   ....[59]....
        /*04f4*/ 	.word	0x00003320
        /*04f8*/ 	.word	0x000000ff
        /*04fc*/ 	.word	0x00000008
        /*0500*/ 	.short	0x010a
        /*0502*/ 	.byte	0x05
	.zero		1


	//   ....[60]....
        /*0504*/ 	.word	0x000034b0
        /*0508*/ 	.word	0x000000ff
        /*050c*/ 	.word	0x00000008
        /*0510*/ 	.short	0x010a
        /*0512*/ 	.byte	0x05
	.zero		1


	//   ....[61]....
        /*0514*/ 	.word	0x000034d0
        /*0518*/ 	.word	0x000000ff
        /*051c*/ 	.word	0x00000008
        /*0520*/ 	.short	0x010a
        /*0522*/ 	.byte	0x05
	.zero		1


	//   ....[62]....
        /*0524*/ 	.word	0x00003590
        /*0528*/ 	.word	0x000000ff
        /*052c*/ 	.word	0x00000000
        /*0530*/ 	.short	0x0101
        /*0532*/ 	.byte	0x04
	.zero		1


	//   ....[63]....
        /*0534*/ 	.word	0x000038d0
        /*0538*/ 	.word	0x00000000
        /*053c*/ 	.word	0x000000a0
        /*0540*/ 	.short	0x010a
        /*0542*/ 	.byte	0xff
	.zero		1


	//   ....[64]....
        /*0544*/ 	.word	0x00003990
        /*0548*/ 	.word	0x00000000
        /*054c*/ 	.word	0x00000000
        /*0550*/ 	.short	0x0101
        /*0552*/ 	.byte	0xff
	.zero		1


	//   ....[65]....
        /*0554*/ 	.word	0x00003a50
        /*0558*/ 	.word	0x000000ff
        /*055c*/ 	.word	0x00000000
        /*0560*/ 	.short	0x010a
        /*0562*/ 	.byte	0x04
	.zero		1


	//   ....[66]....
        /*0564*/ 	.word	0x00003a60
        /*0568*/ 	.word	0x000000ff
        /*056c*/ 	.word	0x000000d0
        /*0570*/ 	.short	0x010a
        /*0572*/ 	.byte	0x1f
	.zero		1


	//   ....[67]....
        /*0574*/ 	.word	0x00003b10
        /*0578*/ 	.word	0x000000ff
        /*057c*/ 	.word	0x00000000
        /*0580*/ 	.short	0x010a
        /*0582*/ 	.byte	0x05
	.zero		1


	//   ....[68]....
        /*0584*/ 	.word	0x00003c40
        /*0588*/ 	.word	0x000000ff
        /*058c*/ 	.word	0x00000000
        /*0590*/ 	.short	0x010a
        /*0592*/ 	.byte	0x04
	.zero		1


	//   ....[69]....
        /*0594*/ 	.word	0x00003f40
        /*0598*/ 	.word	0x000000ff
        /*059c*/ 	.word	0x00000000
        /*05a0*/ 	.short	0x010a
        /*05a2*/ 	.byte	0x04
	.zero		1


	//   ....[70]....
        /*05a4*/ 	.word	0x00003fe0
        /*05a8*/ 	.word	0x00000000
        /*05ac*/ 	.word	0x00000000
        /*05b0*/ 	.short	0x010a
        /*05b2*/ 	.byte	0xff
	.zero		1


	//   ....[71]....
        /*05b4*/ 	.word	0x00004020
        /*05b8*/ 	.word	0x00000000
        /*05bc*/ 	.word	0x00000000
        /*05c0*/ 	.short	0x010a
        /*05c2*/ 	.byte	0xff
	.zero		1


	//   ....[72]....
        /*05c4*/ 	.word	0x00004090
        /*05c8*/ 	.word	0x000000ff
        /*05cc*/ 	.word	0x00000000
        /*05d0*/ 	.short	0x0101
        /*05d2*/ 	.byte	0x04
	.zero		1


	//   ....[73]....
        /*05d4*/ 	.word	0x000040d0
        /*05d8*/ 	.word	0x000000ff
        /*05dc*/ 	.word	0x00000100
        /*05e0*/ 	.short	0x010a
        /*05e2*/ 	.byte	0x1a
	.zero		1


	//   ....[74]....
        /*05e4*/ 	.word	0x00004120
        /*05e8*/ 	.word	0x000000ff
        /*05ec*/ 	.word	0x00000000
        /*05f0*/ 	.short	0x0101
        /*05f2*/ 	.byte	0x04
	.zero		1


	//   ....[75]....
        /*05f4*/ 	.word	0x000045a0
        /*05f8*/ 	.word	0x0000000c
        /*05fc*/ 	.word	0x000000a0
        /*0600*/ 	.short	0x010a
        /*0602*/ 	.byte	0xff
	.zero		1


	//   ....[76]....
        /*0604*/ 	.word	0x00004710
        /*0608*/ 	.word	0x00000000
        /*060c*/ 	.word	0x00000000
        /*0610*/ 	.short	0x0101
        /*0612*/ 	.byte	0xff
	.zero		1


	//   ....[77]....
        /*0614*/ 	.word	0x00004bb0
        /*0618*/ 	.word	0x000000ff
        /*061c*/ 	.word	0x00000098
        /*0620*/ 	.short	0x010a
        /*0622*/ 	.byte	0x15
	.zero		1


	//   ....[78]....
        /*0624*/ 	.word	0x00004d30
        /*0628*/ 	.word	0x000000ff
        /*062c*/ 	.word	0x00000070
        /*0630*/ 	.short	0x010a
        /*0632*/ 	.byte	0x15
	.zero		1


	//   ....[79]....
        /*0634*/ 	.word	0x00004eb0
        /*0638*/ 	.word	0x000000ff
        /*063c*/ 	.word	0x00000050
        /*0640*/ 	.short	0x010b
        /*0642*/ 	.byte	0x15
	.zero		1


	//   ....[80]....
        /*0644*/ 	.word	0x00004ec0
        /*0648*/ 	.word	0x000000ff
        /*064c*/ 	.word	0x00000000
        /*0650*/ 	.short	0x0101
        /*0652*/ 	.byte	0x06
	.zero		1


	//   ....[81]....
        /*0654*/ 	.word	0x00004ee0
        /*0658*/ 	.word	0x000000ff
        /*065c*/ 	.word	0x00000078
        /*0660*/ 	.short	0x010a
        /*0662*/ 	.byte	0x15
	.zero		1


	//   ....[82]....
        /*0664*/ 	.word	0x00005020
        /*0668*/ 	.word	0x000000ff
        /*066c*/ 	.word	0x00000058
        /*0670*/ 	.short	0x010b
        /*0672*/ 	.byte	0x15
	.zero		1


	//   ....[83]....
        /*0674*/ 	.word	0x00005030
        /*0678*/ 	.word	0x000000ff
        /*067c*/ 	.word	0x00000000
        /*0680*/ 	.short	0x0101
        /*0682*/ 	.byte	0x07
	.zero		1


	//   ....[84]....
        /*0684*/ 	.word	0x00005050
        /*0688*/ 	.word	0x000000ff
        /*068c*/ 	.word	0x00000080
        /*0690*/ 	.short	0x010a
        /*0692*/ 	.byte	0x15
	.zero		1


	//   ....[85]....
        /*0694*/ 	.word	0x000051a0
        /*0698*/ 	.word	0x000000ff
        /*069c*/ 	.word	0x00000060
        /*06a0*/ 	.short	0x010b
        /*06a2*/ 	.byte	0x15
	.zero		1


	//   ....[86]....
        /*06a4*/ 	.word	0x000051b0
        /*06a8*/ 	.word	0x000000ff
        /*06ac*/ 	.word	0x00000000
        /*06b0*/ 	.short	0x0101
        /*06b2*/ 	.byte	0x1d
	.zero		1


	//   ....[87]....
        /*06b4*/ 	.word	0x000051d0
        /*06b8*/ 	.word	0x000000ff
        /*06bc*/ 	.word	0x00000088
        /*06c0*/ 	.short	0x010a
        /*06c2*/ 	.byte	0x15
	.zero		1


	//   ....[88]....
        /*06c4*/ 	.word	0x00005340
        /*06c8*/ 	.word	0x000000ff
        /*06cc*/ 	.word	0x00000068
        /*06d0*/ 	.short	0x010b
        /*06d2*/ 	.byte	0x15
	.zero		1


	//   ....[89]....
        /*06d4*/ 	.word	0x00005350
        /*06d8*/ 	.word	0x000000ff
        /*06dc*/ 	.word	0x00000000
        /*06e0*/ 	.short	0x0101
        /*06e2*/ 	.byte	0x18
	.zero		1


	//   ....[90]....
        /*06e4*/ 	.word	0x00005360
        /*06e8*/ 	.word	0x000000ff
        /*06ec*/ 	.word	0x00000070
        /*06f0*/ 	.short	0x010a
        /*06f2*/ 	.byte	0x15
	.zero		1


	//   ....[91]....
        /*06f4*/ 	.word	0x000054c0
        /*06f8*/ 	.word	0x000000ff
        /*06fc*/ 	.word	0x00000050
        /*0700*/ 	.short	0x010b
        /*0702*/ 	.byte	0x15
	.zero		1


	//   ....[92]....
        /*0704*/ 	.word	0x000054d0
        /*0708*/ 	.word	0x000000ff
        /*070c*/ 	.word	0x00000000
        /*0710*/ 	.short	0x0101
        /*0712*/ 	.byte	0x06
	.zero		1


	//   ....[93]....
        /*0714*/ 	.word	0x000054e0
        /*0718*/ 	.word	0x000000ff
        /*071c*/ 	.word	0x00000078
        /*0720*/ 	.short	0x010a
        /*0722*/ 	.byte	0x15
	.zero		1


	//   ....[94]....
        /*0724*/ 	.word	0x00005640
        /*0728*/ 	.word	0x000000ff
        /*072c*/ 	.word	0x00000058
        /*0730*/ 	.short	0x010b
        /*0732*/ 	.byte	0x15
	.zero		1


	//   ....[95]....
        /*0734*/ 	.word	0x00005650
        /*0738*/ 	.word	0x000000ff
        /*073c*/ 	.word	0x00000000
        /*0740*/ 	.short	0x0101
        /*0742*/ 	.byte	0x07
	.zero		1


	//   ....[96]....
        /*0744*/ 	.word	0x00005660
        /*0748*/ 	.word	0x000000ff
        /*074c*/ 	.word	0x00000080
        /*0750*/ 	.short	0x010a
        /*0752*/ 	.byte	0x15
	.zero		1


	//   ....[97]....
        /*0754*/ 	.word	0x000057b0
        /*0758*/ 	.word	0x000000ff
        /*075c*/ 	.word	0x00000060
        /*0760*/ 	.short	0x010b
        /*0762*/ 	.byte	0x15
	.zero		1


	//   ....[98]....
        /*0764*/ 	.word	0x000057c0
        /*0768*/ 	.word	0x000000ff
        /*076c*/ 	.word	0x00000000
        /*0770*/ 	.short	0x0101
        /*0772*/ 	.byte	0x1d
	.zero		1


	//   ....[99]....
        /*0774*/ 	.word	0x000057d0
        /*0778*/ 	.word	0x000000ff
        /*077c*/ 	.word	0x00000088
        /*0780*/ 	.short	0x010a
        /*0782*/ 	.byte	0x15
	.zero		1


	//   ....[100]....
        /*0784*/ 	.word	0x000059c0
        /*0788*/ 	.word	0x000000ff
        /*078c*/ 	.word	0x00000068
        /*0790*/ 	.short	0x010b
        /*0792*/ 	.byte	0x15
	.zero		1


	//   ....[101]....
        /*0794*/ 	.word	0x000059d0
        /*0798*/ 	.word	0x000000ff
        /*079c*/ 	.word	0x00000000
        /*07a0*/ 	.short	0x0101
        /*07a2*/ 	.byte	0x18
	.zero		1


	//   ....[102]....
        /*07a4*/ 	.word	0x000059f0
        /*07a8*/ 	.word	0x000000ff
        /*07ac*/ 	.word	0x00000070
        /*07b0*/ 	.short	0x010a
        /*07b2*/ 	.byte	0x15
	.zero		1


	//   ....[103]....
        /*07b4*/ 	.word	0x00005a10
        /*07b8*/ 	.word	0x000000ff
        /*07bc*/ 	.word	0x00000078
        /*07c0*/ 	.short	0x010a
        /*07c2*/ 	.byte	0x15
	.zero		1


	//   ....[104]....
        /*07c4*/ 	.word	0x00005a30
        /*07c8*/ 	.word	0x000000ff
        /*07cc*/ 	.word	0x00000080
        /*07d0*/ 	.short	0x010a
        /*07d2*/ 	.byte	0x15
	.zero		1


	//   ....[105]....
        /*07d4*/ 	.word	0x00005a80
        /*07d8*/ 	.word	0x00000002
        /*07dc*/ 	.word	0x00000088
        /*07e0*/ 	.short	0x010a
        /*07e2*/ 	.byte	0xff
	.zero		1


	//   ....[106]....
        /*07e4*/ 	.word	0x00005dd0
        /*07e8*/ 	.word	0x00000000
        /*07ec*/ 	.word	0x000000a0
        /*07f0*/ 	.short	0x010a
        /*07f2*/ 	.byte	0xff
	.zero		1


	//   ....[107]....
        /*07f4*/ 	.word	0x00005ea0
        /*07f8*/ 	.word	0x00000000
        /*07fc*/ 	.word	0x00000000
        /*0800*/ 	.short	0x0101
        /*0802*/ 	.byte	0xff
	.zero		1


	//   ....[108]....
        /*0804*/ 	.word	0x00006b40
        /*0808*/ 	.word	0x000000ff
        /*080c*/ 	.word	0x00000050
        /*0810*/ 	.short	0x010a
        /*0812*/ 	.byte	0x2b
	.zero		1


	//   ....[109]....
        /*0814*/ 	.word	0x00006c20
        /*0818*/ 	.word	0x00000074
        /*081c*/ 	.word	0x000000c0
        /*0820*/ 	.short	0x010a
        /*0822*/ 	.byte	0xff
	.zero		1


	//   ....[110]....
        /*0824*/ 	.word	0x00006dd0
        /*0828*/ 	.word	0x000000ff
        /*082c*/ 	.word	0x00000050
        /*0830*/ 	.short	0x010a
        /*0832*/ 	.byte	0x2b
	.zero		1


	//   ....[111]....
        /*0834*/ 	.word	0x00006f00
        /*0838*/ 	.word	0x00000074
        /*083c*/ 	.word	0x000000c0
        /*0840*/ 	.short	0x010a
        /*0842*/ 	.byte	0xff
	.zero		1


	//   ....[112]....
        /*0844*/ 	.word	0x00007b10
        /*0848*/ 	.word	0x00000000
        /*084c*/ 	.word	0x00000000
        /*0850*/ 	.short	0x0101
        /*0852*/ 	.byte	0xff
	.zero		1


	//   ....[113]....
        /*0854*/ 	.word	0x00007b20
        /*0858*/ 	.word	0x00000003
        /*085c*/ 	.word	0x00000050
        /*0860*/ 	.short	0x010a
        /*0862*/ 	.byte	0xff
	.zero		1


	//   ....[114]....
        /*0864*/ 	.word	0x00007c00
        /*0868*/ 	.word	0x00000003
        /*086c*/ 	.word	0x00000050
        /*0870*/ 	.short	0x010a
        /*0872*/ 	.byte	0xff
	.zero		1


	//   ....[115]....
        /*0874*/ 	.word	0x00008930
        /*0878*/ 	.word	0x00000079
        /*087c*/ 	.word	0x00000000
        /*0880*/ 	.short	0x0101
        /*0882*/ 	.byte	0xff
	.zero		1


	//   ....[116]....
        /*0884*/ 	.word	0x00008950
        /*0888*/ 	.word	0x0000007b
        /*088c*/ 	.word	0x00000050
        /*0890*/ 	.short	0x010a
        /*0892*/ 	.byte	0xff
	.zero		1


	//   ....[117]....
        /*0894*/ 	.word	0x00008a20
        /*0898*/ 	.word	0x0000007b
        /*089c*/ 	.word	0x00000050
        /*08a0*/ 	.short	0x010a
        /*08a2*/ 	.byte	0xff
	.zero		1


	//   ....[118]....
        /*08a4*/ 	.word	0x00009750
        /*08a8*/ 	.word	0x00000079
        /*08ac*/ 	.word	0x00000000
        /*08b0*/ 	.short	0x0101
        /*08b2*/ 	.byte	0xff
	.zero		1


	//   ....[119]....
        /*08b4*/ 	.word	0x00009770
        /*08b8*/ 	.word	0x0000007b
        /*08bc*/ 	.word	0x00000050
        /*08c0*/ 	.short	0x010a
        /*08c2*/ 	.byte	0xff
	.zero		1


	//   ....[120]....
        /*08c4*/ 	.word	0x00009850
        /*08c8*/ 	.word	0x0000007b
        /*08cc*/ 	.word	0x00000050
        /*08d0*/ 	.short	0x010a
        /*08d2*/ 	.byte	0xff
	.zero		1


	//   ....[121]....
        /*08d4*/ 	.word	0x0000a5a0
        /*08d8*/ 	.word	0x0000007b
        /*08dc*/ 	.word	0x00000000
        /*08e0*/ 	.short	0x0101
        /*08e2*/ 	.byte	0xff
	.zero		1


	//   ....[122]....
        /*08e4*/ 	.word	0x0000a5c0
        /*08e8*/ 	.word	0x0000007c
        /*08ec*/ 	.word	0x00000050
        /*08f0*/ 	.short	0x010a
        /*08f2*/ 	.byte	0xff
	.zero		1


	//   ....[123]....
        /*08f4*/ 	.word	0x0000a690
        /*08f8*/ 	.word	0x0000007c
        /*08fc*/ 	.word	0x00000050
        /*0900*/ 	.short	0x010a
        /*0902*/ 	.byte	0xff
	.zero		1


	//   ....[124]....
        /*0904*/ 	.word	0x0000b430
        /*0908*/ 	.word	0x00000032
        /*090c*/ 	.word	0x00000000
        /*0910*/ 	.short	0x0101
        /*0912*/ 	.byte	0xff
	.zero		1


	//   ....[125]....
        /*0914*/ 	.word	0x0000b450
        /*0918*/ 	.word	0x00000028
        /*091c*/ 	.word	0x00000050
        /*0920*/ 	.short	0x010a
        /*0922*/ 	.byte	0xff
	.zero		1


	//   ....[126]....
        /*0924*/ 	.word	0x0000b520
        /*0928*/ 	.word	0x00000028
        /*092c*/ 	.word	0x00000050
        /*0930*/ 	.short	0x010a
        /*0932*/ 	.byte	0xff
	.zero		1


	//   ....[127]....
        /*0934*/ 	.word	0x0000c290
        /*0938*/ 	.word	0x0000002e
        /*093c*/ 	.word	0x00000000
        /*0940*/ 	.short	0x0101
        /*0942*/ 	.byte	0xff
	.zero		1


	//   ....[128]....
        /*0944*/ 	.word	0x0000c2b0
        /*0948*/ 	.word	0x00000000
        /*094c*/ 	.word	0x00000050
        /*0950*/ 	.short	0x010a
        /*0952*/ 	.byte	0xff
	.zero		1


	//   ....[129]....
        /*0954*/ 	.word	0x0000c380
        /*0958*/ 	.word	0x00000000
        /*095c*/ 	.word	0x00000050
        /*0960*/ 	.short	0x010a
        /*0962*/ 	.byte	0xff
	.zero		1


	//   ....[130]....
        /*0964*/ 	.word	0x0000d0f0
        /*0968*/ 	.word	0x0000002e
        /*096c*/ 	.word	0x00000000
        /*0970*/ 	.short	0x0101
        /*0972*/ 	.byte	0xff
	.zero		1


	//   ....[131]....
        /*0974*/ 	.word	0x0000d110
        /*0978*/ 	.word	0x00000000
        /*097c*/ 	.word	0x00000050
        /*0980*/ 	.short	0x010a
        /*0982*/ 	.byte	0xff
	.zero		1


	//   ....[132]....
        /*0984*/ 	.word	0x0000d1e0
        /*0988*/ 	.word	0x00000000
        /*098c*/ 	.word	0x00000050
        /*0990*/ 	.short	0x010a
        /*0992*/ 	.byte	0xff
	.zero		1


	//   ....[133]....
        /*0994*/ 	.word	0x0000d570
        /*0998*/ 	.word	0x00000074
        /*099c*/ 	.word	0x00000000
        /*09a0*/ 	.short	0x0101
        /*09a2*/ 	.byte	0xff
	.zero		1


	//   ....[134]....
        /*09a4*/ 	.word	0x0000df50
        /*09a8*/ 	.word	0x00000000
        /*09ac*/ 	.word	0x00000000
        /*09b0*/ 	.short	0x0101
        /*09b2*/ 	.byte	0xff
	.zero		1


	//   ....[135]....
        /*09b4*/ 	.word	0x0000e200
        /*09b8*/ 	.word	0x000000ff
        /*09bc*/ 	.word	0x00000000
        /*09c0*/ 	.short	0x0101
        /*09c2*/ 	.byte	0x04
	.zero		1


	//   ....[136]....
        /*09c4*/ 	.word	0x0000e220
        /*09c8*/ 	.word	0x00000003
        /*09cc*/ 	.word	0x000000f0
        /*09d0*/ 	.short	0x010a
        /*09d2*/ 	.byte	0xff
	.zero		1


	//   ....[137]....
        /*09d4*/ 	.word	0x0000e280
        /*09d8*/ 	.word	0x00000000
        /*09dc*/ 	.word	0x00000028
        /*09e0*/ 	.short	0x010a
        /*09e2*/ 	.byte	0xff
	.zero		1


	//   ....[138]....
        /*09e4*/ 	.word	0x0000e2e0
        /*09e8*/ 	.word	0x00000000
        /*09ec*/ 	.word	0x00000028
        /*09f0*/ 	.short	0x010a
        /*09f2*/ 	.byte	0xff
	.zero		1


	//   ....[139]....
        /*09f4*/ 	.word	0x0000e330
        /*09f8*/ 	.word	0x00000003
        /*09fc*/ 	.word	0x000000a0
        /*0a00*/ 	.short	0x010a
        /*0a02*/ 	.byte	0xff
	.zero		1


	//   ....[140]....
        /*0a04*/ 	.word	0x0000e390
        /*0a08*/ 	.word	0x00000000
        /*0a0c*/ 	.word	0x00000000
        /*0a10*/ 	.short	0x010a
        /*0a12*/ 	.byte	0xff
	.zero		1


	//   ....[141]....
        /*0a14*/ 	.word	0x0000e3f0
        /*0a18*/ 	.word	0x00000000
        /*0a1c*/ 	.word	0x00000000
        /*0a20*/ 	.short	0x010a
        /*0a22*/ 	.byte	0xff
	.zero		1


	//   ....[142]....
        /*0a24*/ 	.word	0x0000e450
        /*0a28*/ 	.word	0x00000000
        /*0a2c*/ 	.word	0x00000000
        /*0a30*/ 	.short	0x010a
        /*0a32*/ 	.byte	0xff
	.zero		1


	//   ....[143]....
        /*0a34*/ 	.word	0x0000e4b0
        /*0a38*/ 	.word	0x00000000
        /*0a3c*/ 	.word	0x00000000
        /*0a40*/ 	.short	0x010a
        /*0a42*/ 	.byte	0xff
	.zero		1


	//   ....[144]....
        /*0a44*/ 	.word	0x0000e500
        /*0a48*/ 	.word	0x00000000
        /*0a4c*/ 	.word	0x000000e0
        /*0a50*/ 	.short	0x010a
        /*0a52*/ 	.byte	0xff
	.zero		1


	//   ....[145]....
        /*0a54*/ 	.word	0x0000e560
        /*0a58*/ 	.word	0x00000000
        /*0a5c*/ 	.word	0x000000b0
        /*0a60*/ 	.short	0x010a
        /*0a62*/ 	.byte	0xff
	.zero		1


	//   ....[146]....
        /*0a64*/ 	.word	0x0000e5b0
        /*0a68*/ 	.word	0x00000000
        /*0a6c*/ 	.word	0x000000a0
        /*0a70*/ 	.short	0x010a
        /*0a72*/ 	.byte	0xff
	.zero		1


	//   ....[147]....
        /*0a74*/ 	.word	0x0000e610
        /*0a78*/ 	.word	0x00000000
        /*0a7c*/ 	.word	0x000000b0
        /*0a80*/ 	.short	0x010a
        /*0a82*/ 	.byte	0xff
	.zero		1


	//   ....[148]....
        /*0a84*/ 	.word	0x0000e670
        /*0a88*/ 	.word	0x00000005
        /*0a8c*/ 	.word	0x00000008
        /*0a90*/ 	.short	0x010a
        /*0a92*/ 	.byte	0xff
	.zero		1


	//   ....[149]....
        /*0a94*/ 	.word	0x0000e750
        /*0a98*/ 	.word	0x00000003
        /*0a9c*/ 	.word	0x00000008
        /*0aa0*/ 	.short	0x010a
        /*0aa2*/ 	.byte	0xff
	.zero		1


	//   ....[150]....
        /*0aa4*/ 	.word	0x0000e7a0
        /*0aa8*/ 	.word	0x00000000
        /*0aac*/ 	.word	0x000000a0
        /*0ab0*/ 	.short	0x010a
        /*0ab2*/ 	.byte	0xff
	.zero		1


	//   ....[151]....
        /*0ab4*/ 	.word	0x0000e800
        /*0ab8*/ 	.word	0x00000000
        /*0abc*/ 	.word	0x000000d0
        /*0ac0*/ 	.short	0x010a
        /*0ac2*/ 	.byte	0xff
	.zero		1


	//   ....[152]....
        /*0ac4*/ 	.word	0x0000e860
        /*0ac8*/ 	.word	0x00000000
        /*0acc*/ 	.word	0x00000000
        /*0ad0*/ 	.short	0x010a
        /*0ad2*/ 	.byte	0xff
	.zero		1


	//   ....[153]....
        /*0ad4*/ 	.word	0x0000e8c0
        /*0ad8*/ 	.word	0x00000000
        /*0adc*/ 	.word	0x00000000
        /*0ae0*/ 	.short	0x010a
        /*0ae2*/ 	.byte	0xff
	.zero		1


	//   ....[154]....
        /*0ae4*/ 	.word	0x0000e920
        /*0ae8*/ 	.word	0x00000000
        /*0aec*/ 	.word	0x00000100
        /*0af0*/ 	.short	0x010a
        /*0af2*/ 	.byte	0xff
	.zero		1


	//   ....[155]....
        /*0af4*/ 	.word	0x0000e970
        /*0af8*/ 	.word	0x0000000c
        /*0afc*/ 	.word	0x000000a0
        /*0b00*/ 	.short	0x010a
        /*0b02*/ 	.byte	0xff
	.zero		1


	//   ....[156]....
        /*0b04*/ 	.word	0x0000e9d0
        /*0b08*/ 	.word	0x00000000
        /*0b0c*/ 	.word	0x00000098
        /*0b10*/ 	.short	0x010a
        /*0b12*/ 	.byte	0xff
	.zero		1


	//   ....[157]....
        /*0b14*/ 	.word	0x0000ea30
        /*0b18*/ 	.word	0x00000009
        /*0b1c*/ 	.word	0x00000070
        /*0b20*/ 	.short	0x010a
        /*0b22*/ 	.byte	0xff
	.zero		1


	//   ....[158]....
        /*0b24*/ 	.word	0x0000ea90
        /*0b28*/ 	.word	0x00000009
        /*0b2c*/ 	.word	0x00000078
        /*0b30*/ 	.short	0x010a
        /*0b32*/ 	.byte	0xff
	.zero		1


	//   ....[159]....
        /*0b34*/ 	.word	0x0000eaf0
        /*0b38*/ 	.word	0x00000009
        /*0b3c*/ 	.word	0x00000080
        /*0b40*/ 	.short	0x010a
        /*0b42*/ 	.byte	0xff
	.zero		1


	//   ....[160]....
        /*0b44*/ 	.word	0x0000eb50
        /*0b48*/ 	.word	0x00000009
        /*0b4c*/ 	.word	0x00000088
        /*0b50*/ 	.short	0x010a
        /*0b52*/ 	.byte	0xff
	.zero		1


	//   ....[161]....
        /*0b54*/ 	.word	0x0000ebb0
        /*0b58*/ 	.word	0x00000000
        /*0b5c*/ 	.word	0x00000070
        /*0b60*/ 	.short	0x010a
        /*0b62*/ 	.byte	0xff
	.zero		1


	//   ....[162]....
        /*0b64*/ 	.word	0x0000ec10
        /*0b68*/ 	.word	0x00000000
        /*0b6c*/ 	.word	0x00000078
        /*0b70*/ 	.short	0x010a
        /*0b72*/ 	.byte	0xff
	.zero		1


	//   ....[163]....
        /*0b74*/ 	.word	0x0000ec70
        /*0b78*/ 	.word	0x00000000
        /*0b7c*/ 	.word	0x00000080
        /*0b80*/ 	.short	0x010a
        /*0b82*/ 	.byte	0xff
	.zero		1


	//   ....[164]....
        /*0b84*/ 	.word	0x0000ecd0
        /*0b88*/ 	.word	0x00000000
        /*0b8c*/ 	.word	0x00000088
        /*0b90*/ 	.short	0x010a
        /*0b92*/ 	.byte	0xff
	.zero		1


	//   ....[165]....
        /*0b94*/ 	.word	0x0000ed30
        /*0b98*/ 	.word	0x00000003
        /*0b9c*/ 	.word	0x00000070
        /*0ba0*/ 	.short	0x010a
        /*0ba2*/ 	.byte	0xff
	.zero		1


	//   ....[166]....
        /*0ba4*/ 	.word	0x0000ed90
        /*0ba8*/ 	.word	0x00000003
        /*0bac*/ 	.word	0x00000078
        /*0bb0*/ 	.short	0x010a
        /*0bb2*/ 	.byte	0xff
	.zero		1


	//   ....[167]....
        /*0bb4*/ 	.word	0x0000edf0
        /*0bb8*/ 	.word	0x00000003
        /*0bbc*/ 	.word	0x00000080
        /*0bc0*/ 	.short	0x010a
        /*0bc2*/ 	.byte	0xff
	.zero		1


	//   ....[168]....
        /*0bc4*/ 	.word	0x0000ee40
        /*0bc8*/ 	.word	0x00000000
        /*0bcc*/ 	.word	0x000000a0
        /*0bd0*/ 	.short	0x010a
        /*0bd2*/ 	.byte	0xff
	.zero		1


	//   ....[169]....
        /*0bd4*/ 	.word	0x0000eea0
        /*0bd8*/ 	.word	0x00000000
        /*0bdc*/ 	.word	0x00000050
        /*0be0*/ 	.short	0x010a
        /*0be2*/ 	.byte	0xff
	.zero		1


	//   ....[170]....
        /*0be4*/ 	.word	0x0000eef0
        /*0be8*/ 	.word	0x00000074
        /*0bec*/ 	.word	0x000000c0
        /*0bf0*/ 	.short	0x010a
        /*0bf2*/ 	.byte	0xff
	.zero		1


	//   ....[171]....
        /*0bf4*/ 	.word	0x0000ef40
        /*0bf8*/ 	.word	0x00000003
        /*0bfc*/ 	.word	0x00000050
        /*0c00*/ 	.short	0x010a
        /*0c02*/ 	.byte	0xff
	.zero		1


	//   ....[172]....
        /*0c04*/ 	.word	0x0000ef90
        /*0c08*/ 	.word	0x0000007b
        /*0c0c*/ 	.word	0x00000050
        /*0c10*/ 	.short	0x010a
        /*0c12*/ 	.byte	0xff
	.zero		1


	//   ....[173]....
        /*0c14*/ 	.word	0x0000efe0
        /*0c18*/ 	.word	0x0000007b
        /*0c1c*/ 	.word	0x00000050
        /*0c20*/ 	.short	0x010a
        /*0c22*/ 	.byte	0xff
	.zero		1


	//   ....[174]....
        /*0c24*/ 	.word	0x0000f030
        /*0c28*/ 	.word	0x0000007c
        /*0c2c*/ 	.word	0x00000050
        /*0c30*/ 	.short	0x010a
        /*0c32*/ 	.byte	0xff
	.zero		1


	//   ....[175]....
        /*0c34*/ 	.word	0x0000f080
        /*0c38*/ 	.word	0x00000028
        /*0c3c*/ 	.word	0x00000050
        /*0c40*/ 	.short	0x010a
        /*0c42*/ 	.byte	0xff
	.zero		1


	//   ....[176]....
        /*0c44*/ 	.word	0x0000f0d0
        /*0c48*/ 	.word	0x00000000
        /*0c4c*/ 	.word	0x00000050
        /*0c50*/ 	.short	0x010a
        /*0c52*/ 	.byte	0xff
	.zero		1


	//   ....[177]....
        /*0c54*/ 	.word	0x0000f120
        /*0c58*/ 	.word	0x00000000
        /*0c5c*/ 	.word	0x00000050
        /*0c60*/ 	.short	0x010a
        /*0c62*/ 	.byte	0xff
	.zero		1


	//----- nvinfo : EIATTR_NUM_MBARRIERS
	.align		4
.L_47:
        /*0c64*/ 	.byte	0x03, 0x38
        /*0c66*/ 	.short	0x0021


	//----- nvinfo : EIATTR_EXIT_INSTR_OFFSETS
	.align		4
        /*0c68*/ 	.byte	0x04, 0x1c
        /*0c6a*/ 	.short	(.L_49 - .L_48)


	//   ....[0]....
.L_48:
        /*0c6c*/ 	.word	0x00002ba0


	//   ....[1]....
        /*0c70*/ 	.word	0x00003090


	//   ....[2]....
        /*0c74*/ 	.word	0x000030f0


	//   ....[3]....
        /*0c78*/ 	.word	0x00004350


	//   ....[4]....
        /*0c7c*/ 	.word	0x00005ab0


	//   ....[5]....
        /*0c80*/ 	.word	0x00005af0


	//   ....[6]....
        /*0c84*/ 	.word	0x0000e0f0


	//   ....[7]....
        /*0c88*/ 	.word	0x0000e170


	//   ....[8]....
        /*0c8c*/ 	.word	0x0000e1a0


	//   ....[9]....
        /*0c90*/ 	.word	0x0000e210


	//----- nvinfo : EIATTR_MAX_THREADS
	.align		4
.L_49:
        /*0c94*/ 	.byte	0x04, 0x05
        /*0c96*/ 	.short	(.L_51 - .L_50)
.L_50:
        /*0c98*/ 	.word	0x00000100
        /*0c9c*/ 	.word	0x00000001
        /*0ca0*/ 	.word	0x00000001


	//----- nvinfo : EIATTR_CRS_STACK_SIZE
	.align		4
.L_51:
        /*0ca4*/ 	.byte	0x04, 0x1e
        /*0ca6*/ 	.short	(.L_53 - .L_52)
.L_52:
        /*0ca8*/ 	.word	0x00000000


	//----- nvinfo : EIATTR_CBANK_PARAM_SIZE
	.align		4
.L_53:
        /*0cac*/ 	.byte	0x03, 0x19
        /*0cae*/ 	.short	0x0800


	//----- nvinfo : EIATTR_PARAM_CBANK
	.align		4
        /*0cb0*/ 	.byte	0x04, 0x0a
        /*0cb2*/ 	.short	(.L_55 - .L_54)
	.align		4
.L_54:
        /*0cb4*/ 	.word	index@(.nv.constant0._ZN7cutlass13device_kernelINS_4gemm6kernel13GemmUniversalIN4cute5tupleIJiiiiEEENS1_10collective13CollectiveMmaINS1_35MainloopSm100TmaUmmaWarpSpecializedILi5ELi2ELi2ENS5_IJNS4_1CILi2EEESB_NSA_ILi1EEEEEEEENS5_IJNSA_ILi256EEESF_NSA_ILi32EEEEEENS_10tfloat32_tENS5_IJlSC_lEEESI_SJ_NS4_8TiledMMAINS4_8MMA_AtomIJNS4_23SM100_MMA_TF32_2x1SM_SSISI_SI_fLi256ELi256ELNS4_4UMMA5MajorE0ELSO_0ELNSN_7ScaleInE0ELSP_0EEEEEENS4_6LayoutINS5_IJSC_SC_SC_EEENS5_IJNSA_ILi0EEESU_SU_EEEEENS5_IJNS4_10UnderscoreESX_SX_EEEEENS4_28SM100_TMA_2SM_LOAD_MULTICASTENS4_14ComposedLayoutINS4_7SwizzleILi3ELi4ELi3EEENS4_18smem_ptr_flag_bitsILi32EEENSS_INS5_IJNSA_ILi8EEESG_EEENS5_IJSG_SC_EEEEEEEvNS4_8identityENS4_18SM100_TMA_2SM_LOADES1A_vS1B_EENS_8epilogue10collective18CollectiveEpilogueINS1E_23Sm100TmaWarpSpecializedILi4ELi2ELi32ELb1ELb0EEEJNS5_IJNSA_ILi128EEESF_SG_EEENS5_IJNSS_IS1J_SC_EENSS_ISG_SC_EEEEESI_SJ_SI_SJ_NS1E_6fusion15FusionCallbacksIS1I_NS1O_17LinearCombinationISI_fSI_fLNS_15FloatRoundStyleE2EEES1K_S1N_JEEENS4_5SM1004TMEM4LOAD26SM100_TMEM_LOAD_32dp32b32xENS4_13SM90_TMA_LOADES1A_NS4_39AutoVectorizingCopyWithAssumedAlignmentILi128EEENS4_14SM90_TMA_STOREES1A_S20_S20_EEEvvEEEEvNT_6ParamsE)
        /*0cb8*/ 	.short	0x0380
        /*0cba*/ 	.short	0x0800


	//----- nvinfo : EIATTR_SW_WAR
	.align		4
.L_55:
        /*0cbc*/ 	.byte	0x04, 0x36
        /*0cbe*/ 	.short	(.L_57 - .L_56)
.L_56:
        /*0cc0*/ 	.word	0x00000008
.L_57:


//--------------------- .nv.callgraph             --------------------------
	.section	.nv.callgraph,"",@"SHT_CUDA_CALLGRAPH"
	.align	4
	.sectionentsize	8
	.align		4
        /*0000*/ 	.word	0x00000000
	.align		4
        /*0004*/ 	.word	0xffffffff
	.align		4
        /*0008*/ 	.word	index@(_ZN7cutlass13device_kernelINS_4gemm6kernel13GemmUniversalIN4cute5tupleIJiiiiEEENS1_10collective13CollectiveMmaINS1_35MainloopSm100TmaUmmaWarpSpecializedILi5ELi2ELi2ENS5_IJNS4_1CILi2EEESB_NSA_ILi1EEEEEEEENS5_IJNSA_ILi256EEESF_NSA_ILi32EEEEEENS_10tfloat32_tENS5_IJlSC_lEEESI_SJ_NS4_8TiledMMAINS4_8MMA_AtomIJNS4_23SM100_MMA_TF32_2x1SM_SSISI_SI_fLi256ELi256ELNS4_4UMMA5MajorE0ELSO_0ELNSN_7ScaleInE0ELSP_0EEEEEENS4_6LayoutINS5_IJSC_SC_SC_EEENS5_IJNSA_ILi0EEESU_SU_EEEEENS5_IJNS4_10UnderscoreESX_SX_EEEEENS4_28SM100_TMA_2SM_LOAD_MULTICASTENS4_14ComposedLayoutINS4_7SwizzleILi3ELi4ELi3EEENS4_18smem_ptr_flag_bitsILi32EEENSS_INS5_IJNSA_ILi8EEESG_EEENS5_IJSG_SC_EEEEEEEvNS4_8identityENS4_18SM100_TMA_2SM_LOADES1A_vS1B_EENS_8epilogue10collective18CollectiveEpilogueINS1E_23Sm100TmaWarpSpecializedILi4ELi2ELi32ELb1ELb0EEEJNS5_IJNSA_ILi128EEESF_SG_EEENS5_IJNSS_IS1J_SC_EENSS_ISG_SC_EEEEESI_SJ_SI_SJ_NS1E_6fusion15FusionCallbacksIS1I_NS1O_17LinearCombinationISI_fSI_fLNS_15FloatRoundStyleE2EEES1K_S1N_JEEENS4_5SM1004TMEM4LOAD26SM100_TMEM_LOAD_32dp32b32xENS4_13SM90_TMA_LOADES1A_NS4_39AutoVectorizingCopyWithAssumedAlignmentILi128EEENS4_14SM90_TMA_STOREES1A_S20_S20_EEEvvEEEEvNT_6ParamsE)
	.align		4
        /*000c*/ 	.word	index@(__assertfail)
	.align		4
        /*0010*/ 	.word	0x00000000
	.align		4
        /*0014*/ 	.word	0xfffffffe
	.align		4
        /*0018*/ 	.word	0x00000000
	.align		4
        /*001c*/ 	.word	0xfffffffd
	.align		4
        /*0020*/ 	.word	0x00000000
	.align		4
        /*0024*/ 	.word	0xfffffffc


//--------------------- .nv.constant4             --------------------------
	.section	.nv.constant4,"a",@progbits
	.align	8
	.align		8
.nv.constant4:
        /*0000*/ 	.dword	__assertfail
	.align		8
        /*0008*/ 	.dword	__unnamed_1
	.align		8
        /*0010*/ 	.dword	__unnamed_2
	.align		8
        /*0018*/ 	.dword	_ZN40_INTERNAL_2f0d67f5_4_k_cu_207c50a3_105054cuda3std3__45__cpo5beginE
	.align		8
        /*0020*/ 	.dword	_ZN40_INTERNAL_2f0d67f5_4_k_cu_207c50a3_105054cuda3std3__45__cpo3endE
	.align		8
        /*0028*/ 	.dword	_ZN40_INTERNAL_2f0d67f5_4_k_cu_207c50a3_105054cuda3std3__45__cpo6cbeginE
	.align		8
        /*0030*/ 	.dword	_ZN40_INTERNAL_2f0d67f5_4_k_cu_207c50a3_105054cuda3std3__45__cpo4cendE
	.align		8
        /*0038*/ 	.dword	_ZN40_INTERNAL_2f0d67f5_4_k_cu_207c50a3_105054cuda3std3__442_GLOBAL__N__2f0d67f5_4_k_cu_207c50a3_105056ignoreE
	.align		8
        /*0040*/ 	.dword	_ZN40_INTERNAL_2f0d67f5_4_k_cu_207c50a3_105054cuda3std3__419piecewise_constructE
	.align		8
        /*0048*/ 	.dword	_ZN40_INTERNAL_2f0d67f5_4_k_cu_207c50a3_105054cuda3std3__48in_placeE
	.align		8
        /*0050*/ 	.dword	_ZN40_INTERNAL_2f0d67f5_4_k_cu_207c50a3_105054cuda3std6ranges3__45__cpo4swapE
	.align		8
        /*0058*/ 	.dword	_ZN40_INTERNAL_2f0d67f5_4_k_cu_207c50a3_105054cuda3std6ranges3__45__cpo9iter_moveE
	.align		8
        /*0060*/ 	.dword	_ZN40_INTERNAL_2f0d67f5_4_k_cu_207c50a3_105054cute7productE
	.align		8
        /*0068*/ 	.dword	_ZN40_INTERNAL_2f0d67f5_4_k_cu_207c50a3_105054cute1_E
	.align		8
        /*0070*/ 	.dword	$str$25
	.align		8
        /*0078*/ 	.dword	$str$26
	.align		8
        /*0080*/ 	.dword	$str$27
	.align		8
        /*0088*/ 	.dword	$str$28


//--------------------- .text._ZN7cutlass13device_kernelINS_4gemm6kernel13GemmUniversalIN4cute5tupleIJiiiiEEENS1_10collective13CollectiveMmaINS1_35MainloopSm100TmaUmmaWarpSpecializedILi5ELi2ELi2ENS5_IJNS4_1CILi2EEESB_NSA_ILi1EEEEEEEENS5_IJNSA_ILi256EEESF_NSA_ILi32EEEEEENS_10tfloat32_tENS5_IJlSC_lEEESI_SJ_NS4_8TiledMMAINS4_8MMA_AtomIJNS4_23SM100_MMA_TF32_2x1SM_SSISI_SI_fLi256ELi256ELNS4_4UMMA5MajorE0ELSO_0ELNSN_7ScaleInE0ELSP_0EEEEEENS4_6LayoutINS5_IJSC_SC_SC_EEENS5_IJNSA_ILi0EEESU_SU_EEEEENS5_IJNS4_10UnderscoreESX_SX_EEEEENS4_28SM100_TMA_2SM_LOAD_MULTICASTENS4_14ComposedLayoutINS4_7SwizzleILi3ELi4ELi3EEENS4_18smem_ptr_flag_bitsILi32EEENSS_INS5_IJNSA_ILi8EEESG_EEENS5_IJSG_SC_EEEEEEEvNS4_8identityENS4_18SM100_TMA_2SM_LOADES1A_vS1B_EENS_8epilogue10collective18CollectiveEpilogueINS1E_23Sm100TmaWarpSpecializedILi4ELi2ELi32ELb1ELb0EEEJNS5_IJNSA_ILi128EEESF_SG_EEENS5_IJNSS_IS1J_SC_EENSS_ISG_SC_EEEEESI_SJ_SI_SJ_NS1E_6fusion15FusionCallbacksIS1I_NS1O_17LinearCombinationISI_fSI_fLNS_15FloatRoundStyleE2EEES1K_S1N_JEEENS4_5SM1004TMEM4LOAD26SM100_TMEM_LOAD_32dp32b32xENS4_13SM90_TMA_LOADES1A_NS4_39AutoVectorizingCopyWithAssumedAlignmentILi128EEENS4_14SM90_TMA_STOREES1A_S20_S20_EEEvvEEEEvNT_6ParamsE --------------------------
	.section	.text._ZN7cutlass13device_kernelINS_4gemm6kernel13GemmUniversalIN4cute5tupleIJiiiiEEENS1_10collective13CollectiveMmaINS1_35MainloopSm100TmaUmmaWarpSpecializedILi5ELi2ELi2ENS5_IJNS4_1CILi2EEESB_NSA_ILi1EEEEEEEENS5_IJNSA_ILi256EEESF_NSA_ILi32EEEEEENS_10tfloat32_tENS5_IJlSC_lEEESI_SJ_NS4_8TiledMMAINS4_8MMA_AtomIJNS4_23SM100_MMA_TF32_2x1SM_SSISI_SI_fLi256ELi256ELNS4_4UMMA5MajorE0ELSO_0ELNSN_7ScaleInE0ELSP_0EEEEEENS4_6LayoutINS5_IJSC_SC_SC_EEENS5_IJNSA_ILi0EEESU_SU_EEEEENS5_IJNS4_10UnderscoreESX_SX_EEEEENS4_28SM100_TMA_2SM_LOAD_MULTICASTENS4_14ComposedLayoutINS4_7SwizzleILi3ELi4ELi3EEENS4_18smem_ptr_flag_bitsILi32EEENSS_INS5_IJNSA_ILi8EEESG_EEENS5_IJSG_SC_EEEEEEEvNS4_8identityENS4_18SM100_TMA_2SM_LOADES1A_vS1B_EENS_8epilogue10collective18CollectiveEpilogueINS1E_23Sm100TmaWarpSpecializedILi4ELi2ELi32ELb1ELb0EEEJNS5_IJNSA_ILi128EEESF_SG_EEENS5_IJNSS_IS1J_SC_EENSS_ISG_SC_EEEEESI_SJ_SI_SJ_NS1E_6fusion15FusionCallbacksIS1I_NS1O_17LinearCombinationISI_fSI_fLNS_15FloatRoundStyleE2EEES1K_S1N_JEEENS4_5SM1004TMEM4LOAD26SM100_TMEM_LOAD_32dp32b32xENS4_13SM90_TMA_LOADES1A_NS4_39AutoVectorizingCopyWithAssumedAlignmentILi128EEENS4_14SM90_TMA_STOREES1A_S20_S20_EEEvvEEEEvNT_6ParamsE,"ax",@progbits
	.align	128
.text._ZN7cutlass13device_kernelINS_4gemm6kernel13GemmUniversalIN4cute5tupleIJiiiiEEENS1_10collective13CollectiveMmaINS1_35MainloopSm100TmaUmmaWarpSpecializedILi5ELi2ELi2ENS5_IJNS4_1CILi2EEESB_NSA_ILi1EEEEEEEENS5_IJNSA_ILi256EEESF_NSA_ILi32EEEEEENS_10tfloat32_tENS5_IJlSC_lEEESI_SJ_NS4_8TiledMMAINS4_8MMA_AtomIJNS4_23SM100_MMA_TF32_2x1SM_SSISI_SI_fLi256ELi256ELNS4_4UMMA5MajorE0ELSO_0ELNSN_7ScaleInE0ELSP_0EEEEEENS4_6LayoutINS5_IJSC_SC_SC_EEENS5_IJNSA_ILi0EEESU_SU_EEEEENS5_IJNS4_10UnderscoreESX_SX_EEEEENS4_28SM100_TMA_2SM_LOAD_MULTICASTENS4_14ComposedLayoutINS4_7SwizzleILi3ELi4ELi3EEENS4_18smem_ptr_flag_bitsILi32EEENSS_INS5_IJNSA_ILi8EEESG_EEENS5_IJSG_SC_EEEEEEEvNS4_8identityENS4_18SM100_TMA_2SM_LOADES1A_vS1B_EENS_8epilogue10collective18CollectiveEpilogueINS1E_23Sm100TmaWarpSpecializedILi4ELi2ELi32ELb1ELb0EEEJNS5_IJNSA_ILi128EEESF_SG_EEENS5_IJNSS_IS1J_SC_EENSS_ISG_SC_EEEEESI_SJ_SI_SJ_NS1E_6fusion15FusionCallbacksIS1I_NS1O_17LinearCombinationISI_fSI_fLNS_15FloatRoundStyleE2EEES1K_S1N_JEEENS4_5SM1004TMEM4LOAD26SM100_TMEM_LOAD_32dp32b32xENS4_13SM90_TMA_LOADES1A_NS4_39AutoVectorizingCopyWithAssumedAlignmentILi128EEENS4_14SM90_TMA_STOREES1A_S20_S20_EEEvvEEEEvNT_6ParamsE:
        .type           _ZN7cutlass13device_kernelINS_4gemm6kernel13GemmUniversalIN4cute5tupleIJiiiiEEENS1_10collective13CollectiveMmaINS1_35MainloopSm100TmaUmmaWarpSpecializedILi5ELi2ELi2ENS5_IJNS4_1CILi2EEESB_NSA_ILi1EEEEEEEENS5_IJNSA_ILi256EEESF_NSA_ILi32EEEEEENS_10tfloat32_tENS5_IJlSC_lEEESI_SJ_NS4_8TiledMMAINS4_8MMA_AtomIJNS4_23SM100_MMA_TF32_2x1SM_SSISI_SI_fLi256ELi256ELNS4_4UMMA5MajorE0ELSO_0ELNSN_7ScaleInE0ELSP_0EEEEEENS4_6LayoutINS5_IJSC_SC_SC_EEENS5_IJNSA_ILi0EEESU_SU_EEEEENS5_IJNS4_10UnderscoreESX_SX_EEEEENS4_28SM100_TMA_2SM_LOAD_MULTICASTENS4_14ComposedLayoutINS4_7SwizzleILi3ELi4ELi3EEENS4_18smem_ptr_flag_bitsILi32EEENSS_INS5_IJNSA_ILi8EEESG_EEENS5_IJSG_SC_EEEEEEEvNS4_8identityENS4_18SM100_TMA_2SM_LOADES1A_vS1B_EENS_8epilogue10collective18CollectiveEpilogueINS1E_23Sm100TmaWarpSpecializedILi4ELi2ELi32ELb1ELb0EEEJNS5_IJNSA_ILi128EEESF_SG_EEENS5_IJNSS_IS1J_SC_EENSS_ISG_SC_EEEEESI_SJ_SI_SJ_NS1E_6fusion15FusionCallbacksIS1I_NS1O_17LinearCombinationISI_fSI_fLNS_15FloatRoundStyleE2EEES1K_S1N_JEEENS4_5SM1004TMEM4LOAD26SM100_TMEM_LOAD_32dp32b32xENS4_13SM90_TMA_LOADES1A_NS4_39AutoVectorizingCopyWithAssumedAlignmentILi128EEENS4_14SM90_TMA_STOREES1A_S20_S20_EEEvvEEEEvNT_6ParamsE,@function
        .size           _ZN7cutlass13device_kernelINS_4gemm6kernel13GemmUniversalIN4cute5tupleIJiiiiEEENS1_10collective13CollectiveMmaINS1_35MainloopSm100TmaUmmaWarpSpecializedILi5ELi2ELi2ENS5_IJNS4_1CILi2EEESB_NSA_ILi1EEEEEEEENS5_IJNSA_ILi256EEESF_NSA_ILi32EEEEEENS_10tfloat32_tENS5_IJlSC_lEEESI_SJ_NS4_8TiledMMAINS4_8MMA_AtomIJNS4_23SM100_MMA_TF32_2x1SM_SSISI_SI_fLi256ELi256ELNS4_4UMMA5MajorE0ELSO_0ELNSN_7ScaleInE0ELSP_0EEEEEENS4_6LayoutINS5_IJSC_SC_SC_EEENS5_IJNSA_ILi0EEESU_SU_EEEEENS5_IJNS4_10UnderscoreESX_SX_EEEEENS4_28SM100_TMA_2SM_LOAD_MULTICASTENS4_14ComposedLayoutINS4_7SwizzleILi3ELi4ELi3EEENS4_18smem_ptr_flag_bitsILi32EEENSS_INS5_IJNSA_ILi8EEESG_EEENS5_IJSG_SC_EEEEEEEvNS4_8identityENS4_18SM100_TMA_2SM_LOADES1A_vS1B_EENS_8epilogue10collective18CollectiveEpilogueINS1E_23Sm100TmaWarpSpecializedILi4ELi2ELi32ELb1ELb0EEEJNS5_IJNSA_ILi128EEESF_SG_EEENS5_IJNSS_IS1J_SC_EENSS_ISG_SC_EEEEESI_SJ_SI_SJ_NS1E_6fusion15FusionCallbacksIS1I_NS1O_17LinearCombinationISI_fSI_fLNS_15FloatRoundStyleE2EEES1K_S1N_JEEENS4_5SM1004TMEM4LOAD26SM100_TMEM_LOAD_32dp32b32xENS4_13SM90_TMA_LOADES1A_NS4_39AutoVectorizingCopyWithAssumedAlignmentILi128EEENS4_14SM90_TMA_STOREES1A_S20_S20_EEEvvEEEEvNT_6ParamsE,(.L_x_238 - _ZN7cutlass13device_kernelINS_4gemm6kernel13GemmUniversalIN4cute5tupleIJiiiiEEENS1_10collective13CollectiveMmaINS1_35MainloopSm100TmaUmmaWarpSpecializedILi5ELi2ELi2ENS5_IJNS4_1CILi2EEESB_NSA_ILi1EEEEEEEENS5_IJNSA_ILi256EEESF_NSA_ILi32EEEEEENS_10tfloat32_tENS5_IJlSC_lEEESI_SJ_NS4_8TiledMMAINS4_8MMA_AtomIJNS4_23SM100_MMA_TF32_2x1SM_SSISI_SI_fLi256ELi256ELNS4_4UMMA5MajorE0ELSO_0ELNSN_7ScaleInE0ELSP_0EEEEEENS4_6LayoutINS5_IJSC_SC_SC_EEENS5_IJNSA_ILi0EEESU_SU_EEEEENS5_IJNS4_10UnderscoreESX_SX_EEEEENS4_28SM100_TMA_2SM_LOAD_MULTICASTENS4_14ComposedLayoutINS4_7SwizzleILi3ELi4ELi3EEENS4_18smem_ptr_flag_bitsILi32EEENSS_INS5_IJNSA_ILi8EEESG_EEENS5_IJSG_SC_EEEEEEEvNS4_8identityENS4_18SM100_TMA_2SM_LOADES1A_vS1B_EENS_8epilogue10collective18CollectiveEpilogueINS1E_23Sm100TmaWarpSpecializedILi4ELi2ELi32ELb1ELb0EEEJNS5_IJNSA_ILi128EEESF_SG_EEENS5_IJNSS_IS1J_SC_EENSS_ISG_SC_EEEEESI_SJ_SI_SJ_NS1E_6fusion15FusionCallbacksIS1I_NS1O_17LinearCombinationISI_fSI_fLNS_15FloatRoundStyleE2EEES1K_S1N_JEEENS4_5SM1004TMEM4LOAD26SM100_TMEM_LOAD_32dp32b32xENS4_13SM90_TMA_LOADES1A_NS4_39AutoVectorizingCopyWithAssumedAlignmentILi128EEENS4_14SM90_TMA_STOREES1A_S20_S20_EEEvvEEEEvNT_6ParamsE)
        .other          _ZN7cutlass13device_kernelINS_4gemm6kernel13GemmUniversalIN4cute5tupleIJiiiiEEENS1_10collective13CollectiveMmaINS1_35MainloopSm100TmaUmmaWarpSpecializedILi5ELi2ELi2ENS5_IJNS4_1CILi2EEESB_NSA_ILi1EEEEEEEENS5_IJNSA_ILi256EEESF_NSA_ILi32EEEEEENS_10tfloat32_tENS5_IJlSC_lEEESI_SJ_NS4_8TiledMMAINS4_8MMA_AtomIJNS4_23SM100_MMA_TF32_2x1SM_SSISI_SI_fLi256ELi256ELNS4_4UMMA5MajorE0ELSO_0ELNSN_7ScaleInE0ELSP_0EEEEEENS4_6LayoutINS5_IJSC_SC_SC_EEENS5_IJNSA_ILi0EEESU_SU_EEEEENS5_IJNS4_10UnderscoreESX_SX_EEEEENS4_28SM100_TMA_2SM_LOAD_MULTICASTENS4_14ComposedLayoutINS4_7SwizzleILi3ELi4ELi3EEENS4_18smem_ptr_flag_bitsILi32EEENSS_INS5_IJNSA_ILi8EEESG_EEENS5_IJSG_SC_EEEEEEEvNS4_8identityENS4_18SM100_TMA_2SM_LOADES1A_vS1B_EENS_8epilogue10collective18CollectiveEpilogueINS1E_23Sm100TmaWarpSpecializedILi4ELi2ELi32ELb1ELb0EEEJNS5_IJNSA_ILi128EEESF_SG_EEENS5_IJNSS_IS1J_SC_EENSS_ISG_SC_EEEEESI_SJ_SI_SJ_NS1E_6fusion15FusionCallbacksIS1I_NS1O_17LinearCombinationISI_fSI_fLNS_15FloatRoundStyleE2EEES1K_S1N_JEEENS4_5SM1004TMEM4LOAD26SM100_TMEM_LOAD_32dp32b32xENS4_13SM90_TMA_LOADES1A_NS4_39AutoVectorizingCopyWithAssumedAlignmentILi128EEENS4_14SM90_TMA_STOREES1A_S20_S20_EEEvvEEEEvNT_6ParamsE,@"STO_CUDA_ENTRY STV_DEFAULT"
_ZN7cutlass13device_kernelINS_4gemm6kernel13GemmUniversalIN4cute5tupleIJiiiiEEENS1_10collective13CollectiveMmaINS1_35MainloopSm100TmaUmmaWarpSpecializedILi5ELi2ELi2ENS5_IJNS4_1CILi2EEESB_NSA_ILi1EEEEEEEENS5_IJNSA_ILi256EEESF_NSA_ILi32EEEEEENS_10tfloat32_tENS5_IJlSC_lEEESI_SJ_NS4_8TiledMMAINS4_8MMA_AtomIJNS4_23SM100_MMA_TF32_2x1SM_SSISI_SI_fLi256ELi256ELNS4_4UMMA5MajorE0ELSO_0ELNSN_7ScaleInE0ELSP_0EEEEEENS4_6LayoutINS5_IJSC_SC_SC_EEENS5_IJNSA_ILi0EEESU_SU_EEEEENS5_IJNS4_10UnderscoreESX_SX_EEEEENS4_28SM100_TMA_2SM_LOAD_MULTICASTENS4_14ComposedLayoutINS4_7SwizzleILi3ELi4ELi3EEENS4_18smem_ptr_flag_bitsILi32EEENSS_INS5_IJNSA_ILi8EEESG_EEENS5_IJSG_SC_EEEEEEEvNS4_8identityENS4_18SM100_TMA_2SM_LOADES1A_vS1B_EENS_8epilogue10collective18CollectiveEpilogueINS1E_23Sm100TmaWarpSpecializedILi4ELi2ELi32ELb1ELb0EEEJNS5_IJNSA_ILi128EEESF_SG_EEENS5_IJNSS_IS1J_SC_EENSS_ISG_SC_EEEEESI_SJ_SI_SJ_NS1E_6fusion15FusionCallbacksIS1I_NS1O_17LinearCombinationISI_fSI_fLNS_15FloatRoundStyleE2EEES1K_S1N_JEEENS4_5SM1004TMEM4LOAD26SM100_TMEM_LOAD_32dp32b32xENS4_13SM90_TMA_LOADES1A_NS4_39AutoVectorizingCopyWithAssumedAlignmentILi128EEENS4_14SM90_TMA_STOREES1A_S20_S20_EEEvvEEEEvNT_6ParamsE:
[----:B------:R-:W1:Y:S01]  /*0000*/  LDC R1, c[0x0][0x37c] ;  /* 0x0000df00ff017b82 */ /* 0x000e620000000800 */
[----:B------:R-:W2:Y:S01]  /*0010*/  S2R R107, SR_TID.X ;  /* 0x00000000006b7919 */ /* 0x000ea20000002100 */
[----:B------:R-:W3:Y:S06]  /*0020*/  LDCU.64 UR8, c[0x0][0x890] ;  /* 0x00011200ff0877ac */ /* 0x000eec0008000a00 */
[----:B------:R-:W4:Y:S01]  /*0030*/  S2UR UR52, SR_CgaCtaId ;  /* 0x00000000003479c3 */ /* 0x000f220000008800 */
[----:B------:R-:W-:Y:S02]  /*0040*/  PRMT R90, RZ, 0x7610, R90 ;  /* 0x00007610ff5a7816 */ /* 0x000fe4000000005a */
[----:B------:R-:W-:Y:S01]  /*0050*/  ELECT P1, URZ, PT ;  /* 0x0000000000ff782f */ /* 0x000fe20003820000 */
[----:B---3--:R-:W-:-:S04]  /*0060*/  UISETP.NE.U32.AND UP0, UPT, UR8, URZ, UPT ;  /* 0x000000ff0800728c */ /* 0x008fc8000bf05070 */
[----:B------:R-:W-:Y:S02]  /*0070*/  UISETP.NE.AND.EX UP0, UPT, UR9, URZ, UPT, UP0 ;  /* 0x000000ff0900728c */ /* 0x000fe4000bf05300 */
[----:B----4-:R-:W-:Y:S02]  /*0080*/  ULOP3.LUT UR47, UR52, 0x1, URZ, 0xc0, !UPT ;  /* 0x00000001342f7892 */ /* 0x010fe4000f8ec0ff */
[----:B------:R-:W-:Y:S01]  /*0090*/  ULOP3.LUT UR48, UR52, 0x1, URZ, 0x3c, !UPT ;  /* 0x0000000134307892 */ /* 0x000fe2000f8e3cff */
[----:B--2---:R-:W-:-:S05]  /*00a0*/  SHF.R.U32.HI R91, RZ, 0x5, R107 ;  /* 0x00000005ff5b7819 */ /* 0x004fca000001166b */
[----:B------:R-:W2:Y:S02]  /*00b0*/  SHFL.IDX PT, R0, R91, RZ, 0x1f ;  /* 0x00001fff5b007589 */ /* 0x000ea400000e0000 */
[----:B--2---:R-:W-:Y:S01]  /*00c0*/  R2UR UR17, R0 ;  /* 0x00000000001172ca */ /* 0x004fe200000e0000 */
[----:B-1----:R-:W-:-:S14]  /*00d0*/  BRA.U UP0, `(.L_x_0) ;  /* 0x0000000100307547 */ /* 0x002fdc000b800000 */
[----:B------:R-:W1:Y:S02]  /*00e0*/  LDCU.64 UR4, c[0x0][0x888] ;  /* 0x00011100ff0477ac */ /* 0x000e640008000a00 */
[----:B-1----:R-:W-:-:S04]  /*00f0*/  UISETP.NE.U32.AND UP0, UPT, UR4, URZ, UPT ;  /* 0x000000ff0400728c */ /* 0x002fc8000bf05070 */
[----:B------:R-:W-:-:S09]  /*0100*/  UISETP.NE.AND.EX UP0, UPT, UR5, URZ, UPT, UP0 ;  /* 0x000000ff0500728c */ /* 0x000fd2000bf05300 */
[----:B------:R-:W-:Y:S05]  /*0110*/  BRA.U !UP0, `(.L_x_1) ;  /* 0x0000000108147547 */ /* 0x000fea000b800000 */
[----:B------:R-:W1:Y:S01]  /*0120*/  LDC.64 R2, c[0x0][0x888] ;  /* 0x00022200ff027b82 */ /* 0x000e620000000a00 */
[----:B------:R-:W1:Y:S02]  /*0130*/  LDCU.64 UR4, c[0x0][0x358] ;  /* 0x00006b00ff0477ac */ /* 0x000e640008000a00 */
[----:B-1----:R1:W5:Y:S01]  /*0140*/  LDG.E R45, desc[UR4][R2.64] ;  /* 0x00000004022d7981 */ /* 0x002362000c1e1900 */
[----:B------:R-:W-:Y:S01]  /*0150*/  HFMA2 R90, -RZ, RZ, 0, 5.9604644775390625e-08 ;  /* 0x00000001ff5a7431 */ /* 0x000fe200000001ff */
[----:B------:R-:W-:Y:S05]  /*0160*/  BRA `(.L_x_0) ;  /* 0x00000000000c7947 */ /* 0x000fea0003800000 */
.L_x_1:
[----:B------:R-:W1:Y:S01]  /*0170*/  LDCU UR4, c[0x0][0x880] ;  /* 0x00011000ff0477ac */ /* 0x000e620008000800 */
[----:B------:R-:W-:Y:S01]  /*0180*/  HFMA2 R90, -RZ, RZ, 0, 5.9604644775390625e-08 ;  /* 0x00000001ff5a7431 */ /* 0x000fe200000001ff */
[----:B-1----:R-:W-:-:S07]  /*0190*/  MOV R45, UR4 ;  /* 0x00000004002d7c02 */ /* 0x002fce0008000f00 */
.L_x_0:
[----:B------:R-:W2:Y:S02]  /*01a0*/  LDCU.64 UR4, c[0x0][0x8b0] ;  /* 0x00011600ff0477ac */ /* 0x000ea40008000a00 */
[----:B--2---:R-:W-:-:S04]  /*01b0*/  UISETP.NE.U32.AND UP0, UPT, UR4, URZ, UPT ;  /* 0x000000ff0400728c */ /* 0x004fc8000bf05070 */
[----:B------:R-:W-:-:S09]  /*01c0*/  UISETP.NE.AND.EX UP0, UPT, UR5, URZ, UPT, UP0 ;  /* 0x000000ff0500728c */ /* 0x000fd2000bf05300 */
[----:B------:R-:W-:Y:S05]  /*01d0*/  BRA.U UP0, `(.L_x_2) ;  /* 0x0000000100287547 */ /* 0x000fea000b800000 */
[----:B------:R-:W2:Y:S02]  /*01e0*/  LDCU.64 UR4, c[0x0][0x8a8] ;  /* 0x00011500ff0477ac */ /* 0x000ea40008000a00 */
[----:B--2---:R-:W-:-:S04]  /*01f0*/  UISETP.NE.U32.AND UP0, UPT, UR4, URZ, UPT ;  /* 0x000000ff0400728c */ /* 0x004fc8000bf05070 */
[----:B------:R-:W-:-:S09]  /*0200*/  UISETP.NE.AND.EX UP0, UPT, UR5, URZ, UPT, UP0 ;  /* 0x000000ff0500728c */ /* 0x000fd2000bf05300 */
[----:B------:R-:W-:Y:S05]  /*0210*/  BRA.U !UP0, `(.L_x_3) ;  /* 0x0000000108107547 */ /* 0x000fea000b800000 */
[----:B------:R-:W2:Y:S01]  /*0220*/  LDC.64 R38, c[0x0][0x8a8] ;  /* 0x00022a00ff267b82 */ /* 0x000ea20000000a00 */
[----:B------:R-:W2:Y:S02]  /*0230*/  LDCU.64 UR4, c[0x0][0x358] ;  /* 0x00006b00ff0477ac */ /* 0x000ea40008000a00 */
[----:B--2---:R2:W5:Y:S01]  /*0240*/  LDG.E R38, desc[UR4][R38.64] ;  /* 0x0000000426267981 */ /* 0x004562000c1e1900 */
[----:B------:R-:W-:Y:S05]  /*0250*/  BRA `(.L_x_2) ;  /* 0x0000000000087947 */ /* 0x000fea0003800000 */
.L_x_3:
[----:B------:R-:W2:Y:S02]  /*0260*/  LDCU UR4, c[0x0][0x8a0] ;  /* 0x00011400ff0477ac */ /* 0x000ea40008000800 */
[----:B--2---:R-:W-:Y:S02]  /*0270*/  MOV R38, UR4 ;  /* 0x0000000400267c02 */ /* 0x004fe40008000f00 */
.L_x_2:
[----:B------:R-:W-:Y:S01]  /*0280*/  IMAD.U32 R0, RZ, RZ, UR17 ;  /* 0x00000011ff007e24 */ /* 0x000fe2000f8e00ff */
[----:B------:R-:W-:Y:S04]  /*0290*/  BSSY.RECONVERGENT B0, `(.L_x_4) ;  /* 0x000000c000007945 */ /* 0x000fe80003800200 */
[C---:B------:R-:W-:Y:S02]  /*02a0*/  ISETP.NE.OR P2, PT, R0.reuse, 0x1, !P1 ;  /* 0x000000010000780c */ /* 0x040fe40004f45670 */
[----:B------:R-:W-:-:S11]  /*02b0*/  ISETP.NE.OR P0, PT, R0, 0x3, !P1 ;  /* 0x000000030000780c */ /* 0x000fd60004f05670 */
[----:B------:R-:W-:Y:S05]  /*02c0*/  @P2 BRA `(.L_x_5) ;  /* 0x0000000000202947 */ /* 0x000fea0003800000 */
[----:B------:R-:W3:Y:S02]  /*02d0*/  LDCU.64 UR4, c[0x0][0x348] ;  /* 0x00006900ff0477ac */ /* 0x000ee40008000a00 */
[----:B---3--:R-:W-:Y:S02]  /*02e0*/  UIADD3 UR6, UP1, UPT, UR4, 0x80, URZ ;  /* 0x0000008004067890 */ /* 0x008fe4000ff3e0ff */
[----:B------:R-:W-:Y:S02]  /*02f0*/  UIADD3 UR4, UP0, UPT, UR4, 0x180, URZ ;  /* 0x0000018004047890 */ /* 0x000fe4000ff1e0ff */
[----:B------:R-:W-:Y:S02]  /*0300*/  UIADD3.X UR7, UPT, UPT, URZ, UR5, URZ, UP1, !UPT ;  /* 0x00000005ff077290 */ /* 0x000fe40008ffe4ff */
[----:B------:R-:W-:-:S07]  /*0310*/  UIADD3.X UR5, UPT, UPT, URZ, UR5, URZ, UP0, !UPT ;  /* 0x00000005ff057290 */ /* 0x000fce00087fe4ff */
[----:B------:R3:W-:Y:S02]  /*0320*/  UTMACCTL.PF [UR6] ;  /* 0x00000000060079b9 */ /* 0x0007e40008040000 */
[----:B------:R3:W-:Y:S02]  /*0330*/  UTMACCTL.PF [UR4] ;  /* 0x00000000040079b9 */ /* 0x0007e40008040000 */
[----:B---3--:R-:W-:Y:S01]  /*0340*/  NOP ;  /* 0x0000000000007918 */ /* 0x008fe20000000000 */
.L_x_5:
[----:B------:R-:W-:Y:S05]  /*0350*/  BSYNC.RECONVERGENT B0 ;  /* 0x0000000000007941 */ /* 0x000fea0003800200 */
.L_x_4:
[----:B------:R-:W-:Y:S04]  /*0360*/  BSSY.RECONVERGENT B0, `(.L_x_6) ;  /* 0x000000a000007945 */ /* 0x000fe80003800200 */
        /* <DEDUP_REMOVED lines=9> */
.L_x_7:
[----:B------:R-:W-:Y:S05]  /*0400*/  BSYNC.RECONVERGENT B0 ;  /* 0x0000000000007941 */ /* 0x000fea0003800200 */
.L_x_6:
[----:B------:R-:W3:Y:S01]  /*0410*/  LDCU.64 UR4, c[0x0][0x888] ;  /* 0x00011100ff0477ac */ /* 0x000ee20008000a00 */
[----:B------:R-:W-:Y:S02]  /*0420*/  UISETP.EQ.U32.AND UP1, UPT, UR8, URZ, UPT ;  /* 0x000000ff0800728c */ /* 0x000fe4000bf22070 */
[----:B------:R-:W-:Y:S02]  /*0430*/  UPLOP3.LUT UP3, UPT, UPT, UPT, UPT, 0x80, 0x8 ;  /* 0x000000000008789c */ /* 0x000fe40003f6f070 */
[----:B---3--:R-:W-:-:S04]  /*0440*/  UISETP.NE.U32.AND UP0, UPT, UR4, URZ, UPT ;  /* 0x000000ff0400728c */ /* 0x008fc8000bf05070 */
[----:B------:R-:W-:-:S04]  /*0450*/  UISETP.NE.AND.EX UP0, UPT, UR5, URZ, UPT, UP0 ;  /* 0x000000ff0500728c */ /* 0x000fc8000bf05300 */
[----:B------:R-:W-:-:S04]  /*0460*/  UISETP.EQ.OR.EX UP2, UPT, UR9, URZ, !UP0, UP1 ;  /* 0x000000ff0900728c */ /* 0x000fc8000c742710 */
[----:B------:R-:W-:-:S06]  /*0470*/  UP2UR UR4, UPR, URZ, 0x4 ;  /* 0x00000004ff047883 */ /* 0x000fcc0008000000 */
[----:B------:R-:W-:Y:S01]  /*0480*/  MOV R94, UR4 ;  /* 0x00000004005e7c02 */ /* 0x000fe20008000f00 */
[----:B------:R-:W-:Y:S06]  /*0490*/  BRA.U !UP2, `(.L_x_8) ;  /* 0x000000010a207547 */ /* 0x000fec000b800000 */
[----:B------:R-:W-:Y:S01]  /*04a0*/  UISETP.NE.U32.AND UP1, UPT, UR8, URZ, UPT ;  /* 0x000000ff0800728c */ /* 0x000fe2000bf25070 */
[----:B-----5:R-:W-:Y:S01]  /*04b0*/  FSETP.NEU.AND P0, PT, R45, RZ, PT ;  /* 0x000000ff2d00720b */ /* 0x020fe20003f0d000 */
[----:B------:R-:W-:Y:S02]  /*04c0*/  USEL UR4, URZ, 0xffffffff, UP0 ;  /* 0xffffffffff047887 */ /* 0x000fe40008000000 */
[----:B------:R-:W-:-:S10]  /*04d0*/  UISETP.NE.AND.EX UP1, UPT, UR9, URZ, UPT, UP1 ;  /* 0x000000ff0900728c */ /* 0x000fd4000bf25310 */
[----:B------:R-:W-:Y:S01]  /*04e0*/  VOTEU.ANY UP0, P0 ;  /* 0x0000000000ff7886 */ /* 0x000fe20000000100 */
[----:B------:R-:W-:-:S04]  /*04f0*/  @!UP1 USEL UR4, URZ, 0xffffffff, UP0 ;  /* 0xffffffffff049887 */ /* 0x000fc80008000000 */
[----:B------:R-:W-:-:S04]  /*0500*/  ULOP3.LUT UR4, UR4, 0x1, URZ, 0xc0, !UPT ;  /* 0x0000000104047892 */ /* 0x000fc8000f8ec0ff */
[----:B------:R-:W-:-:S11]  /*0510*/  UISETP.NE.U32.AND UP3, UPT, UR4, 0x1, UPT ;  /* 0x000000010400788c */ /* 0x000fd6000bf65070 */
.L_x_8:
[----:B------:R-:W3:Y:S01]  /*0520*/  SHFL.IDX PT, R0, R91, RZ, 0x1f ;  /* 0x00001fff5b007589 */ /* 0x000ee200000e0000 */
[----:B------:R-:W-:-:S04]  /*0530*/  UISETP.NE.AND UP0, UPT, UR17, 0x2, UPT ;  /* 0x000000021100788c */ /* 0x000fc8000bf05270 */
[----:B------:R-:W-:Y:S02]  /*0540*/  UISETP.EQ.AND UP1, UPT, UR47, URZ, !UP0 ;  /* 0x000000ff2f00728c */ /* 0x000fe4000c722270 */
[----:B------:R-:W-:-:S04]  /*0550*/  USEL UR46, URZ, 0x1, UP0 ;  /* 0x00000001ff2e7887 */ /* 0x000fc80008000000 */
[----:B------:R-:W-:Y:S02]  /*0560*/  PLOP3.LUT P3, PT, P1, PT, UP1, 0x80, 0x8 ;  /* 0x000000000008781c */ /* 0x000fe40000f6f018 */
[----:B---3--:R-:W-:-:S13]  /*0570*/  ISETP.NE.AND P0, PT, R0, RZ, PT ;  /* 0x000000ff0000720c */ /* 0x008fda0003f05270 */
[----:B------:R-:W-:Y:S05]  /*0580*/  @P0 BRA `(.L_x_9) ;  /* 0x00000000005c0947 */ /* 0x000fea0003800000 */
[----:B------:R-:W-:Y:S01]  /*0590*/  UMOV UR4, 0x400 ;  /* 0x0000040000047882 */ /* 0x000fe20000000000 */
[----:B------:R-:W-:Y:S01]  /*05a0*/  UMOV UR8, 0x1 ;  /* 0x0000000100087882 */ /* 0x000fe20000000000 */
[----:B------:R-:W-:Y:S01]  /*05b0*/  UMOV UR6, 0x2 ;  /* 0x0000000200067882 */ /* 0x000fe20000000000 */
[----:B------:R-:W-:Y:S02]  /*05c0*/  ULEA UR4, UR52, UR4, 0x18 ;  /* 0x0000000434047291 */ /* 0x000fe4000f8ec0ff */
[----:B------:R-:W-:-:S04]  /*05d0*/  UIADD3 UR8, UPT, UPT, -UR8, 0x100000, URZ ;  /* 0x0010000008087890 */ /* 0x000fc8000fffe1ff */
[----:B------:R-:W-:Y:S02]  /*05e0*/  USHF.L.U32 UR9, UR8, 0xb, URZ ;  /* 0x0000000b08097899 */ /* 0x000fe400080006ff */
[----:B------:R-:W-:Y:S02]  /*05f0*/  USHF.L.U32 UR8, UR8, 0x1, URZ ;  /* 0x0000000108087899 */ /* 0x000fe400080006ff */
[----:B------:R-:W-:-:S04]  /*0600*/  UIADD3 UR6, UPT, UPT, -UR6, 0x100000, URZ ;  /* 0x0010000006067890 */ /* 0x000fc8000fffe1ff */
[----:B------:R-:W-:Y:S02]  /*0610*/  USHF.L.U32 UR7, UR6, 0xb, URZ ;  /* 0x0000000b06077899 */ /* 0x000fe400080006ff */
[----:B------:R-:W-:Y:S01]  /*0620*/  USHF.L.U32 UR6, UR6, 0x1, URZ ;  /* 0x0000000106067899 */ /* 0x000fe200080006ff */
[----:B------:R-:W-:Y:S01]  /*0630*/  ELECT P0, URZ, PT ;  /* 0x0000000000ff782f */ /* 0x000fe20003800000 */
[----:B------:R-:W3:Y:S02]  /*0640*/  FENCE.VIEW.ASYNC.S ;  /* 0x00000000000073c6 */ /* 0x000ee40000000000 */
[----:B---3--:R3:W4:Y:S08]  /*0650*/  SYNCS.EXCH.64 URZ, [UR4], UR8 ;  /* 0x0000000804ff75b2 */ /* 0x0087300008000100 */
[----:B------:R3:W1:Y:S01]  /*0660*/  SYNCS.EXCH.64 URZ, [UR4+0x28], UR6 ;  /* 0x0000280604ff75b2 */ /* 0x0006620008000100 */
        /* <DEDUP_REMOVED lines=8> */
[----:B------:R-:W-:Y:S01]  /*06f0*/  NOP ;  /* 0x0000000000007918 */ /* 0x000fe20000000000 */
.L_x_9:
[----:B------:R-:W2:Y:S01]  /*0700*/  SHFL.IDX PT, R0, R91, RZ, 0x1f ;  /* 0x00001fff5b007589 */ /* 0x000ea200000e0000 */
[----:B------:R-:W-:Y:S01]  /*0710*/  NOP ;  /* 0x0000000000007918 */ /* 0x000fe20000000000 */
[----:B--2---:R-:W-:-:S13]  /*0720*/  ISETP.NE.AND P0, PT, R0, 0x1, PT ;  /* 0x000000010000780c */ /* 0x004fda0003f05270 */
[----:B------:R-:W-:Y:S05]  /*0730*/  @P0 BRA `(.L_x_10) ;  /* 0x0000000000540947 */ /* 0x000fea0003800000 */
[----:B---3--:R-:W-:Y:S01]  /*0740*/  UMOV UR4, 0x400 ;  /* 0x0000040000047882 */ /* 0x008fe20000000000 */
        /* <DEDUP_REMOVED lines=10> */
[----:B------:R-:W2:Y:S02]  /*07f0*/  FENCE.VIEW.ASYNC.S ;  /* 0x00000000000073c6 */ /* 0x000ea40000000000 */
[----:B--2---:R2:W3:Y:S08]  /*0800*/  SYNCS.EXCH.64 URZ, [UR4+0x50], UR8 ;  /* 0x0000500804ff75b2 */ /* 0x0044f00008000100 */
        /* <DEDUP_REMOVED lines=8> */
.L_x_10:
[----:B------:R-:W4:Y:S01]  /*0890*/  SHFL.IDX PT, R0, R91, RZ, 0x1f ;  /* 0x00001fff5b007589 */ /* 0x000f2200000e0000 */
[----:B------:R-:W-:Y:S01]  /*08a0*/  NOP ;  /* 0x0000000000007918 */ /* 0x000fe20000000000 */
[----:B----4-:R-:W-:-:S13]  /*08b0*/  ISETP.NE.AND P0, PT, R0, 0x3, PT ;  /* 0x000000030000780c */ /* 0x010fda0003f05270 */
[----:B------:R-:W-:Y:S05]  /*08c0*/  @P0 BRA `(.L_x_11) ;  /* 0x00000000002c0947 */ /* 0x000fea0003800000 */
[----:B--23--:R-:W-:Y:S01]  /*08d0*/  UMOV UR6, 0x400 ;  /* 0x0000040000067882 */ /* 0x00cfe20000000000 */
[----:B------:R-:W-:Y:S01]  /*08e0*/  UMOV UR4, 0x20 ;  /* 0x0000002000047882 */ /* 0x000fe20000000000 */
[----:B------:R-:W-:Y:S02]  /*08f0*/  ULEA UR6, UR52, UR6, 0x18 ;  /* 0x0000000634067291 */ /* 0x000fe4000f8ec0ff */
[----:B------:R-:W-:-:S04]  /*0900*/  UIADD3 UR4, UPT, UPT, -UR4, 0x100000, URZ ;  /* 0x0010000004047890 */ /* 0x000fc8000fffe1ff */
[----:B------:R-:W-:Y:S02]  /*0910*/  USHF.L.U32 UR5, UR4, 0xb, URZ ;  /* 0x0000000b04057899 */ /* 0x000fe400080006ff */
[----:B------:R-:W-:Y:S01]  /*0920*/  USHF.L.U32 UR4, UR4, 0x1, URZ ;  /* 0x0000000104047899 */ /* 0x000fe200080006ff */
[----:B------:R-:W-:Y:S01]  /*0930*/  ELECT P0, URZ, PT ;  /* 0x0000000000ff782f */ /* 0x000fe20003800000 */
[----:B------:R-:W2:Y:S10]  /*0940*/  FENCE.VIEW.ASYNC.S ;  /* 0x00000000000073c6 */ /* 0x000eb40000000000 */
[----:B--2---:R4:W2:Y:S01]  /*0950*/  SYNCS.EXCH.64 URZ, [UR6+0x90], UR4 ;  /* 0x0000900406ff75b2 */ /* 0x0048a20008000100 */
[----:B------:R4:W3:Y:S02]  /*0960*/  SYNCS.EXCH.64 URZ, [UR6+0x98], UR4 ;  /* 0x0000980406ff75b2 */ /* 0x0008e40008000100 */
[----:B----4-:R-:W-:Y:S01]  /*0970*/  NOP ;  /* 0x0000000000007918 */ /* 0x010fe20000000000 */
.L_x_11:
[----:B------:R-:W4:Y:S01]  /*0980*/  SHFL.IDX PT, R0, R91, RZ, 0x1f ;  /* 0x00001fff5b007589 */ /* 0x000f2200000e0000 */
[----:B------:R-:W-:Y:S01]  /*0990*/  NOP ;  /* 0x0000000000007918 */ /* 0x000fe20000000000 */
[----:B----4-:R-:W-:-:S13]  /*09a0*/  ISETP.NE.AND P0, PT, R0, 0x4, PT ;  /* 0x000000040000780c */ /* 0x010fda0003f05270 */
[----:B------:R-:W-:Y:S05]  /*09b0*/  @P0 BRA `(.L_x_12) ;  /* 0x0000000000480947 */ /* 0x000fea0003800000 */
[----:B--23--:R-:W-:Y:S01]  /*09c0*/  UMOV UR4, 0x3a0 ;  /* 0x000003a000047882 */ /* 0x00cfe20000000000 */
[----:B------:R-:W-:Y:S01]  /*09d0*/  UMOV UR6, 0x400 ;  /* 0x0000040000067882 */ /* 0x000fe20000000000 */
[----:B------:R-:W-:Y:S01]  /*09e0*/  USEL UR4, UR4, 0x320, UP3 ;  /* 0x0000032004047887 */ /* 0x000fe20009800000 */
        /* <DEDUP_REMOVED lines=10> */
[----:B--2---:R4:W2:Y:S08]  /*0a90*/  SYNCS.EXCH.64 URZ, [UR6+0xa0], UR8 ;  /* 0x0000a00806ff75b2 */ /* 0x0048b00008000100 */
[----:B------:R4:W3:Y:S01]  /*0aa0*/  SYNCS.EXCH.64 URZ, [UR6+0xb0], UR4 ;  /* 0x0000b00406ff75b2 */ /* 0x0008e20008000100 */
[----:B------:R4:W1:Y:S01]  /*0ab0*/  SYNCS.EXCH.64 URZ, [UR6+0xa8], UR8 ;  /* 0x0000a80806ff75b2 */ /* 0x0008620008000100 */
[----:B------:R4:W1:Y:S02]  /*0ac0*/  SYNCS.EXCH.64 URZ, [UR6+0xb8], UR4 ;  /* 0x0000b80406ff75b2 */ /* 0x0008640008000100 */
[----:B----4-:R-:W-:Y:S01]  /*0ad0*/  NOP ;  /* 0x0000000000007918 */ /* 0x010fe20000000000 */
.L_x_12:
[----:B------:R-:W4:Y:S01]  /*0ae0*/  SHFL.IDX PT, R0, R91, RZ, 0x1f ;  /* 0x00001fff5b007589 */ /* 0x000f2200000e0000 */
[----:B------:R-:W-:Y:S01]  /*0af0*/  NOP ;  /* 0x0000000000007918 */ /* 0x000fe20000000000 */
[----:B----4-:R-:W-:-:S13]  /*0b00*/  ISETP.NE.AND P0, PT, R0, 0x5, PT ;  /* 0x000000050000780c */ /* 0x010fda0003f05270 */
[----:B------:R-:W-:Y:S05]  /*0b10*/  @P0 BRA `(.L_x_13) ;  /* 0x0000000000440947 */ /* 0x000fea0003800000 */
[----:B--23--:R-:W-:Y:S01]  /*0b20*/  UMOV UR4, 0x400 ;  /* 0x0000040000047882 */ /* 0x00cfe20000000000 */
        /* <DEDUP_REMOVED lines=16> */
.L_x_13:
[----:B------:R-:W4:Y:S01]  /*0c30*/  SHFL.IDX PT, R0, R91, RZ, 0x1f ;  /* 0x00001fff5b007589 */ /* 0x000f2200000e0000 */
[----:B------:R-:W-:Y:S01]  /*0c40*/  ISETP.NE.OR P1, PT, RZ, UR17, !P1 ;  /* 0x00000011ff007c0c */ /* 0x000fe2000cf25670 */
        /* <DEDUP_REMOVED lines=12> */
[----:B------:R4:W3:Y:S01]  /*0d10*/  SYNCS.EXCH.64 URZ, [UR4+0xf0], UR6 ;  /* 0x0000f00604ff75b2 */ /* 0x0008e20008000100 */
[----:B------:R4:W1:Y:S01]  /*0d20*/  SYNCS.EXCH.64 URZ, [UR4+0xe8], UR6 ;  /* 0x0000e80604ff75b2 */ /* 0x0008620008000100 */
[----:B------:R4:W1:Y:S02]  /*0d30*/  SYNCS.EXCH.64 URZ, [UR4+0xf8], UR6 ;  /* 0x0000f80604ff75b2 */ /* 0x0008640008000100 */
[----:B----4-:R-:W-:Y:S01]  /*0d40*/  NOP ;  /* 0x0000000000007918 */ /* 0x010fe20000000000 */
.L_x_14:
[----:B------:R-:W-:Y:S01]  /*0d50*/  VOTEU.ALL UP0, P1 ;  /* 0x0000000000ff7886 */ /* 0x000fe20000800000 */
[----:B--23--:R-:W-:Y:S01]  /*0d60*/  UMOV UR4, 0x20 ;  /* 0x0000002000047882 */ /* 0x00cfe20000000000 */
[----:B------:R-:W2:Y:S01]  /*0d70*/  LDCU UR7, c[0x0][0x36c] ;  /* 0x00006d80ff0777ac */ /* 0x000ea20008000800 */
[----:B------:R-:W-:Y:S01]  /*0d80*/  NOP ;  /* 0x0000000000007918 */ /* 0x000fe20000000000 */
[----:B-1----:R-:W-:Y:S01]  /*0d90*/  LOP3.LUT R3, R107, 0x1f, RZ, 0xc0, !PT ;  /* 0x0000001f6b037812 */ /* 0x002fe200078ec0ff */
[----:B------:R-:W-:Y:S01]  /*0da0*/  @!UP0 UMOV UR6, 0x400 ;  /* 0x0000040000068882 */ /* 0x000fe20000000000 */
[----:B------:R-:W-:-:S04]  /*0db0*/  @!UP0 UIADD3 UR4, UPT, UPT, -UR4, 0x100000, URZ ;  /* 0x0010000004048890 */ /* 0x000fc8000fffe1ff */
[----:B------:R-:W-:Y:S02]  /*0dc0*/  @!UP0 USHF.L.U32 UR5, UR4, 0xb, URZ ;  /* 0x0000000b04058899 */ /* 0x000fe400080006ff */
[----:B------:R-:W-:Y:S02]  /*0dd0*/  @!UP0 USHF.L.U32 UR4, UR4, 0x1, URZ ;  /* 0x0000000104048899 */ /* 0x000fe400080006ff */
[----:B------:R-:W-:Y:S01]  /*0de0*/  @!UP0 ULEA UR6, UR52, UR6, 0x18 ;  /* 0x0000000634068291 */ /* 0x000fe2000f8ec0ff */
[----:B------:R-:W-:Y:S01]  /*0df0*/  VOTEU.ALL UP0, P1 ;  /* 0x0000000000ff7886 */ /* 0x000fe20000800000 */
[----:B------:R-:W-:Y:S02]  /*0e00*/  UISETP.NE.AND UP4, UPT, UR17, URZ, UPT ;  /* 0x000000ff1100728c */ /* 0x000fe4000bf85270 */
[----:B--2---:R-:W-:Y:S01]  /*0e10*/  UISETP.EQ.U32.AND UP5, UPT, UR7, 0x1, UPT ;  /* 0x000000010700788c */ /* 0x004fe2000bfa2070 */
[----:B------:R-:W1:Y:S07]  /*0e20*/  FENCE.VIEW.ASYNC.S ;  /* 0x00000000000073c6 */ /* 0x000e6e0000000000 */
[----:B-1----:R1:W2:Y:S01]  /*0e30*/  @!UP0 SYNCS.EXCH.64 URZ, [UR6+0x100], UR4 ;  /* 0x0001000406ff85b2 */ /* 0x0022a20008000100 */
[----:B------:R-:W-:Y:S05]  /*0e40*/  BRA.U !UP5, `(.L_x_15) ;  /* 0x000000010d087547 */ /* 0x000fea000b800000 */
[----:B--2---:R-:W-:Y:S01]  /*0e50*/  UCGABAR_ARV ;  /* 0x00000000000079c7 */ /* 0x004fe20008000000 */
[----:B------:R-:W-:Y:S05]  /*0e60*/  BRA `(.L_x_16) ;  /* 0x0000000000047947 */ /* 0x000fea0003800000 */
.L_x_15:
[----:B--2---:R-:W-:Y:S01]  /*0e70*/  NOP ;  /* 0x0000000000007918 */ /* 0x004fe20000000000 */
.L_x_16:
[----:B------:R-:W2:Y:S01]  /*0e80*/  S2UR UR16, SR_CTAID.X ;  /* 0x00000000001079c3 */ /* 0x000ea20000002500 */
[----:B------:R-:W-:-:S05]  /*0e90*/  CS2R.32 R93, SR_CgaSize ;  /* 0x00000000005d7805 */ /* 0x000fca0000008a00 */
[----:B------:R-:W-:-:S05]  /*0ea0*/  IMAD R93, R93, -0xa0, RZ ;  /* 0xffffff605d5d7824 */ /* 0x000fca00078e02ff */
[----:B-1----:R-:W-:-:S14]  /*0eb0*/  R2UR UR5, R93 ;  /* 0x000000005d0572ca */ /* 0x002fdc00000e0000 */
[----:B------:R-:W1:Y:S01]  /*0ec0*/  LDCU UR5, c[0x0][UR5+0x2b0] ;  /* 0x00005600050577ac */ /* 0x000e620008000800 */
[----:B------:R-:W-:-:S05]  /*0ed0*/  CS2R.32 R93, SR_CgaSize ;  /* 0x00000000005d7805 */ /* 0x000fca0000008a00 */
[----:B------:R-:W-:-:S05]  /*0ee0*/  IMAD R93, R93, -0xa0, RZ ;  /* 0xffffff605d5d7824 */ /* 0x000fca00078e02ff */
[----:B------:R-:W-:-:S14]  /*0ef0*/  R2UR UR4, R93 ;  /* 0x000000005d0472ca */ /* 0x000fdc00000e0000 */
[----:B------:R-:W3:Y:S01]  /*0f00*/  LDCU UR4, c[0x0][UR4+0x2b4] ;  /* 0x00005680040477ac */ /* 0x000ee20008000800 */
[----:B------:R-:W4:Y:S01]  /*0f10*/  S2UR UR7, SR_CTAID.Y ;  /* 0x00000000000779c3 */ /* 0x000f220000002600 */
[----:B------:R-:W-:-:S05]  /*0f20*/  CS2R.32 R93, SR_CgaSize ;  /* 0x00000000005d7805 */ /* 0x000fca0000008a00 */
[----:B------:R-:W-:-:S05]  /*0f30*/  IMAD R93, R93, -0xa0, RZ ;  /* 0xffffff605d5d7824 */ /* 0x000fca00078e02ff */
[----:B------:R-:W-:-:S14]  /*0f40*/  R2UR UR8, R93 ;  /* 0x000000005d0872ca */ /* 0x000fdc00000e0000 */
[----:B------:R-:W3:Y:S01]  /*0f50*/  LDCU UR8, c[0x0][UR8+0x2a0] ;  /* 0x00005400080877ac */ /* 0x000ee20008000800 */
[----:B------:R-:W-:-:S05]  /*0f60*/  CS2R.32 R93, SR_CgaSize ;  /* 0x00000000005d7805 */ /* 0x000fca0000008a00 */
[----:B------:R-:W-:-:S05]  /*0f70*/  IMAD R93, R93, -0xa0, RZ ;  /* 0xffffff605d5d7824 */ /* 0x000fca00078e02ff */
[----:B------:R-:W-:-:S14]  /*0f80*/  R2UR UR9, R93 ;  /* 0x000000005d0972ca */ /* 0x000fdc00000e0000 */
[----:B------:R-:W3:Y:S01]  /*0f90*/  LDCU UR9, c[0x0][UR9+0x2a4] ;  /* 0x00005480090977ac */ /* 0x000ee20008000800 */
[----:B------:R-:W3:Y:S01]  /*0fa0*/  S2UR UR36, SR_CTAID.Z ;  /* 0x00000000002479c3 */ /* 0x000ee20000002700 */
[----:B------:R-:W3:Y:S01]  /*0fb0*/  LDCU UR21, c[0x0][0xb24] ;  /* 0x00016480ff1577ac */ /* 0x000ee20008000800 */
[----:B------:R-:W-:Y:S02]  /*0fc0*/  UISETP.GT.U32.AND UP0, UPT, UR47, 0xffff, UPT ;  /* 0x0000ffff2f00788c */ /* 0x000fe4000bf04070 */
[----:B------:R-:W-:Y:S01]  /*0fd0*/  USHF.L.U32 UR27, UR52, 0xa, URZ ;  /* 0x0000000a341b7899 */ /* 0x000fe200080006ff */
[----:B--2---:R-:W-:Y:S01]  /*0fe0*/  I2FP.F32.U32 R2, UR16 ;  /* 0x0000001000027c45 */ /* 0x004fe20008201000 */
[----:B------:R-:W-:Y:S01]  /*0ff0*/  UMOV UR30, 0x5 ;  /* 0x00000005001e7882 */ /* 0x000fe20000000000 */
[----:B------:R-:W2:Y:S03]  /*1000*/  LDCU UR45, c[0x0][0xb24] ;  /* 0x00016480ff2d77ac */ /* 0x000ea60008000800 */
[----:B-1----:R-:W-:Y:S01]  /*1010*/  FMUL R2, R2, UR5 ;  /* 0x0000000502027c20 */ /* 0x002fe20008400000 */
[----:B------:R-:W1:Y:S01]  /*1020*/  LDCU UR29, c[0x0][0xb30] ;  /* 0x00016600ff1d77ac */ /* 0x000e620008000800 */
[----:B----4-:R-:W-:Y:S01]  /*1030*/  I2FP.F32.U32 R0, UR7 ;  /* 0x0000000700007c45 */ /* 0x010fe20008201000 */
[----:B------:R-:W-:-:S03]  /*1040*/  USHF.L.U32 UR44, UR16, 0x7, URZ ;  /* 0x00000007102c7899 */ /* 0x000fc600080006ff */
[----:B------:R-:W4:Y:S01]  /*1050*/  F2I.U32.TRUNC.NTZ R2, R2 ;  /* 0x0000000200027305 */ /* 0x000f22000020f000 */
[----:B------:R-:W-:Y:S01]  /*1060*/  USEL UR26, UR47, 0xffff, !UP0 ;  /* 0x0000ffff2f1a7887 */ /* 0x000fe2000c000000 */
[----:B---3--:R-:W-:Y:S01]  /*1070*/  FMUL R0, R0, UR4 ;  /* 0x0000000400007c20 */ /* 0x008fe20008400000 */
[----:B------:R-:W-:Y:S01]  /*1080*/  UISETP.GE.AND UP2, UPT, UR21, 0x1, UPT ;  /* 0x000000011500788c */ /* 0x000fe2000bf46270 */
[----:B------:R-:W-:-:S04]  /*1090*/  UMOV UR20, UR7 ;  /* 0x0000000700147c82 */ /* 0x000fc80008000000 */
[----:B------:R-:W3:Y:S01]  /*10a0*/  F2I.U32.TRUNC.NTZ R0, R0 ;  /* 0x0000000000007305 */ /* 0x000ee2000020f000 */
[----:B----4-:R-:W-:Y:S02]  /*10b0*/  R2UR UR4, R2 ;  /* 0x00000000020472ca */ /* 0x010fe400000e0000 */
[----:B------:R-:W-:Y:S02]  /*10c0*/  PRMT R2, RZ, 0x7610, R2 ;  /* 0x00007610ff027816 */ /* 0x000fe40000000002 */
[----:B---3--:R-:W-:Y:S02]  /*10d0*/  R2UR UR6, R0 ;  /* 0x00000000000672ca */ /* 0x008fe400000e0000 */
[----:B------:R-:W-:-:S07]  /*10e0*/  PRMT R0, RZ, 0x7610, R0 ;  /* 0x00007610ff007816 */ /* 0x000fce0000000000 */
[----:B------:R-:W-:-:S04]  /*10f0*/  UIADD3 UR5, UPT, UPT, -UR4, URZ, URZ ;  /* 0x000000ff04057290 */ /* 0x000fc8000fffe1ff */
[----:B------:R-:W-:Y:S02]  /*1100*/  UIMAD UR5, UR8, UR5, UR16 ;  /* 0x00000005080572a4 */ /* 0x000fe4000f8e0210 */
[----:B------:R-:W-:-:S04]  /*1110*/  UIADD3 UR4, UPT, UPT, -UR6, URZ, URZ ;  /* 0x000000ff06047290 */ /* 0x000fc8000fffe1ff */
[----:B------:R-:W-:Y:S01]  /*1120*/  IMAD.U32 R93, RZ, RZ, UR5 ;  /* 0x00000005ff5d7e24 */ /* 0x000fe2000f8e00ff */
[----:B------:R-:W-:-:S06]  /*1130*/  UIMAD UR4, UR9, UR4, UR7 ;  /* 0x00000004090472a4 */ /* 0x000fcc000f8e0207 */
[----:B------:R-:W-:Y:S01]  /*1140*/  IMAD.U32 R92, RZ, RZ, UR4 ;  /* 0x00000004ff5c7e24 */ /* 0x000fe2000f8e00ff */
[----:B-12---:R-:W-:Y:S06]  /*1150*/  BRA.U UP4, `(.L_x_17) ;  /* 0x0000000104447547 */ /* 0x006fec000b800000 */
[----:B------:R-:W-:Y:S02]  /*1160*/  R2UR UR4, R93 ;  /* 0x000000005d0472ca */ /* 0x000fe400000e0000 */
[----:B------:R-:W-:-:S11]  /*1170*/  R2UR UR8, R92 ;  /* 0x000000005c0872ca */ /* 0x000fd600000e0000 */
[----:B------:R-:W-:Y:S02]  /*1180*/  UISETP.GT.U32.AND UP0, UPT, UR4, 0x1, UPT ;  /* 0x000000010400788c */ /* 0x000fe4000bf04070 */
[----:B------:R-:W-:Y:S02]  /*1190*/  ULOP3.LUT UR4, UR4, 0xfffffffe, URZ, 0xc0, !UPT ;  /* 0xfffffffe04047892 */ /* 0x000fe4000f8ec0ff */
[----:B------:R-:W-:Y:S02]  /*11a0*/  UISETP.NE.AND UP1, UPT, UR8, URZ, UP0 ;  /* 0x000000ff0800728c */ /* 0x000fe40008725270 */
[----:B------:R-:W-:Y:S02]  /*11b0*/  UISETP.NE.AND UP0, UPT, UR8, 0x1, UP0 ;  /* 0x000000010800788c */ /* 0x000fe40008705270 */
[----:B------:R-:W-:Y:S02]  /*11c0*/  USEL UR7, URZ, 0x1, UP1 ;  /* 0x00000001ff077887 */ /* 0x000fe40008800000 */
[----:B------:R-:W-:-:S02]  /*11d0*/  USEL UR6, URZ, 0x4, UP0 ;  /* 0x00000004ff067887 */ /* 0x000fc40008000000 */
[----:B------:R-:W-:Y:S02]  /*11e0*/  USEL UR5, URZ, 0x2, UP1 ;  /* 0x00000002ff057887 */ /* 0x000fe40008800000 */
[----:B------:R-:W-:Y:S02]  /*11f0*/  ULEA UR4, UR8, UR4, 0x1 ;  /* 0x0000000408047291 */ /* 0x000fe4000f8e08ff */
[----:B------:R-:W-:Y:S02]  /*1200*/  USEL UR8, URZ, 0x8, UP0 ;  /* 0x00000008ff087887 */ /* 0x000fe40008000000 */
[----:B------:R-:W-:-:S03]  /*1210*/  UIADD3 UR5, UPT, UPT, UR5, UR6, UR7 ;  /* 0x0000000605057290 */ /* 0x000fc6000fffe007 */
[----:B------:R-:W-:Y:S01]  /*1220*/  UMOV UR6, 0x3 ;  /* 0x0000000300067882 */ /* 0x000fe20000000000 */
[----:B------:R-:W-:Y:S02]  /*1230*/  UIADD3 UR5, UPT, UPT, UR5, UR8, URZ ;  /* 0x0000000805057290 */ /* 0x000fe4000fffe0ff */
[----:B------:R-:W-:-:S04]  /*1240*/  USHF.L.U32 UR4, UR6, UR4, URZ ;  /* 0x0000000406047299 */ /* 0x000fc800080006ff */
[----:B------:R-:W-:Y:S02]  /*1250*/  IMAD.U32 R2, RZ, RZ, UR5 ;  /* 0x00000005ff027e24 */ /* 0x000fe4000f8e00ff */
[----:B------:R-:W-:Y:S02]  /*1260*/  IMAD.U32 R0, RZ, RZ, UR4 ;  /* 0x00000004ff007e24 */ /* 0x000fe4000f8e00ff */
.L_x_17:
[----:B------:R-:W-:Y:S05]  /*1270*/  BRA.U !UP2, `(.L_x_18) ;  /* 0x000000010ad47547 */ /* 0x000fea000b800000 */
[----:B------:R-:W1:Y:S01]  /*1280*/  LDCU.128 UR12, c[0x0][0xb10] ;  /* 0x00016200ff0c77ac */ /* 0x000e620008000c00 */
[----:B------:R-:W2:Y:S01]  /*1290*/  LDCU UR6, c[0x0][0x370] ;  /* 0x00006e00ff0677ac */ /* 0x000ea20008000800 */
[----:B------:R-:W3:Y:S01]  /*12a0*/  LDCU UR5, c[0x0][0x374] ;  /* 0x00006e80ff0577ac */ /* 0x000ee20008000800 */
[----:B------:R-:W4:Y:S01]  /*12b0*/  LDCU UR28, c[0x0][0xb0c] ;  /* 0x00016180ff1c77ac */ /* 0x000f220008000800 */
[----:B------:R-:W4:Y:S01]  /*12c0*/  LDCU UR4, c[0x0][0xb20] ;  /* 0x00016400ff0477ac */ /* 0x000f220008000800 */
[----:B------:R-:W4:Y:S01]  /*12d0*/  LDCU.64 UR8, c[0x0][0xb28] ;  /* 0x00016500ff0877ac */ /* 0x000f220008000a00 */
[----:B-1----:R-:W-:Y:S02]  /*12e0*/  UISETP.NE.AND UP0, UPT, UR14, 0x1, UPT ;  /* 0x000000010e00788c */ /* 0x002fe4000bf05270 */
[----:B---3--:R-:W-:Y:S02]  /*12f0*/  UIMAD.WIDE.U32 UR10, UR5, UR15, URZ ;  /* 0x0000000f050a72a5 */ /* 0x008fe4000f8e00ff */
[----:B--2---:R-:W-:-:S02]  /*1300*/  UIMAD.WIDE.U32 UR22, UR6, UR12, URZ ;  /* 0x0000000c061672a5 */ /* 0x004fc4000f8e00ff */
[----:B----4-:R-:W-:Y:S02]  /*1310*/  UISETP.NE.AND UP1, UPT, UR28, 0x1, UPT ;  /* 0x000000011c00788c */ /* 0x010fe4000bf25270 */
[----:B------:R-:W-:Y:S01]  /*1320*/  UISETP.NE.AND UP2, UPT, UR21, 0x1, UPT ;  /* 0x000000011500788c */ /* 0x000fe2000bf45270 */
[----:B------:R-:W-:Y:S02]  /*1330*/  UMOV UR10, UR11 ;  /* 0x0000000b000a7c82 */ /* 0x000fe40008000000 */
[----:B------:R-:W-:Y:S01]  /*1340*/  UMOV UR22, UR23 ;  /* 0x0000001700167c82 */ /* 0x000fe20008000000 */
[----:B------:R-:W-:Y:S02]  /*1350*/  @UP0 USHF.R.U32.HI UR5, URZ, UR4, UR10 ;  /* 0x00000004ff050299 */ /* 0x000fe4000801160a */
[----:B------:R-:W-:Y:S02]  /*1360*/  UIMAD.WIDE.U32 UR24, UR20, UR15, URZ ;  /* 0x0000000f141872a5 */ /* 0x000fe4000f8e00ff */
[----:B------:R-:W-:-:S02]  /*1370*/  UIMAD.WIDE.U32 UR10, UR5, UR8, URZ ;  /* 0x00000008050a72a5 */ /* 0x000fc4000f8e00ff */
[----:B------:R-:W-:Y:S02]  /*1380*/  @UP1 USHF.R.U32.HI UR6, URZ, UR13, UR22 ;  /* 0x0000000dff061299 */ /* 0x000fe40008011616 */
[----:B------:R-:W-:Y:S02]  /*1390*/  UIMAD.WIDE.U32 UR18, UR16, UR12, URZ ;  /* 0x0000000c101272a5 */ /* 0x000fe4000f8e00ff */
[----:B------:R-:W-:Y:S01]  /*13a0*/  UIMAD.WIDE.U32 UR22, UR6, UR8, URZ ;  /* 0x00000008061672a5 */ /* 0x000fe2000f8e00ff */
[----:B------:R-:W-:Y:S01]  /*13b0*/  UMOV UR24, UR25 ;  /* 0x0000001900187c82 */ /* 0x000fe20008000000 */
[----:B------:R-:W-:Y:S01]  /*13c0*/  UMOV UR10, UR11 ;  /* 0x0000000b000a7c82 */ /* 0x000fe20008000000 */
[----:B------:R-:W-:Y:S02]  /*13d0*/  USHF.R.U32.HI UR24, URZ, UR4, UR24 ;  /* 0x00000004ff187299 */ /* 0x000fe40008011618 */
[----:B------:R-:W-:Y:S02]  /*13e0*/  @UP2 USHF.R.U32.HI UR5, URZ, UR9, UR10 ;  /* 0x00000009ff052299 */ /* 0x000fe4000801160a */
[----:B------:R-:W-:Y:S01]  /*13f0*/  UMOV UR7, UR23 ;  /* 0x0000001700077c82 */ /* 0x000fe20008000000 */
[----:B------:R-:W-:Y:S01]  /*1400*/  UMOV UR18, UR19 ;  /* 0x0000001300127c82 */ /* 0x000fe20008000000 */
[----:B------:R-:W-:-:S02]  /*1410*/  @UP2 USHF.R.U32.HI UR6, URZ, UR9, UR7 ;  /* 0x00000009ff062299 */ /* 0x000fc40008011607 */
[----:B------:R-:W-:Y:S02]  /*1420*/  USHF.R.U32.HI UR13, URZ, UR13, UR18 ;  /* 0x0000000dff0d7299 */ /* 0x000fe40008011612 */
[----:B------:R-:W-:Y:S02]  /*1430*/  USEL UR4, UR20, UR24, !UP0 ;  /* 0x0000001814047287 */ /* 0x000fe4000c000000 */
[----:B------:R-:W-:Y:S02]  /*1440*/  UIMAD UR7, UR5, UR21, URZ ;  /* 0x00000015050772a4 */ /* 0x000fe4000f8e02ff */
[----:B------:R-:W-:Y:S02]  /*1450*/  USEL UR5, UR16, UR13, !UP1 ;  /* 0x0000000d10057287 */ /* 0x000fe4000c800000 */
[----:B------:R-:W-:Y:S02]  /*1460*/  UIMAD UR12, UR6, UR21, URZ ;  /* 0x00000015060c72a4 */ /* 0x000fe4000f8e02ff */
[----:B------:R-:W-:-:S02]  /*1470*/  UISETP.GE.AND UP0, UPT, UR4, UR7, UPT ;  /* 0x000000070400728c */ /* 0x000fc4000bf06270 */
[----:B------:R-:W-:Y:S02]  /*1480*/  UIMAD.WIDE.U32 UR10, UR4, UR8, URZ ;  /* 0x00000008040a72a5 */ /* 0x000fe4000f8e00ff */
[----:B------:R-:W-:Y:S02]  /*1490*/  UISETP.GE.OR UP0, UPT, UR5, UR12, UP0 ;  /* 0x0000000c0500728c */ /* 0x000fe40008706670 */
[----:B------:R-:W-:Y:S02]  /*14a0*/  UIMAD.WIDE.U32 UR12, UR5, UR8, URZ ;  /* 0x00000008050c72a5 */ /* 0x000fe4000f8e00ff */
[----:B------:R-:W-:Y:S01]  /*14b0*/  UIADD3 UR10, UPT, UPT, -UR4, URZ, URZ ;  /* 0x000000ff040a7290 */ /* 0x000fe2000fffe1ff */
[----:B------:R-:W-:Y:S01]  /*14c0*/  UMOV UR8, UR11 ;  /* 0x0000000b00087c82 */ /* 0x000fe20008000000 */
[----:B------:R-:W-:Y:S02]  /*14d0*/  UIADD3 UR11, UPT, UPT, -UR5, URZ, URZ ;  /* 0x000000ff050b7290 */ /* 0x000fe4000fffe1ff */
[----:B------:R-:W-:-:S03]  /*14e0*/  USHF.R.U32.HI UR8, URZ, UR9, UR8 ;  /* 0x00000009ff087299 */ /* 0x000fc60008011608 */
[----:B------:R-:W-:Y:S01]  /*14f0*/  @!UP0 UMOV UR7, UR13 ;  /* 0x0000000d00078c82 */ /* 0x000fe20008000000 */
[----:B------:R-:W-:Y:S02]  /*1500*/  UIMAD UR20, UR14, UR10, UR20 ;  /* 0x0000000a0e1472a4 */ /* 0x000fe4000f8e0214 */
[----:B------:R-:W-:Y:S02]  /*1510*/  USEL UR8, UR4, UR8, !UP2 ;  /* 0x0000000804087287 */ /* 0x000fe4000d000000 */
[----:B------:R-:W-:Y:S02]  /*1520*/  @!UP0 USHF.R.U32.HI UR7, URZ, UR9, UR7 ;  /* 0x00000009ff078299 */ /* 0x000fe40008011607 */
[----:B------:R-:W-:Y:S02]  /*1530*/  UIADD3 UR9, UPT, UPT, -UR8, URZ, URZ ;  /* 0x000000ff08097290 */ /* 0x000fe4000fffe1ff */
[----:B------:R-:W-:Y:S02]  /*1540*/  @!UP0 USEL UR7, UR5, UR7, !UP2 ;  /* 0x0000000705078287 */ /* 0x000fe4000d000000 */
[----:B------:R-:W-:-:S02]  /*1550*/  UIMAD UR9, UR21, UR9, UR4 ;  /* 0x00000009150972a4 */ /* 0x000fc4000f8e0204 */
[----:B------:R-:W-:Y:S02]  /*1560*/  @!UP0 UIADD3 UR8, UPT, UPT, UR8, -UR7, URZ ;  /* 0x8000000708088290 */ /* 0x000fe4000fffe0ff */
[----:B------:R-:W-:Y:S02]  /*1570*/  @!UP0 UIMAD UR6, UR9, UR6, UR7 ;  /* 0x00000006090682a4 */ /* 0x000fe4000f8e0207 */
[----:B------:R-:W-:Y:S02]  /*1580*/  @!UP0 UIMAD UR4, UR8, UR21, UR5 ;  /* 0x00000015080482a4 */ /* 0x000fe4000f8e0205 */
[----:B------:R-:W-:Y:S02]  /*1590*/  UIMAD UR16, UR28, UR11, UR16 ;  /* 0x0000000b1c1072a4 */ /* 0x000fe4000f8e0210 */
[----:B------:R-:W-:Y:S01]  /*15a0*/  UIMAD UR20, UR4, UR14, UR20 ;  /* 0x0000000e041472a4 */ /* 0x000fe2000f8e0214 */
[----:B------:R-:W-:Y:S02]  /*15b0*/  @!UP0 UMOV UR5, UR6 ;  /* 0x0000000600058c82 */ /* 0x000fe40008000000 */
[----:B------:R-:W-:-:S12]  /*15c0*/  UIMAD UR16, UR5, UR28, UR16 ;  /* 0x0000001c051072a4 */ /* 0x000fd8000f8e0210 */
.L_x_18:
[----:B------:R-:W-:Y:S02]  /*15d0*/  UISETP.NE.AND UP0, UPT, UR29, 0x1, UPT ;  /* 0x000000011d00788c */ /* 0x000fe4000bf05270 */
[----:B------:R-:W-:Y:S02]  /*15e0*/  ULOP3.LUT UR21, UR26, 0xffff, URZ, 0xc0, !UPT ;  /* 0x0000ffff1a157892 */ /* 0x000fe4000f8ec0ff */
[----:B------:R-:W-:Y:S02]  /*15f0*/  UISETP.NE.AND UP1, UPT, UR17, 0x2, UPT ;  /* 0x000000021100788c */ /* 0x000fe4000bf25270 */
[----:B------:R-:W-:Y:S02]  /*1600*/  ULOP3.LUT UR22, UR27, 0x800, URZ, 0xc0, !UPT ;  /* 0x000008001b167892 */ /* 0x000fe4000f8ec0ff */
[----:B------:R-:W-:Y:S02]  /*1610*/  ULOP3.LUT UR44, UR44, 0x80, URZ, 0xc0, !UPT ;  /* 0x000000802c2c7892 */ /* 0x000fe4000f8ec0ff */
[----:B------:R-:W-:Y:S01]  /*1620*/  USHF.L.U32 UR21, UR30, UR21, URZ ;  /* 0x000000151e157299 */ /* 0x000fe200080006ff */
[----:B------:R-:W-:Y:S11]  /*1630*/  BRA.U UP0, `(.L_x_19) ;  /* 0x0000000100447547 */ /* 0x000ff6000b800000 */
[----:B------:R-:W1:Y:S01]  /*1640*/  LDCU.128 UR8, c[0x0][0xb10] ;  /* 0x00016200ff0877ac */ /* 0x000e620008000c00 */
[----:B------:R-:W2:Y:S01]  /*1650*/  LDCU UR12, c[0x0][0xb0c] ;  /* 0x00016180ff0c77ac */ /* 0x000ea20008000800 */
[----:B------:R-:W3:Y:S01]  /*1660*/  LDCU UR13, c[0x0][0xb20] ;  /* 0x00016400ff0d77ac */ /* 0x000ee20008000800 */
[----:B-1----:R-:W-:Y:S02]  /*1670*/  UIMAD.WIDE.U32 UR6, UR16, UR8, URZ ;  /* 0x00000008100672a5 */ /* 0x002fe4000f8e00ff */
[----:B------:R-:W-:Y:S02]  /*1680*/  UIMAD.WIDE.U32 UR4, UR20, UR11, URZ ;  /* 0x0000000b140472a5 */ /* 0x000fe4000f8e00ff */
[----:B--2---:R-:W-:Y:S02]  /*1690*/  UISETP.NE.AND UP2, UPT, UR12, 0x1, UPT ;  /* 0x000000010c00788c */ /* 0x004fe4000bf45270 */
[----:B------:R-:W-:Y:S01]  /*16a0*/  UISETP.NE.AND UP0, UPT, UR10, 0x1, UPT ;  /* 0x000000010a00788c */ /* 0x000fe2000bf05270 */
[----:B------:R-:W-:-:S02]  /*16b0*/  UMOV UR6, UR7 ;  /* 0x0000000700067c82 */ /* 0x000fc40008000000 */
[----:B------:R-:W-:Y:S01]  /*16c0*/  UMOV UR4, UR5 ;  /* 0x0000000500047c82 */ /* 0x000fe20008000000 */
[----:B------:R-:W-:Y:S02]  /*16d0*/  USHF.R.U32.HI UR6, URZ, UR9, UR6 ;  /* 0x00000009ff067299 */ /* 0x000fe40008011606 */
[----:B---3--:R-:W-:Y:S02]  /*16e0*/  USHF.R.U32.HI UR4, URZ, UR13, UR4 ;  /* 0x0000000dff047299 */ /* 0x008fe40008011604 */
[----:B------:R-:W-:Y:S02]  /*16f0*/  USEL UR5, UR16, UR6, !UP2 ;  /* 0x0000000610057287 */ /* 0x000fe4000d000000 */
[----:B------:R-:W-:-:S04]  /*1700*/  USEL UR4, UR20, UR4, !UP0 ;  /* 0x0000000414047287 */ /* 0x000fc8000c000000 */
[----:B------:R-:W-:Y:S02]  /*1710*/  UIADD3 UR6, UPT, UPT, UR5, -UR4, URZ ;  /* 0x8000000405067290 */ /* 0x000fe4000fffe0ff */
[----:B------:R-:W-:Y:S02]  /*1720*/  UIADD3 UR4, UPT, UPT, -UR5, UR4, URZ ;  /* 0x0000000405047290 */ /* 0x000fe4000fffe1ff */
[----:B------:R-:W-:Y:S02]  /*1730*/  UIMAD UR20, UR6, UR10, UR20 ;  /* 0x0000000a061472a4 */ /* 0x000fe4000f8e0214 */
[----:B------:R-:W-:-:S12]  /*1740*/  UIMAD UR16, UR4, UR12, UR16 ;  /* 0x0000000c041072a4 */ /* 0x000fd8000f8e0210 */
.L_x_19:
[----:B------:R-:W-:Y:S05]  /*1750*/  BRA.U !UP5, `(.L_x_20) ;  /* 0x000000010d0c7547 */ /* 0x000fea000b800000 */
[----:B------:R-:W-:Y:S01]  /*1760*/  UCGABAR_WAIT ;  /* 0x0000000000007dc7 */ /* 0x000fe20008000000 */
[----:B------:R-:W-:Y:S01]  /*1770*/  CCTL.IVALL ;  /* 0x00000000ff00798f */ /* 0x000fe20002000000 */
[----:B------:R-:W-:Y:S05]  /*1780*/  BRA `(.L_x_21) ;  /* 0x0000000000047947 */ /* 0x000fea0003800000 */
.L_x_20:
[----:B------:R-:W-:Y:S06]  /*1790*/  BAR.SYNC.DEFER_BLOCKING 0x0 ;  /* 0x0000000000007b1d */ /* 0x000fec0000010000 */
.L_x_21:
[----:B------:R-:W-:Y:S05]  /*17a0*/  BRA.U UP1, `(.L_x_22) ;  /* 0x0000001501047547 */ /* 0x000fea000b800000 */
[----:B------:R-:W1:Y:S01]  /*17b0*/  LDCU UR6, c[0x0][0x38c] ;  /* 0x00007180ff0677ac */ /* 0x000e620008000800 */
[----:B------:R-:W-:Y:S01]  /*17c0*/  PLOP3.LUT P1, PT, PT, PT, UP3, 0x80, 0x8 ;  /* 0x000000000008781c */ /* 0x000fe20003f2f038 */
[----:B------:R-:W-:Y:S01]  /*17d0*/  IMAD.MOV.U32 R12, RZ, RZ, 0x1 ;  /* 0x00000001ff0c7424 */ /* 0x000fe200078e00ff */
[----:B------:R-:W-:Y:S02]  /*17e0*/  ISETP.NE.AND P2, PT, R3, RZ, P3 ;  /* 0x000000ff0300720c */ /* 0x000fe40001f45270 */
[----:B------:R-:W-:Y:S02]  /*17f0*/  CS2R R10, SRZ ;  /* 0x00000000000a7805 */ /* 0x000fe4000001ff00 */
[----:B------:R-:W-:Y:S01]  /*1800*/  PLOP3.LUT P1, PT, P1, PT, PT, 0x8, 0x80 ;  /* 0x000000000080781c */ /* 0x000fe20000f2e170 */
[----:B------:R-:W-:Y:S01]  /*1810*/  IMAD.MOV.U32 R9, RZ, RZ, RZ ;  /* 0x000000ffff097224 */ /* 0x000fe200078e00ff */
[----:B------:R-:W2:Y:S01]  /*1820*/  LDCU UR38, c[0x0][0x370] ;  /* 0x00006e00ff2677ac */ /* 0x000ea20008000800 */
[----:B------:R-:W-:Y:S01]  /*1830*/  IMAD.MOV.U32 R8, RZ, RZ, 0x1 ;  /* 0x00000001ff087424 */ /* 0x000fe200078e00ff */
[----:B------:R-:W3:Y:S01]  /*1840*/  LDCU.64 UR26, c[0x0][0x348] ;  /* 0x00006900ff1a77ac */ /* 0x000ee20008000a00 */
[----:B------:R-:W-:Y:S01]  /*1850*/  ULEA.HI UR42, UR22, UR44, URZ, 0x1b ;  /* 0x0000002c162a7291 */ /* 0x000fe2000f8fd8ff */
[----:B------:R-:W4:Y:S01]  /*1860*/  LDCU UR37, c[0x0][0x374] ;  /* 0x00006e80ff2577ac */ /* 0x000f220008000800 */
[----:B-1----:R-:W-:-:S02]  /*1870*/  UIADD3 UR5, UPT, UPT, UR6, 0x1f, URZ ;  /* 0x0000001f06057890 */ /* 0x002fc4000fffe0ff */
[----:B------:R-:W-:Y:S02]  /*1880*/  UIADD3 UR47, UPT, UPT, UR6, 0x3e, URZ ;  /* 0x0000003e062f7890 */ /* 0x000fe4000fffe0ff */
[----:B------:R-:W-:Y:S01]  /*1890*/  USHF.R.S32.HI UR4, URZ, 0x1f, UR5 ;  /* 0x0000001fff047899 */ /* 0x000fe20008011405 */
[----:B------:R-:W-:-:S03]  /*18a0*/  UMOV UR7, URZ ;  /* 0x000000ff00077c82 */ /* 0x000fc60008000000 */
[----:B------:R-:W-:Y:S02]  /*18b0*/  ULEA.HI UR4, UR4, UR5, URZ, 0x5 ;  /* 0x0000000504047291 */ /* 0x000fe4000f8f28ff */
[----:B------:R-:W-:Y:S02]  /*18c0*/  UIADD3 UR5, UPT, UPT, UR6, -0x1, URZ ;  /* 0xffffffff06057890 */ /* 0x000fe4000fffe0ff */
[----:B------:R-:W-:Y:S02]  /*18d0*/  USHF.R.S32.HI UR40, URZ, 0x5, UR4 ;  /* 0x00000005ff287899 */ /* 0x000fe40008011404 */
[----:B------:R-:W-:Y:S02]  /*18e0*/  UISETP.GE.U32.AND UP1, UPT, UR5, -0x3f, UPT ;  /* 0xffffffc10500788c */ /* 0x000fe4000bf26070 */
[----:B------:R-:W-:-:S04]  /*18f0*/  UISETP.LT.U32.AND UP0, UPT, UR40, 0x5, UPT ;  /* 0x000000052800788c */ /* 0x000fc8000bf01070 */
[----:B------:R-:W-:Y:S02]  /*1900*/  USEL UR39, UR40, 0x5, UP0 ;  /* 0x0000000528277887 */ /* 0x000fe40008000000 */
[----:B------:R-:W-:Y:S02]  /*1910*/  UISETP.NE.AND UP0, UPT, UR17, URZ, UPT ;  /* 0x000000ff1100728c */ /* 0x000fe4000bf05270 */
[----:B------:R-:W-:Y:S02]  /*1920*/  UIADD3 UR4, UPT, UPT, UR39, -0x1, URZ ;  /* 0xffffffff27047890 */ /* 0x000fe4000fffe0ff */
[----:B------:R-:W-:Y:S02]  /*1930*/  @UP1 UIADD3 UR4, UPT, UPT, UR39, URZ, URZ ;  /* 0x000000ff27041290 */ /* 0x000fe4000fffe0ff */
[----:B------:R-:W-:Y:S02]  /*1940*/  USEL UR23, UR46, 0x2, UP0 ;  /* 0x000000022e177887 */ /* 0x000fe40008000000 */
[----:B------:R-:W-:-:S02]  /*1950*/  UIADD3 UR43, UPT, UPT, UR40, -UR39, URZ ;  /* 0x80000027282b7290 */ /* 0x000fc4000fffe0ff */
[----:B------:R-:W-:Y:S02]  /*1960*/  UIADD3 UR25, UPT, UPT, UR4, 0x1, URZ ;  /* 0x0000000104197890 */ /* 0x000fe4000fffe0ff */
[----:B--234-:R-:W-:-:S12]  /*1970*/  UIADD3 UR41, UPT, UPT, -UR4, URZ, URZ ;  /* 0x000000ff04297290 */ /* 0x01cfd8000fffe1ff */
.L_x_42:
[----:B------:R-:W-:Y:S01]  /*1980*/  UISETP.NE.AND UP0, UPT, UR52, URZ, UPT ;  /* 0x000000ff3400728c */ /* 0x000fe2000bf05270 */
[----:B-1----:R-:W1:Y:S08]  /*1990*/  S2UR UR52, SR_CgaCtaId ;  /* 0x00000000003479c3 */ /* 0x002e700000008800 */
[----:B------:R-:W-:Y:S05]  /*19a0*/  BRA.U UP0, `(.L_x_23) ;  /* 0x0000000100347547 */ /* 0x000fea000b800000 */
[----:B------:R-:W2:Y:S01]  /*19b0*/  S2R R0, SR_CgaCtaId ;  /* 0x0000000000007919 */ /* 0x000ea20000008800 */
[----:B------:R-:W-:Y:S02]  /*19c0*/  MOV R3, 0x400 ;  /* 0x0000040000037802 */ /* 0x000fe40000000f00 */
[----:B------:R-:W-:Y:S02]  /*19d0*/  SHF.L.U32 R2, R8, 0x1f, RZ ;  /* 0x0000001f08027819 */ /* 0x000fe400000006ff */
[----:B--2---:R-:W-:-:S05]  /*19e0*/  LEA R0, R0, R3, 0x18 ;  /* 0x0000000300007211 */ /* 0x004fca00078ec0ff */
[----:B------:R-:W-:-:S04]  /*19f0*/  IMAD R3, R9, 0x8, R0 ;  /* 0x0000000809037824 */ /* 0x000fc800078e0200 */
[----:B------:R-:W2:Y:S02]  /*1a00*/  SYNCS.PHASECHK.TRANS64.TRYWAIT P0, [R3+URZ+0xf0], R2 ;  /* 0x0000f002030075a7 */ /* 0x000ea400080011ff */
[----:B--2---:R-:W-:Y:S05]  /*1a10*/  @!P0 BRA `(.L_x_24) ;  /* 0x000000c800008947 */ /* 0x004fea0003800000 */
.L_x_184:
[----:B------:R-:W-:Y:S01]  /*1a20*/  VIADD R9, R9, 0x1 ;  /* 0x0000000109097836 */ /* 0x000fe20000000000 */
[----:B------:R2:W-:Y:S04]  /*1a30*/  SYNCS.ARRIVE.TRANS64.A1T0 RZ, [R3+URZ+0xe0], RZ ;  /* 0x0000e0ff03ff79a7 */ /* 0x0005e800081000ff */
[----:B------:R-:W-:-:S04]  /*1a40*/  ISETP.NE.AND P0, PT, R9, 0x2, PT ;  /* 0x000000020900780c */ /* 0x000fc80003f05270 */
[----:B------:R-:W-:Y:S02]  /*1a50*/  SEL R9, R9, RZ, P0 ;  /* 0x000000ff09097207 */ /* 0x000fe40000000000 */
[----:B--2---:R-:W-:-:S04]  /*1a60*/  SEL R3, RZ, 0x1, P0 ;  /* 0x00000001ff037807 */ /* 0x004fc80000000000 */
[----:B------:R-:W-:-:S07]  /*1a70*/  LOP3.LUT R8, R8, R3, RZ, 0x3c, !PT ;  /* 0x0000000308087212 */ /* 0x000fce00078e3cff */
.L_x_23:
[----:B------:R-:W-:Y:S01]  /*1a80*/  UMOV UR6, 0x400 ;  /* 0x0000040000067882 */ /* 0x000fe20000000000 */
[----:B------:R-:W-:Y:S01]  /*1a90*/  SHF.L.U32 R0, R12, 0x1f, RZ ;  /* 0x0000001f0c007819 */ /* 0x000fe200000006ff */
[----:B-1----:R-:W-:Y:S02]  /*1aa0*/  ULEA UR6, UR52, UR6, 0x18 ;  /* 0x0000000634067291 */ /* 0x002fe4000f8ec0ff */
[----:B------:R-:W-:Y:S02]  /*1ab0*/  UISETP.GE.U32.AND UP0, UPT, UR47, 0x3f, UPT ;  /* 0x0000003f2f00788c */ /* 0x000fe4000bf06070 */
[----:B------:R-:W-:Y:S02]  /*1ac0*/  ULEA UR4, UR7, UR6, 0x3 ;  /* 0x0000000607047291 */ /* 0x000fe4000f8e18ff */
[----:B------:R-:W-:Y:S01]  /*1ad0*/  ULEA UR11, UR20, UR44, 0x8 ;  /* 0x0000002c140b7291 */ /* 0x000fe2000f8e40ff */
[----:B------:R-:W-:-:S06]  /*1ae0*/  UMOV UR13, URZ ;  /* 0x000000ff000d7c82 */ /* 0x000fcc0008000000 */
[----:B------:R1:W2:Y:S01]  /*1af0*/  SYNCS.PHASECHK.TRANS64.TRYWAIT P0, [UR4+0x28], R0 ;  /* 0x00002800ff0075a7 */ /* 0x0002a20008001104 */
[----:B------:R-:W-:-:S04]  /*1b00*/  ULEA.HI UR4, UR16, UR16, URZ, 0x1 ;  /* 0x0000001010047291 */ /* 0x000fc8000f8f08ff */
[----:B------:R-:W-:-:S04]  /*1b10*/  USHF.L.U32 UR4, UR4, 0x7, URZ ;  /* 0x0000000704047899 */ /* 0x000fc800080006ff */
[----:B------:R-:W-:-:S04]  /*1b20*/  ULOP3.LUT UR35, UR4, 0xffffff00, URZ, 0xc0, !UPT ;  /* 0xffffff0004237892 */ /* 0x000fc8000f8ec0ff */
[----:B------:R-:W-:Y:S01]  /*1b30*/  UIADD3 UR35, UPT, UPT, UR42, UR35, URZ ;  /* 0x000000232a237290 */ /* 0x000fe2000fffe0ff */
[----:B------:R-:W-:Y:S11]  /*1b40*/  BRA.U !UP0, `(.L_x_25) ;  /* 0x0000000108c47547 */ /* 0x000ff6000b800000 */
[----:B------:R-:W-:Y:S01]  /*1b50*/  UMOV UR16, UR41 ;  /* 0x0000002900107c82 */ /* 0x000fe20008000000 */
[----:B------:R-:W-:Y:S01]  /*1b60*/  UMOV UR4, UR7 ;  /* 0x0000000700047c82 */ /* 0x000fe20008000000 */
[----:B------:R-:W-:-:S05]  /*1b70*/  UMOV UR34, URZ ;  /* 0x000000ff00227c82 */ /* 0x000fca0008000000 */
.L_x_31:
[----:B------:R-:W-:Y:S01]  /*1b80*/  ULEA UR33, UR4, UR6, 0x3 ;  /* 0x0000000604217291 */ /* 0x000fe2000f8e18ff */
[----:B------:R-:W-:Y:S01]  /*1b90*/  @P3 MOV R2, 0x10000 ;  /* 0x0001000000023802 */ /* 0x000fe20000000f00 */
[----:B--234-:R-:W-:Y:S10]  /*1ba0*/  @P0 BRA `(.L_x_26) ;  /* 0x00000000000c0947 */ /* 0x01cff40003800000 */
[----:B------:R-:W-:-:S04]  /*1bb0*/  SHF.L.U32 R3, R12, 0x1f, RZ ;  /* 0x0000001f0c037819 */ /* 0x000fc800000006ff */
[----:B------:R-:W2:Y:S02]  /*1bc0*/  SYNCS.PHASECHK.TRANS64.TRYWAIT P0, [UR33+0x28], R3 ;  /* 0x00002803ff0075a7 */ /* 0x000ea40008001121 */
[----:B--2---:R-:W-:Y:S05]  /*1bd0*/  @!P0 BRA `(.L_x_27) ;  /* 0x000000c400a48947 */ /* 0x004fea0003800000 */
.L_x_26:
[----:B------:R2:W-:Y:S01]  /*1be0*/  @P3 SYNCS.ARRIVE.TRANS64 RZ, [UR33], R2 ;  /* 0x00000002ffff39a7 */ /* 0x0005e20008000021 */
[----:B------:R-:W-:Y:S02]  /*1bf0*/  ULOP3.LUT UR5, UR23, 0x2, URZ, 0xfc, !UPT ;  /* 0x0000000217057892 */ /* 0x000fe4000f8efcff */
[----:B------:R-:W-:Y:S02]  /*1c00*/  UIADD3 UR16, UPT, UPT, UR16, 0x1, URZ ;  /* 0x0000000110107890 */ /* 0x000fe4000fffe0ff */
[----:B------:R-:W-:Y:S02]  /*1c10*/  UISETP.NE.AND UP0, UPT, UR5, 0x2, UPT ;  /* 0x000000020500788c */ /* 0x000fe4000bf05270 */
[----:B------:R-:W-:-:S07]  /*1c20*/  UISETP.NE.AND UP2, UPT, UR16, 0x1, UPT ;  /* 0x000000011000788c */ /* 0x000fce000bf45270 */
[----:B------:R-:W-:Y:S05]  /*1c30*/  BRA.U UP0, `(.L_x_28) ;  /* 0x0000000100047547 */ /* 0x000fea000b800000 */
[----:B------:R-:W-:Y:S05]  /*1c40*/  BPT.TRAP 0x1 ;  /* 0x000000040000795c */ /* 0x000fea0000300000 */
.L_x_28:
[----:B------:R-:W-:Y:S04]  /*1c50*/  BSSY.RECONVERGENT B0, `(.L_x_29) ;  /* 0x0000003000007945 */ /* 0x000fe80003800200 */
[----:B------:R-:W-:Y:S05]  /*1c60*/  @!P2 BRA `(.L_x_30) ;  /* 0x000000000004a947 */ /* 0x000fea0003800000 */
[----:B------:R-:W-:Y:S05]  /*1c70*/  BPT.TRAP 0x1 ;  /* 0x000000040000795c */ /* 0x000fea0000300000 */
.L_x_30:
[----:B------:R-:W-:Y:S05]  /*1c80*/  BSYNC.RECONVERGENT B0 ;  /* 0x0000000000007941 */ /* 0x000fea0003800200 */
.L_x_29:
[----:B------:R-:W-:Y:S02]  /*1c90*/  UIADD3 UR5, UPT, UPT, UR4, 0x1, URZ ;  /* 0x0000000104057890 */ /* 0x000fe4000fffe0ff */
[----:B------:R-:W-:Y:S02]  /*1ca0*/  UIADD3 UR14, UP1, UPT, UR26, 0x80, URZ ;  /* 0x000000801a0e7890 */ /* 0x000fe4000ff3e0ff */
[----:B------:R-:W-:Y:S02]  /*1cb0*/  UISETP.NE.AND UP0, UPT, UR5, 0x5, UPT ;  /* 0x000000050500788c */ /* 0x000fe4000bf05270 */
[----:B------:R-:W-:Y:S02]  /*1cc0*/  ULOP3.LUT UR33, UR33, 0xfefffff8, URZ, 0xc0, !UPT ;  /* 0xfefffff821217892 */ /* 0x000fe4000f8ec0ff */
[----:B------:R-:W-:Y:S02]  /*1cd0*/  USEL UR8, URZ, 0x1, UP0 ;  /* 0x00000001ff087887 */ /* 0x000fe40008000000 */
[----:B------:R-:W-:-:S02]  /*1ce0*/  USEL UR7, UR5, URZ, UP0 ;  /* 0x000000ff05077287 */ /* 0x000fc40008000000 */
[----:B------:R-:W-:Y:S02]  /*1cf0*/  UIADD3.X UR15, UPT, UPT, URZ, UR27, URZ, UP1, !UPT ;  /* 0x0000001bff0f7290 */ /* 0x000fe40008ffe4ff */
[----:B------:R-:W-:Y:S01]  /*1d00*/  ULEA UR5, UR7, UR6, 0x3 ;  /* 0x0000000607057291 */ /* 0x000fe2000f8e18ff */
[----:B------:R-:W-:Y:S01]  /*1d10*/  LOP3.LUT R12, R12, UR8, RZ, 0x3c, !PT ;  /* 0x000000080c0c7c12 */ /* 0x000fe2000f8e3cff */
[----:B------:R-:W-:Y:S02]  /*1d20*/  USHF.L.U32 UR8, UR4, 0xe, URZ ;  /* 0x0000000e04087899 */ /* 0x000fe400080006ff */
[----:B------:R-:W-:Y:S01]  /*1d30*/  UIADD3 UR4, UP0, UPT, UR26, 0x180, URZ ;  /* 0x000001801a047890 */ /* 0x000fe2000ff1e0ff */
[----:B-1----:R-:W-:Y:S01]  /*1d40*/  SHF.L.U32 R0, R12, 0x1f, RZ ;  /* 0x0000001f0c007819 */ /* 0x002fe200000006ff */
[----:B------:R-:W-:Y:S02]  /*1d50*/  ULEA UR32, UR22, UR8, 0x2 ;  /* 0x0000000816207291 */ /* 0x000fe4000f8e10ff */
[----:B------:R-:W-:Y:S01]  /*1d60*/  UPRMT UR13, URZ, 0x5410, UR21 ;  /* 0x00005410ff0d7896 */ /* 0x000fe20008000015 */
[----:B------:R3:W4:Y:S01]  /*1d70*/  SYNCS.PHASECHK.TRANS64.TRYWAIT P0, [UR5+0x28], R0 ;  /* 0x00002800ff0075a7 */ /* 0x0007220008001105 */
[----:B------:R-:W-:-:S02]  /*1d80*/  UIADD3 UR32, UPT, UPT, UR6, 0x10800, UR32 ;  /* 0x0001080006207890 */ /* 0x000fc4000fffe020 */
[----:B------:R-:W-:Y:S02]  /*1d90*/  UIADD3 UR8, UPT, UPT, UR6, 0x24800, UR8 ;  /* 0x0002480006087890 */ /* 0x000fe4000fffe008 */
[----:B------:R-:W-:Y:S01]  /*1da0*/  UIADD3.X UR5, UPT, UPT, URZ, UR27, URZ, UP0, !UPT ;  /* 0x0000001bff057290 */ /* 0x000fe200087fe4ff */
[----:B------:R-:W-:Y:S01]  /*1db0*/  UMOV UR18, 0x0 ;  /* 0x0000000000127882 */ /* 0x000fe20000000000 */
[----:B------:R-:W-:Y:S01]  /*1dc0*/  UMOV UR19, 0x10000000 ;  /* 0x1000000000137882 */ /* 0x000fe20000000000 */
[----:B------:R-:W-:Y:S01]  /*1dd0*/  UMOV UR10, UR34 ;  /* 0x00000022000a7c82 */ /* 0x000fe20008000000 */
[----:B------:R-:W-:Y:S01]  /*1de0*/  UMOV UR12, UR36 ;  /* 0x00000024000c7c82 */ /* 0x000fe20008000000 */
[----:B------:R-:W-:Y:S01]  /*1df0*/  UMOV UR9, UR33 ;  /* 0x0000002100097c82 */ /* 0x000fe20008000000 */
[----:B------:R1:W-:Y:S03]  /*1e00*/  UTMALDG.3D.MULTICAST.2CTA [UR32], [UR14], UR13, desc[UR18] ;  /* 0x000012200e0073b4 */ /* 0x0003e6000821180d */
[----:B------:R2:W-:Y:S01]  /*1e10*/  UTMALDG.3D.2CTA [UR8], [UR4], desc[UR18] ;  /* 0x00001208040075b4 */ /* 0x0005e20008211000 */
[----:B-1----:R-:W-:Y:S01]  /*1e20*/  UIADD3 UR34, UPT, UPT, UR34, 0x20, URZ ;  /* 0x0000002022227890 */ /* 0x002fe2000fffe0ff */
[----:B------:R-:W-:Y:S01]  /*1e30*/  UMOV UR13, UR25 ;  /* 0x00000019000d7c82 */ /* 0x000fe20008000000 */
[----:B--2---:R-:W-:Y:S01]  /*1e40*/  UMOV UR4, UR7 ;  /* 0x0000000700047c82 */ /* 0x004fe20008000000 */
[----:B------:R-:W-:Y:S09]  /*1e50*/  BRA.U UP2, `(.L_x_31) ;  /* 0xfffffffd02487547 */ /* 0x000ff2000b83ffff */
.L_x_25:
[----:B------:R-:W-:Y:S01]  /*1e60*/  ULEA UR4, UR7, UR6, 0x3 ;  /* 0x0000000607047291 */ /* 0x000fe2000f8e18ff */
[----:B-1-3--:R-:W-:Y:S01]  /*1e70*/  SHF.L.U32 R0, R12, 0x1f, RZ ;  /* 0x0000001f0c007819 */ /* 0x00afe200000006ff */
[----:B------:R-:W-:Y:S01]  /*1e80*/  @!P1 SYNCS.ARRIVE.TRANS64.A1T0 RZ, [UR6+0x98], RZ ;  /* 0x000098ffffff99a7 */ /* 0x000fe20008100006 */
[----:B------:R-:W-:-:S06]  /*1e90*/  UISETP.GT.AND UP0, UPT, UR40, UR39, UPT ;  /* 0x000000272800728c */ /* 0x000fcc000bf04270 */
[----:B--2-4-:R1:W2:Y:S03]  /*1ea0*/  SYNCS.PHASECHK.TRANS64.TRYWAIT P0, [UR4+0x28], R0 ;  /* 0x00002800ff0075a7 */ /* 0x0142a60008001104 */
[----:B------:R-:W-:Y:S05]  /*1eb0*/  BRA.U !UP0, `(.L_x_32) ;  /* 0x0000000108c47547 */ /* 0x000fea000b800000 */
[----:B------:R-:W-:Y:S01]  /*1ec0*/  UIADD3 UR24, UPT, UPT, UR43, UR13, URZ ;  /* 0x0000000d2b187290 */ /* 0x000fe2000fffe0ff */
[----:B------:R-:W-:-:S11]  /*1ed0*/  UMOV UR4, UR7 ;  /* 0x0000000700047c82 */ /* 0x000fd60008000000 */
.L_x_38:
[----:B------:R-:W-:Y:S01]  /*1ee0*/  ULEA UR17, UR4, UR6, 0x3 ;  /* 0x0000000604117291 */ /* 0x000fe2000f8e18ff */
[----:B--2---:R-:W-:Y:S01]  /*1ef0*/  @P3 MOV R2, 0x10000 ;  /* 0x0001000000023802 */ /* 0x004fe20000000f00 */
[----:B--2-4-:R-:W-:Y:S10]  /*1f00*/  @P0 BRA `(.L_x_33) ;  /* 0x00000000000c0947 */ /* 0x014ff40003800000 */
[----:B------:R-:W-:-:S04]  /*1f10*/  SHF.L.U32 R3, R12, 0x1f, RZ ;  /* 0x0000001f0c037819 */ /* 0x000fc800000006ff */
[----:B------:R-:W2:Y:S02]  /*1f20*/  SYNCS.PHASECHK.TRANS64.TRYWAIT P0, [UR17+0x28], R3 ;  /* 0x00002803ff0075a7 */ /* 0x000ea40008001111 */
[----:B--2---:R-:W-:Y:S05]  /*1f30*/  @!P0 BRA `(.L_x_34) ;  /* 0x000000c000e48947 */ /* 0x004fea0003800000 */
.L_x_33:
[----:B------:R2:W-:Y:S01]  /*1f40*/  @P3 SYNCS.ARRIVE.TRANS64 RZ, [UR17], R2 ;  /* 0x00000002ffff39a7 */ /* 0x0005e20008000011 */
[----:B------:R-:W-:-:S04]  /*1f50*/  ULOP3.LUT UR5, UR23, 0x2, URZ, 0xfc, !UPT ;  /* 0x0000000217057892 */ /* 0x000fc8000f8efcff */
[----:B------:R-:W-:-:S09]  /*1f60*/  UISETP.NE.AND UP0, UPT, UR5, 0x2, UPT ;  /* 0x000000020500788c */ /* 0x000fd2000bf05270 */
[----:B------:R-:W-:Y:S05]  /*1f70*/  BRA.U UP0, `(.L_x_35) ;  /* 0x0000000100047547 */ /* 0x000fea000b800000 */
[----:B------:R-:W-:Y:S05]  /*1f80*/  BPT.TRAP 0x1 ;  /* 0x000000040000795c */ /* 0x000fea0000300000 */
.L_x_35:
[----:B------:R-:W-:Y:S04]  /*1f90*/  BSSY.RECONVERGENT B0, `(.L_x_36) ;  /* 0x0000003000007945 */ /* 0x000fe80003800200 */
[----:B------:R-:W-:Y:S05]  /*1fa0*/  @!P2 BRA `(.L_x_37) ;  /* 0x000000000004a947 */ /* 0x000fea0003800000 */
[----:B------:R-:W-:Y:S05]  /*1fb0*/  BPT.TRAP 0x1 ;  /* 0x000000040000795c */ /* 0x000fea0000300000 */
.L_x_37:
[----:B------:R-:W-:Y:S05]  /*1fc0*/  BSYNC.RECONVERGENT B0 ;  /* 0x0000000000007941 */ /* 0x000fea0003800200 */
.L_x_36:
[----:B------:R-:W-:Y:S02]  /*1fd0*/  UIADD3 UR5, UPT, UPT, UR4, 0x1, URZ ;  /* 0x0000000104057890 */ /* 0x000fe4000fffe0ff */
[----:B------:R-:W-:Y:S02]  /*1fe0*/  USHF.L.U32 UR18, UR13, 0x5, URZ ;  /* 0x000000050d127899 */ /* 0x000fe400080006ff */
[----:B------:R-:W-:Y:S02]  /*1ff0*/  UISETP.NE.AND UP0, UPT, UR5, 0x5, UPT ;  /* 0x000000050500788c */ /* 0x000fe4000bf05270 */
[----:B------:R-:W-:Y:S02]  /*2000*/  ULOP3.LUT UR17, UR17, 0xfefffff8, URZ, 0xc0, !UPT ;  /* 0xfefffff811117892 */ /* 0x000fe4000f8ec0ff */
[----:B------:R-:W-:Y:S02]  /*2010*/  USEL UR8, URZ, 0x1, UP0 ;  /* 0x00000001ff087887 */ /* 0x000fe40008000000 */
[----:B------:R-:W-:-:S02]  /*2020*/  USEL UR7, UR5, URZ, UP0 ;  /* 0x000000ff05077287 */ /* 0x000fc40008000000 */
[----:B------:R-:W-:Y:S02]  /*2030*/  UIADD3 UR14, UP0, UPT, UR26, 0x180, URZ ;  /* 0x000001801a0e7890 */ /* 0x000fe4000ff1e0ff */
        /* <DEDUP_REMOVED lines=9> */
[----:B------:R-:W-:Y:S02]  /*20d0*/  UIADD3.X UR5, UPT, UPT, URZ, UR27, URZ, UP1, !UPT ;  /* 0x0000001bff057290 */ /* 0x000fe40008ffe4ff */
[----:B------:R-:W-:Y:S02]  /*20e0*/  UIADD3 UR8, UPT, UPT, UR6, 0x24800, UR8 ;  /* 0x0002480006087890 */ /* 0x000fe4000fffe008 */
[----:B------:R-:W-:Y:S01]  /*20f0*/  UIADD3.X UR15, UPT, UPT, URZ, UR27, URZ, UP0, !UPT ;  /* 0x0000001bff0f7290 */ /* 0x000fe200087fe4ff */
[----:B------:R-:W-:Y:S01]  /*2100*/  UMOV UR28, 0x0 ;  /* 0x00000000001c7882 */ /* 0x000fe20000000000 */
[----:B------:R-:W-:Y:S01]  /*2110*/  UMOV UR29, 0x10000000 ;  /* 0x10000000001d7882 */ /* 0x000fe20000000000 */
[----:B------:R-:W-:Y:S01]  /*2120*/  UMOV UR19, UR35 ;  /* 0x0000002300137c82 */ /* 0x000fe20008000000 */
[----:B------:R-:W-:Y:S01]  /*2130*/  UMOV UR20, UR36 ;  /* 0x0000002400147c82 */ /* 0x000fe20008000000 */
[----:B------:R-:W-:Y:S01]  /*2140*/  UMOV UR12, UR36 ;  /* 0x00000024000c7c82 */ /* 0x000fe20008000000 */
[----:B------:R1:W-:Y:S01]  /*2150*/  UTMALDG.3D.MULTICAST.2CTA [UR16], [UR4], UR10, desc[UR28] ;  /* 0x00001c10040073b4 */ /* 0x0003e2000821180a */
[----:B------:R-:W-:Y:S01]  /*2160*/  UMOV UR9, UR17 ;  /* 0x0000001100097c82 */ /* 0x000fe20008000000 */
[----:B------:R-:W-:-:S04]  /*2170*/  UIADD3 UR13, UPT, UPT, UR13, 0x1, URZ ;  /* 0x000000010d0d7890 */ /* 0x000fc8000fffe0ff */
[----:B------:R-:W-:Y:S01]  /*2180*/  UISETP.NE.AND UP0, UPT, UR13, UR24, UPT ;  /* 0x000000180d00728c */ /* 0x000fe2000bf05270 */
[----:B-1----:R-:W-:Y:S01]  /*2190*/  UMOV UR10, UR18 ;  /* 0x00000012000a7c82 */ /* 0x002fe20008000000 */
[----:B------:R-:W-:Y:S01]  /*21a0*/  UMOV UR4, UR7 ;  /* 0x0000000700047c82 */ /* 0x000fe20008000000 */
[----:B------:R3:W-:Y:S06]  /*21b0*/  UTMALDG.3D.2CTA [UR8], [UR14], desc[UR28] ;  /* 0x00001c080e0075b4 */ /* 0x0007ec0008211000 */
[----:B---3--:R-:W-:Y:S05]  /*21c0*/  BRA.U UP0, `(.L_x_38) ;  /* 0xfffffffd00447547 */ /* 0x008fea000b83ffff */
.L_x_32:
[C---:B------:R-:W-:Y:S01]  /*21d0*/  LEA R3, R11.reuse, UR6, 0x3 ;  /* 0x000000060b037c11 */ /* 0x040fe2000f8e18ff */
[----:B------:R-:W-:Y:S01]  /*21e0*/  NOP ;  /* 0x0000000000007918 */ /* 0x000fe20000000000 */
[----:B-1----:R-:W-:Y:S02]  /*21f0*/  SHF.L.U32 R0, R10, 0x1f, RZ ;  /* 0x0000001f0a007819 */ /* 0x002fe400000006ff */
[----:B------:R-:W-:Y:S02]  /*2200*/  LEA R5, R11, UR6, 0x4 ;  /* 0x000000060b057c11 */ /* 0x000fe4000f8e20ff */
[----:B--2-4-:R-:W1:Y:S02]  /*2210*/  SYNCS.PHASECHK.TRANS64.TRYWAIT P0, [R3+URZ+0xa0], R0 ;  /* 0x0000a000030075a7 */ /* 0x014e6400080011ff */
[----:B-1----:R-:W-:Y:S05]  /*2220*/  @!P0 BRA `(.L_x_39) ;  /* 0x000000c000408947 */ /* 0x002fea0003800000 */
.L_x_187:
[----:B------:R-:W2:Y:S01]  /*2230*/  LDS.128 R4, [R5+0x110] ;  /* 0x0001100005047984 */ /* 0x000ea20000000c00 */
[----:B------:R-:W-:Y:S01]  /*2240*/  UISETP.GE.AND UP0, UPT, UR45, 0x1, UPT ;  /* 0x000000012d00788c */ /* 0x000fe2000bf06270 */
[----:B------:R-:W-:Y:S01]  /*2250*/  @!PT LDS RZ, [RZ] ;  /* 0x00000000fffff984 */ /* 0x000fe20000000800 */
[----:B------:R-:W-:Y:S01]  /*2260*/  @!PT LDS RZ, [RZ] ;  /* 0x00000000fffff984 */ /* 0x000fe20000000800 */
[----:B------:R-:W-:Y:S01]  /*2270*/  @!PT LDS RZ, [RZ] ;  /* 0x00000000fffff984 */ /* 0x000fe20000000800 */
[----:B------:R-:W-:Y:S01]  /*2280*/  @!PT LDS RZ, [RZ] ;  /* 0x00000000fffff984 */ /* 0x000fe20000000800 */
[----:B------:R3:W-:Y:S06]  /*2290*/  MEMBAR.ALL.CTA ;  /* 0x0000000000007992 */ /* 0x0007ec0000008000 */
[----:B---3--:R-:W3:Y:S01]  /*22a0*/  FENCE.VIEW.ASYNC.S ;  /* 0x00000000000073c6 */ /* 0x008ee20000000000 */
[----:B--2---:R-:W-:-:S13]  /*22b0*/  LOP3.LUT P0, RZ, R6, 0x1, RZ, 0xc0, !PT ;  /* 0x0000000106ff7812 */ /* 0x004fda000780c0ff */
[----:B---3--:R-:W-:Y:S01]  /*22c0*/  VOTEU.ANY UP1, P0 ;  /* 0x0000000000ff7886 */ /* 0x008fe20000020100 */
[----:B------:R-:W-:-:S13]  /*22d0*/  PLOP3.LUT P0, PT, PT, PT, UP1, 0x80, 0x8 ;  /* 0x000000000008781c */ /* 0x000fda0003f0f018 */
[----:B-1----:R-:W-:Y:S02]  /*22e0*/  @P0 LOP3.LUT R0, R5, 0xffff, RZ, 0xc0, !PT ;  /* 0x0000ffff05000812 */ /* 0x002fe400078ec0ff */
[----:B------:R-:W-:Y:S02]  /*22f0*/  @P0 MOV R2, R4 ;  /* 0x0000000400020202 */ /* 0x000fe40000000f00 */
[----:B------:R-:W-:Y:S01]  /*2300*/  @P0 R2UR UR5, R0 ;  /* 0x00000000000502ca */ /* 0x000fe200000e0000 */
[----:B------:R-:W-:Y:S01]  /*2310*/  VIADD R0, R3, 0xb0 ;  /* 0x000000b003007836 */ /* 0x000fe20000000000 */
[----:B------:R-:W-:Y:S02]  /*2320*/  @P0 SHF.R.U32.HI R4, RZ, 0x10, R5 ;  /* 0x00000010ff040819 */ /* 0x000fe40000011605 */
[----:B------:R-:W-:Y:S02]  /*2330*/  @P0 R2UR UR8, R2 ;  /* 0x00000000020802ca */ /* 0x000fe400000e0000 */
[----:B------:R-:W-:-:S02]  /*2340*/  PRMT R0, RZ, 0x654, R0 ;  /* 0x00000654ff007816 */ /* 0x000fc40000000000 */
[----:B------:R-:W-:Y:S02]  /*2350*/  @P0 R2UR UR4, R4 ;  /* 0x00000000040402ca */ /* 0x000fe400000e0000 */
[----:B------:R1:W-:Y:S03]  /*2360*/  SYNCS.ARRIVE.TRANS64.RED.A1T0 RZ, [R0+URZ], RZ ;  /* 0x000000ff00ff79a7 */ /* 0x0003e600081004ff */
[----:B------:R-:W-:-:S04]  /*2370*/  @UP1 UMOV UR30, UR5 ;  /* 0x00000005001e1c82 */ /* 0x000fc80008000000 */
[----:B------:R-:W-:-:S04]  /*2380*/  @UP1 UMOV UR31, UR8 ;  /* 0x00000008001f1c82 */ /* 0x000fc80008000000 */
[----:B------:R-:W-:Y:S01]  /*2390*/  @UP1 UMOV UR36, UR4 ;  /* 0x0000000400241c82 */ /* 0x000fe20008000000 */
[----:B------:R-:W-:Y:S05]  /*23a0*/  BRA.U !UP0, `(.L_x_40) ;  /* 0x0000000108d47547 */ /* 0x000fea000b800000 */
[----:B------:R-:W2:Y:S01]  /*23b0*/  LDCU.128 UR12, c[0x0][0xb10] ;  /* 0x00016200ff0c77ac */ /* 0x000ea20008000c00 */
[----:B------:R-:W3:Y:S01]  /*23c0*/  LDCU UR24, c[0x0][0xb20] ;  /* 0x00016400ff1877ac */ /* 0x000ee20008000800 */
[----:B------:R-:W4:Y:S01]  /*23d0*/  LDCU UR20, c[0x0][0xb0c] ;  /* 0x00016180ff1477ac */ /* 0x000f220008000800 */
[----:B------:R-:W1:Y:S01]  /*23e0*/  LDCU.64 UR10, c[0x0][0xb28] ;  /* 0x00016500ff0a77ac */ /* 0x000e620008000a00 */
[----:B------:R-:W-:Y:S02]  /*23f0*/  UISETP.NE.AND UP3, UPT, UR45, 0x1, UPT ;  /* 0x000000012d00788c */ /* 0x000fe4000bf65270 */
[----:B--2---:R-:W-:Y:S02]  /*2400*/  UIMAD.WIDE.U32 UR8, UR37, UR15, URZ ;  /* 0x0000000f250872a5 */ /* 0x004fe4000f8e00ff */
[----:B------:R-:W-:Y:S02]  /*2410*/  UIMAD.WIDE.U32 UR4, UR38, UR12, URZ ;  /* 0x0000000c260472a5 */ /* 0x000fe4000f8e00ff */
[----:B------:R-:W-:-:S02]  /*2420*/  UISETP.NE.AND UP0, UPT, UR14, 0x1, UPT ;  /* 0x000000010e00788c */ /* 0x000fc4000bf05270 */
[----:B------:R-:W-:Y:S01]  /*2430*/  UIMAD.WIDE.U32 UR28, UR30, UR15, URZ ;  /* 0x0000000f1e1c72a5 */ /* 0x000fe2000f8e00ff */
[----:B------:R-:W-:Y:S02]  /*2440*/  UMOV UR8, UR9 ;  /* 0x0000000900087c82 */ /* 0x000fe40008000000 */
[----:B------:R-:W-:Y:S01]  /*2450*/  UMOV UR4, UR5 ;  /* 0x0000000500047c82 */ /* 0x000fe20008000000 */
[----:B---3--:R-:W-:Y:S02]  /*2460*/  USHF.R.U32.HI UR8, URZ, UR24, UR8 ;  /* 0x00000018ff087299 */ /* 0x008fe40008011608 */
[----:B----4-:R-:W-:Y:S02]  /*2470*/  UISETP.NE.AND UP2, UPT, UR20, 0x1, UPT ;  /* 0x000000011400788c */ /* 0x010fe4000bf45270 */
[----:B------:R-:W-:Y:S02]  /*2480*/  USHF.R.U32.HI UR4, URZ, UR13, UR4 ;  /* 0x0000000dff047299 */ /* 0x000fe40008011604 */
[----:B------:R-:W-:-:S02]  /*2490*/  USEL UR5, UR37, UR8, !UP0 ;  /* 0x0000000825057287 */ /* 0x000fc4000c000000 */
[----:B------:R-:W-:Y:S02]  /*24a0*/  USEL UR8, UR38, UR4, !UP2 ;  /* 0x0000000426087287 */ /* 0x000fe4000d000000 */
[----:B-1----:R-:W-:Y:S01]  /*24b0*/  UIMAD.WIDE.U32 UR16, UR5, UR10, URZ ;  /* 0x0000000a051072a5 */ /* 0x002fe2000f8e00ff */
[----:B------:R-:W-:Y:S01]  /*24c0*/  UMOV UR4, UR29 ;  /* 0x0000001d00047c82 */ /* 0x000fe20008000000 */
[----:B------:R-:W-:Y:S02]  /*24d0*/  UIMAD.WIDE.U32 UR18, UR31, UR12, URZ ;  /* 0x0000000c1f1272a5 */ /* 0x000fe4000f8e00ff */
[----:B------:R-:W-:-:S03]  /*24e0*/  UIMAD.WIDE.U32 UR28, UR8, UR10, URZ ;  /* 0x0000000a081c72a5 */ /* 0x000fc6000f8e00ff */
[----:B------:R-:W-:Y:S01]  /*24f0*/  UMOV UR16, UR17 ;  /* 0x0000001100107c82 */ /* 0x000fe20008000000 */
[----:B------:R-:W-:Y:S02]  /*2500*/  USHF.R.U32.HI UR4, URZ, UR24, UR4 ;  /* 0x00000018ff047299 */ /* 0x000fe40008011604 */
[----:B------:R-:W-:Y:S01]  /*2510*/  @UP3 USHF.R.U32.HI UR5, URZ, UR11, UR16 ;  /* 0x0000000bff053299 */ /* 0x000fe20008011610 */
[----:B------:R-:W-:Y:S01]  /*2520*/  UMOV UR18, UR19 ;  /* 0x0000001300127c82 */ /* 0x000fe20008000000 */
[----:B------:R-:W-:Y:S01]  /*2530*/  UMOV UR28, UR29 ;  /* 0x0000001d001c7c82 */ /* 0x000fe20008000000 */
[----:B------:R-:W-:Y:S02]  /*2540*/  USHF.R.U32.HI UR13, URZ, UR13, UR18 ;  /* 0x0000000dff0d7299 */ /* 0x000fe40008011612 */
[----:B------:R-:W-:Y:S02]  /*2550*/  USEL UR4, UR30, UR4, !UP0 ;  /* 0x000000041e047287 */ /* 0x000fe4000c000000 */
[----:B------:R-:W-:-:S02]  /*2560*/  @UP3 USHF.R.U32.HI UR8, URZ, UR11, UR28 ;  /* 0x0000000bff083299 */ /* 0x000fc4000801161c */
[----:B------:R-:W-:Y:S02]  /*2570*/  UIMAD UR9, UR45, UR5, URZ ;  /* 0x000000052d0972a4 */ /* 0x000fe4000f8e02ff */
[----:B------:R-:W-:Y:S02]  /*2580*/  USEL UR5, UR31, UR13, !UP2 ;  /* 0x0000000d1f057287 */ /* 0x000fe4000d000000 */
[----:B------:R-:W-:Y:S02]  /*2590*/  UIMAD UR12, UR45, UR8, URZ ;  /* 0x000000082d0c72a4 */ /* 0x000fe4000f8e02ff */
[----:B------:R-:W-:Y:S02]  /*25a0*/  UISETP.GE.AND UP0, UPT, UR4, UR9, UPT ;  /* 0x000000090400728c */ /* 0x000fe4000bf06270 */
[----:B------:R-:W-:Y:S02]  /*25b0*/  UIMAD.WIDE.U32 UR16, UR4, UR10, URZ ;  /* 0x0000000a041072a5 */ /* 0x000fe4000f8e00ff */
[----:B------:R-:W-:-:S02]  /*25c0*/  UISETP.GE.OR UP0, UPT, UR5, UR12, UP0 ;  /* 0x0000000c0500728c */ /* 0x000fc40008706670 */
        /* <DEDUP_REMOVED lines=19> */
.L_x_40:
[----:B------:R-:W2:Y:S02]  /*2700*/  LDCU UR4, c[0x0][0xb30] ;  /* 0x00016600ff0477ac */ /* 0x000ea40008000800 */
[----:B--2---:R-:W-:-:S09]  /*2710*/  UISETP.NE.AND UP0, UPT, UR4, 0x1, UPT ;  /* 0x000000010400788c */ /* 0x004fd2000bf05270 */
[----:B------:R-:W-:Y:S05]  /*2720*/  BRA.U UP0, `(.L_x_41) ;  /* 0x0000000100447547 */ /* 0x000fea000b800000 */
[----:B------:R-:W2:Y:S01]  /*2730*/  LDCU.128 UR12, c[0x0][0xb10] ;  /* 0x00016200ff0c77ac */ /* 0x000ea20008000c00 */
[----:B------:R-:W3:Y:S01]  /*2740*/  LDCU UR10, c[0x0][0xb0c] ;  /* 0x00016180ff0a77ac */ /* 0x000ee20008000800 */
[----:B------:R-:W4:Y:S01]  /*2750*/  LDCU UR11, c[0x0][0xb20] ;  /* 0x00016400ff0b77ac */ /* 0x000f220008000800 */
[----:B--2---:R-:W-:Y:S02]  /*2760*/  UIMAD.WIDE.U32 UR8, UR31, UR12, URZ ;  /* 0x0000000c1f0872a5 */ /* 0x004fe4000f8e00ff */
[----:B------:R-:W-:Y:S02]  /*2770*/  UIMAD.WIDE.U32 UR4, UR30, UR15, URZ ;  /* 0x0000000f1e0472a5 */ /* 0x000fe4000f8e00ff */
[----:B---3--:R-:W-:Y:S02]  /*2780*/  UISETP.NE.AND UP2, UPT, UR10, 0x1, UPT ;  /* 0x000000010a00788c */ /* 0x008fe4000bf45270 */
[----:B------:R-:W-:Y:S01]  /*2790*/  UISETP.NE.AND UP0, UPT, UR14, 0x1, UPT ;  /* 0x000000010e00788c */ /* 0x000fe2000bf05270 */
[----:B------:R-:W-:-:S02]  /*27a0*/  UMOV UR8, UR9 ;  /* 0x0000000900087c82 */ /* 0x000fc40008000000 */
[----:B------:R-:W-:Y:S01]  /*27b0*/  UMOV UR4, UR5 ;  /* 0x0000000500047c82 */ /* 0x000fe20008000000 */
[----:B------:R-:W-:Y:S02]  /*27c0*/  USHF.R.U32.HI UR13, URZ, UR13, UR8 ;  /* 0x0000000dff0d7299 */ /* 0x000fe40008011608 */
[----:B----4-:R-:W-:Y:S02]  /*27d0*/  USHF.R.U32.HI UR4, URZ, UR11, UR4 ;  /* 0x0000000bff047299 */ /* 0x010fe40008011604 */
[----:B------:R-:W-:Y:S02]  /*27e0*/  USEL UR5, UR31, UR13, !UP2 ;  /* 0x0000000d1f057287 */ /* 0x000fe4000d000000 */
[----:B------:R-:W-:-:S04]  /*27f0*/  USEL UR4, UR30, UR4, !UP0 ;  /* 0x000000041e047287 */ /* 0x000fc8000c000000 */
[----:B------:R-:W-:Y:S02]  /*2800*/  UIADD3 UR8, UPT, UPT, UR5, -UR4, URZ ;  /* 0x8000000405087290 */ /* 0x000fe4000fffe0ff */
[----:B------:R-:W-:Y:S02]  /*2810*/  UIADD3 UR4, UPT, UPT, -UR5, UR4, URZ ;  /* 0x0000000405047290 */ /* 0x000fe4000fffe1ff */
[----:B------:R-:W-:Y:S02]  /*2820*/  UIMAD UR30, UR8, UR14, UR30 ;  /* 0x0000000e081e72a4 */ /* 0x000fe4000f8e021e */
[----:B------:R-:W-:-:S12]  /*2830*/  UIMAD UR31, UR4, UR10, UR31 ;  /* 0x0000000a041f72a4 */ /* 0x000fd8000f8e021f */
.L_x_41:
[----:B------:R-:W-:Y:S01]  /*2840*/  VIADD R11, R11, 0x1 ;  /* 0x000000010b0b7836 */ /* 0x000fe20000000000 */
[----:B------:R-:W-:Y:S02]  /*2850*/  R2UR UR5, R93 ;  /* 0x000000005d0572ca */ /* 0x000fe400000e0000 */
[----:B------:R-:W-:Y:S02]  /*2860*/  R2UR UR4, R92 ;  /* 0x000000005c0472ca */ /* 0x000fe400000e0000 */
[C---:B------:R-:W-:Y:S02]  /*2870*/  ISETP.NE.AND P0, PT, R11.reuse, 0x2, PT ;  /* 0x000000020b00780c */ /* 0x040fe40003f05270 */
[----:B------:R-:W-:Y:S02]  /*2880*/  PLOP3.LUT P1, PT, PT, PT, PT, 0x80, 0x8 ;  /* 0x000000000008781c */ /* 0x000fe40003f2f070 */
[----:B------:R-:W-:Y:S02]  /*2890*/  SEL R3, RZ, 0x1, P0 ;  /* 0x00000001ff037807 */ /* 0x000fe40000000000 */
[----:B------:R-:W-:-:S02]  /*28a0*/  SEL R11, R11, RZ, P0 ;  /* 0x000000ff0b0b7207 */ /* 0x000fc40000000000 */
[----:B------:R-:W-:Y:S01]  /*28b0*/  LOP3.LUT R10, R10, R3, RZ, 0x3c, !PT ;  /* 0x000000030a0a7212 */ /* 0x000fe200078e3cff */
[----:B------:R-:W-:Y:S02]  /*28c0*/  UIADD3 UR16, UPT, UPT, UR31, UR5, URZ ;  /* 0x000000051f107290 */ /* 0x000fe4000fffe0ff */
[----:B------:R-:W-:Y:S01]  /*28d0*/  UIADD3 UR20, UPT, UPT, UR30, UR4, URZ ;  /* 0x000000041e147290 */ /* 0x000fe2000fffe0ff */
[----:B------:R-:W-:Y:S11]  /*28e0*/  BRA.U UP1, `(.L_x_42) ;  /* 0xfffffff101247547 */ /* 0x000ff6000b83ffff */
[----:B------:R-:W-:Y:S01]  /*28f0*/  UIADD3 UR8, UPT, UPT, UR6, 0x28, URZ ;  /* 0x0000002806087890 */ /* 0x000fe2000fffe0ff */
[----:B------:R-:W-:-:S03]  /*2900*/  SHF.L.U32 R3, R12, 0x1f, RZ ;  /* 0x0000001f0c037819 */ /* 0x000fc600000006ff */
[----:B------:R-:W-:-:S09]  /*2910*/  ULEA UR4, UR7, UR8, 0x3 ;  /* 0x0000000807047291 */ /* 0x000fd2000f8e18ff */
[----:B------:R-:W2:Y:S02]  /*2920*/  SYNCS.PHASECHK.TRANS64.TRYWAIT P0, [UR4], R3 ;  /* 0x00000003ff0075a7 */ /* 0x000ea40008001104 */
[----:B--2---:R-:W-:Y:S05]  /*2930*/  @!P0 BRA `(.L_x_43) ;  /* 0x000000b800908947 */ /* 0x004fea0003800000 */
.L_x_189:
[----:B------:R-:W-:-:S04]  /*2940*/  UIADD3 UR4, UPT, UPT, UR7, 0x1, URZ ;  /* 0x0000000107047890 */ /* 0x000fc8000fffe0ff */
[----:B------:R-:W-:-:S04]  /*2950*/  UISETP.NE.AND UP0, UPT, UR4, 0x5, UPT ;  /* 0x000000050400788c */ /* 0x000fc8000bf05270 */
[----:B------:R-:W-:Y:S02]  /*2960*/  USEL UR6, URZ, 0x1, UP0 ;  /* 0x00000001ff067887 */ /* 0x000fe40008000000 */
[----:B------:R-:W-:-:S04]  /*2970*/  USEL UR4, UR4, URZ, UP0 ;  /* 0x000000ff04047287 */ /* 0x000fc80008000000 */
[----:B------:R-:W-:Y:S01]  /*2980*/  ULEA UR5, UR4, UR8, 0x3 ;  /* 0x0000000804057291 */ /* 0x000fe2000f8e18ff */
[----:B------:R-:W-:-:S04]  /*2990*/  LOP3.LUT R2, R12, UR6, RZ, 0x3c, !PT ;  /* 0x000000060c027c12 */ /* 0x000fc8000f8e3cff */
[----:B-1----:R-:W-:-:S04]  /*29a0*/  SHF.L.U32 R3, R2, 0x1f, RZ ;  /* 0x0000001f02037819 */ /* 0x002fc800000006ff */
[----:B------:R-:W1:Y:S02]  /*29b0*/  SYNCS.PHASECHK.TRANS64.TRYWAIT P0, [UR5], R3 ;  /* 0x00000003ff0075a7 */ /* 0x000e640008001105 */
[----:B-1----:R-:W-:Y:S05]  /*29c0*/  @!P0 BRA `(.L_x_44) ;  /* 0x000000b800848947 */ /* 0x002fea0003800000 */
.L_x_191:
        /* <DEDUP_REMOVED lines=9> */
.L_x_193:
        /* <DEDUP_REMOVED lines=9> */
.L_x_195:
[----:B------:R-:W-:-:S04]  /*2af0*/  UIADD3 UR4, UPT, UPT, UR4, 0x1, URZ ;  /* 0x0000000104047890 */ /* 0x000fc8000fffe0ff */
[----:B------:R-:W-:-:S04]  /*2b00*/  UISETP.NE.AND UP0, UPT, UR4, 0x5, UPT ;  /* 0x000000050400788c */ /* 0x000fc8000bf05270 */
[----:B------:R-:W-:Y:S02]  /*2b10*/  USEL UR5, URZ, 0x1, UP0 ;  /* 0x00000001ff057887 */ /* 0x000fe40008000000 */
[----:B------:R-:W-:-:S04]  /*2b20*/  USEL UR4, UR4, URZ, UP0 ;  /* 0x000000ff04047287 */ /* 0x000fc80008000000 */
[----:B------:R-:W-:Y:S01]  /*2b30*/  ULEA UR4, UR4, UR8, 0x3 ;  /* 0x0000000804047291 */ /* 0x000fe2000f8e18ff */
[----:B-1----:R-:W-:-:S04]  /*2b40*/  LOP3.LUT R3, R2, UR5, RZ, 0x3c, !PT ;  /* 0x0000000502037c12 */ /* 0x002fc8000f8e3cff */
[----:B------:R-:W-:Y:S01]  /*2b50*/  SHF.L.U32 R3, R3, 0x1f, RZ ;  /* 0x0000001f03037819 */ /* 0x000fe200000006ff */
[----:B------:R-:W-:-:S07]  /*2b60*/  IMAD.U32 R0, RZ, RZ, UR4 ;  /* 0x00000004ff007e24 */ /* 0x000fce000f8e00ff */
.L_x_47:
[----:B-1----:R1:W2:Y:S02]  /*2b70*/  SYNCS.PHASECHK.TRANS64.TRYWAIT P0, [R0+URZ], R3 ;  /* 0x00000003000075a7 */ /* 0x0022a400080011ff */
[----:B--2---:R-:W-:Y:S05]  /*2b80*/  @!P0 NANOSLEEP.SYNCS 0x989680 ;  /* 0x009896800000895d */ /* 0x004fea0003900000 */
[----:B------:R-:W2:Y:S02]  /*2b90*/  @!P0 SYNCS.PHASECHK.TRANS64 P0, [R0+URZ], R3 ;  /* 0x00000003000085a7 */ /* 0x000ea400080010ff */
[----:B--2---:R-:W-:Y:S05]  /*2ba0*/  @P0 EXIT ;  /* 0x000000000000094d */ /* 0x004fea0003800000 */
[----:B------:R-:W-:Y:S05]  /*2bb0*/  BRA `(.L_x_47) ;  /* 0xfffffffc00ec7947 */ /* 0x000fea000383ffff */
.L_x_22:
[----:B------:R-:W-:-:S04]  /*2bc0*/  UISETP.NE.AND UP0, UPT, UR52, URZ, UPT ;  /* 0x000000ff3400728c */ /* 0x000fc8000bf05270 */
[----:B------:R-:W-:-:S09]  /*2bd0*/  UISETP.NE.OR UP0, UPT, UR17, 0x1, UP0 ;  /* 0x000000011100788c */ /* 0x000fd20008705670 */
[----:B------:R-:W-:Y:S05]  /*2be0*/  BRA.U UP0, `(.L_x_48) ;  /* 0x0000000500487547 */ /* 0x000fea000b800000 */
[----:B------:R-:W-:Y:S01]  /*2bf0*/  ISETP.GE.U32.AND P2, PT, R3, 0x4, PT ;  /* 0x000000040300780c */ /* 0x000fe20003f46070 */
[----:B------:R-:W-:Y:S01]  /*2c00*/  IMAD.MOV.U32 R12, RZ, RZ, 0x1 ;  /* 0x00000001ff0c7424 */ /* 0x000fe200078e00ff */
[----:B------:R-:W-:Y:S02]  /*2c10*/  CS2R R10, SRZ ;  /* 0x00000000000a7805 */ /* 0x000fe4000001ff00 */
[----:B------:R-:W-:Y:S01]  /*2c20*/  CS2R R8, SRZ ;  /* 0x0000000000087805 */ /* 0x000fe2000001ff00 */
[----:B------:R-:W-:Y:S01]  /*2c30*/  UMOV UR6, 0x400 ;  /* 0x0000040000067882 */ /* 0x000fe20000000000 */
[----:B------:R-:W-:Y:S01]  /*2c40*/  UMOV UR5, URZ ;  /* 0x000000ff00057c82 */ /* 0x000fe20008000000 */
[----:B------:R-:W-:-:S12]  /*2c50*/  ULEA UR6, UR52, UR6, 0x18 ;  /* 0x0000000634067291 */ /* 0x000fd8000f8ec0ff */
.L_x_52:
[----:B------:R-:W-:Y:S02]  /*2c60*/  LEA R0, R8, UR6, 0x3 ;  /* 0x0000000608007c11 */ /* 0x000fe4000f8e18ff */
[----:B------:R-:W-:-:S03]  /*2c70*/  SHF.L.U32 R5, R9, 0x1f, RZ ;  /* 0x0000001f09057819 */ /* 0x000fc600000006ff */
[----:B------:R-:W-:Y:S01]  /*2c80*/  VIADD R4, R0, 0xf0 ;  /* 0x000000f000047836 */ /* 0x000fe20000000000 */
[----:B------:R-:W1:Y:S02]  /*2c90*/  SYNCS.PHASECHK.TRANS64.TRYWAIT P0, [R0+URZ+0xe0], R5 ;  /* 0x0000e005000075a7 */ /* 0x000e6400080011ff */
[----:B-1----:R-:W-:Y:S05]  /*2ca0*/  @!P0 BRA `(.L_x_49) ;  /* 0x000000b800148947 */ /* 0x002fea0003800000 */
.L_x_196:
[----:B------:R-:W-:Y:S01]  /*2cb0*/  ULEA UR4, UR5, UR6, 0x3 ;  /* 0x0000000605047291 */ /* 0x000fe2000f8e18ff */
[----:B------:R-:W-:Y:S01]  /*2cc0*/  PRMT R4, RZ, 0x654, R4 ;  /* 0x00000654ff047816 */ /* 0x000fe20000000004 */
[----:B-1----:R-:W-:Y:S01]  /*2cd0*/  @!P2 IMAD.MOV.U32 R5, RZ, RZ, 0x10 ;  /* 0x00000010ff05a424 */ /* 0x002fe200078e00ff */
[----:B------:R-:W-:Y:S01]  /*2ce0*/  SHF.L.U32 R7, R12, 0x1f, RZ ;  /* 0x0000001f0c077819 */ /* 0x000fe200000006ff */
[----:B------:R-:W-:Y:S01]  /*2cf0*/  UIADD3 UR7, UPT, UPT, UR4, 0xa0, URZ ;  /* 0x000000a004077890 */ /* 0x000fe2000fffe0ff */
[----:B------:R1:W-:Y:S05]  /*2d00*/  SYNCS.ARRIVE.TRANS64.RED.A1T0 RZ, [R4+URZ], RZ ;  /* 0x000000ff04ff79a7 */ /* 0x0003ea00081004ff */
[----:B------:R-:W-:Y:S01]  /*2d10*/  IMAD.U32 R0, RZ, RZ, UR7 ;  /* 0x00000007ff007e24 */ /* 0x000fe2000f8e00ff */
[----:B------:R-:W2:Y:S04]  /*2d20*/  SYNCS.PHASECHK.TRANS64.TRYWAIT P0, [UR4+0xb0], R7 ;  /* 0x0000b007ff0075a7 */ /* 0x000ea80008001104 */
[----:B------:R-:W-:Y:S01]  /*2d30*/  PRMT R13, R3, 0x654, R0 ;  /* 0x00000654030d7816 */ /* 0x000fe20000000000 */
[----:B-12---:R-:W-:Y:S06]  /*2d40*/  @!P0 BRA `(.L_x_50) ;  /* 0x000000b800008947 */ /* 0x006fec0003800000 */
.L_x_198:
[----:B------:R-:W-:Y:S01]  /*2d50*/  ULEA UR8, UR5, UR6, 0x4 ;  /* 0x0000000605087291 */ /* 0x000fe2000f8e20ff */
[----:B------:R-:W-:Y:S01]  /*2d60*/  SEL R2, R13, R2, !P2 ;  /* 0x000000020d027207 */ /* 0x000fe20005000000 */
[----:B------:R-:W-:Y:S01]  /*2d70*/  UIADD3 UR9, UPT, UPT, UR4, 0xa0, URZ ;  /* 0x000000a004097890 */ /* 0x000fe2000fffe0ff */
[----:B-1----:R-:W-:Y:S01]  /*2d80*/  LEA R0, R11, UR6, 0x3 ;  /* 0x000000060b007c11 */ /* 0x002fe2000f8e18ff */
[----:B------:R-:W-:Y:S01]  /*2d90*/  UIADD3 UR8, UPT, UPT, UR8, 0x110, URZ ;  /* 0x0000011008087890 */ /* 0x000fe2000fffe0ff */
[----:B------:R1:W-:Y:S01]  /*2da0*/  @!P2 SYNCS.ARRIVE.TRANS64.RED RZ, [R2+URZ], R5 ;  /* 0x0000000502ffa9a7 */ /* 0x0003e200080004ff */
[----:B------:R-:W-:Y:S01]  /*2db0*/  UIADD3 UR4, UPT, UPT, UR5, 0x1, URZ ;  /* 0x0000000105047890 */ /* 0x000fe2000fffe0ff */
[----:B------:R-:W-:-:S03]  /*2dc0*/  VIADD R8, R8, 0x1 ;  /* 0x0000000108087836 */ /* 0x000fc60000000000 */
[----:B------:R-:W-:Y:S02]  /*2dd0*/  UISETP.NE.AND UP0, UPT, UR4, 0x2, UPT ;  /* 0x000000020400788c */ /* 0x000fe4000bf05270 */
[----:B------:R-:W-:Y:S01]  /*2de0*/  ISETP.NE.AND P0, PT, R8, 0x2, PT ;  /* 0x000000020800780c */ /* 0x000fe20003f05270 */
[----:B------:R-:W-:Y:S06]  /*2df0*/  UGETNEXTWORKID.BROADCAST [UR8], [UR9] ;  /* 0x00000000080073ca */ /* 0x000fec0008000100 */
[----:B------:R-:W-:Y:S02]  /*2e00*/  USEL UR7, URZ, 0x1, UP0 ;  /* 0x00000001ff077887 */ /* 0x000fe40008000000 */
[----:B------:R-:W-:-:S04]  /*2e10*/  USEL UR5, UR4, URZ, UP0 ;  /* 0x000000ff04057287 */ /* 0x000fc80008000000 */
[----:B------:R-:W-:Y:S02]  /*2e20*/  LOP3.LUT R12, R12, UR7, RZ, 0x3c, !PT ;  /* 0x000000070c0c7c12 */ /* 0x000fe4000f8e3cff */
[----:B-1----:R-:W-:-:S04]  /*2e30*/  SHF.L.U32 R5, R10, 0x1f, RZ ;  /* 0x0000001f0a057819 */ /* 0x002fc800000006ff */
[----:B------:R-:W1:Y:S02]  /*2e40*/  SYNCS.PHASECHK.TRANS64.TRYWAIT P1, [R0+URZ+0xa0], R5 ;  /* 0x0000a005000075a7 */ /* 0x000e6400080211ff */
[----:B-1----:R-:W-:Y:S05]  /*2e50*/  @!P1 BRA `(.L_x_51) ;  /* 0x000000b400d49947 */ /* 0x002fea0003800000 */
.L_x_199:
[C---:B------:R-:W-:Y:S01]  /*2e60*/  LEA R4, R11.reuse, UR6, 0x4 ;  /* 0x000000060b047c11 */ /* 0x040fe2000f8e20ff */
[----:B-1----:R-:W-:Y:S01]  /*2e70*/  VIADD R0, R0, 0xb0 ;  /* 0x000000b000007836 */ /* 0x002fe20000000000 */
[----:B------:R-:W-:Y:S01]  /*2e80*/  SEL R8, R8, RZ, P0 ;  /* 0x000000ff08087207 */ /* 0x000fe20000000000 */
[----:B------:R-:W-:-:S03]  /*2e90*/  VIADD R11, R11, 0x1 ;  /* 0x000000010b0b7836 */ /* 0x000fc60000000000 */
[----:B------:R-:W1:Y:S01]  /*2ea0*/  LDS.128 R4, [R4+0x110] ;  /* 0x0001100004047984 */ /* 0x000e620000000c00 */
[----:B------:R-:W-:Y:S02]  /*2eb0*/  PRMT R0, RZ, 0x654, R0 ;  /* 0x00000654ff007816 */ /* 0x000fe40000000000 */
[C---:B------:R-:W-:Y:S01]  /*2ec0*/  ISETP.NE.AND P1, PT, R11.reuse, 0x2, PT ;  /* 0x000000020b00780c */ /* 0x040fe20003f25270 */
[----:B------:R-:W-:Y:S01]  /*2ed0*/  @!PT LDS RZ, [RZ] ;  /* 0x00000000fffff984 */ /* 0x000fe20000000800 */
[----:B------:R-:W-:Y:S01]  /*2ee0*/  @!PT LDS RZ, [RZ] ;  /* 0x00000000fffff984 */ /* 0x000fe20000000800 */
[----:B------:R-:W-:Y:S01]  /*2ef0*/  @!PT LDS RZ, [RZ] ;  /* 0x00000000fffff984 */ /* 0x000fe20000000800 */
[----:B------:R-:W-:Y:S01]  /*2f00*/  @!PT LDS RZ, [RZ] ;  /* 0x00000000fffff984 */ /* 0x000fe20000000800 */
[----:B------:R2:W-:Y:S06]  /*2f10*/  MEMBAR.ALL.CTA ;  /* 0x0000000000007992 */ /* 0x0005ec0000008000 */
[----:B--2---:R-:W2:Y:S01]  /*2f20*/  FENCE.VIEW.ASYNC.S ;  /* 0x00000000000073c6 */ /* 0x004ea20000000000 */
[----:B------:R-:W-:Y:S01]  /*2f30*/  SEL R11, R11, RZ, P1 ;  /* 0x000000ff0b0b7207 */ /* 0x000fe20000800000 */
[----:B--2---:R2:W-:Y:S01]  /*2f40*/  SYNCS.ARRIVE.TRANS64.RED.A1T0 RZ, [R0+URZ], RZ ;  /* 0x000000ff00ff79a7 */ /* 0x0045e200081004ff */
[----:B-1----:R-:W-:-:S02]  /*2f50*/  LOP3.LUT P3, RZ, R6, 0x1, RZ, 0xc0, !PT ;  /* 0x0000000106ff7812 */ /* 0x002fc4000786c0ff */
[----:B------:R-:W-:-:S04]  /*2f60*/  SEL R5, RZ, 0x1, P1 ;  /* 0x00000001ff057807 */ /* 0x000fc80000800000 */
[----:B------:R-:W-:Y:S02]  /*2f70*/  LOP3.LUT R10, R10, R5, RZ, 0x3c, !PT ;  /* 0x000000050a0a7212 */ /* 0x000fe400078e3cff */
[----:B--2---:R-:W-:-:S04]  /*2f80*/  SEL R0, RZ, 0x1, P0 ;  /* 0x00000001ff007807 */ /* 0x004fc80000000000 */
[----:B------:R-:W-:Y:S01]  /*2f90*/  LOP3.LUT R9, R9, R0, RZ, 0x3c, !PT ;  /* 0x0000000009097212 */ /* 0x000fe200078e3cff */
[----:B------:R-:W-:Y:S06]  /*2fa0*/  @P3 BRA `(.L_x_52) ;  /* 0xfffffffc002c3947 */ /* 0x000fec000383ffff */
[----:B------:R-:W-:Y:S01]  /*2fb0*/  ULEA UR4, UR5, UR6, 0x3 ;  /* 0x0000000605047291 */ /* 0x000fe2000f8e18ff */
[----:B------:R-:W-:-:S08]  /*2fc0*/  SHF.L.U32 R3, R12, 0x1f, RZ ;  /* 0x0000001f0c037819 */ /* 0x000fd000000006ff */
[----:B------:R-:W1:Y:S02]  /*2fd0*/  SYNCS.PHASECHK.TRANS64 P0, [UR4+0xb0], R3 ;  /* 0x0000b003ff0075a7 */ /* 0x000e640008001004 */
[----:B-1----:R-:W-:Y:S05]  /*2fe0*/  @P0 BRA `(.L_x_53) ;  /* 0x0000000000080947 */ /* 0x002fea0003800000 */
[----:B------:R-:W1:Y:S02]  /*2ff0*/  SYNCS.PHASECHK.TRANS64.TRYWAIT P0, [UR4+0xb0], R3 ;  /* 0x0000b003ff0075a7 */ /* 0x000e640008001104 */
[----:B-1----:R-:W-:Y:S05]  /*3000*/  @!P0 BRA `(.L_x_54) ;  /* 0x000000b4007c8947 */ /* 0x002fea0003800000 */
.L_x_53:
[----:B------:R-:W-:-:S04]  /*3010*/  UIADD3 UR7, UPT, UPT, UR5, 0x1, URZ ;  /* 0x0000000105077890 */ /* 0x000fc8000fffe0ff */
[----:B------:R-:W-:-:S04]  /*3020*/  UISETP.NE.AND UP0, UPT, UR7, 0x2, UPT ;  /* 0x000000020700788c */ /* 0x000fc8000bf05270 */
[----:B------:R-:W-:Y:S02]  /*3030*/  USEL UR8, URZ, 0x1, UP0 ;  /* 0x00000001ff087887 */ /* 0x000fe40008000000 */
[----:B------:R-:W-:-:S04]  /*3040*/  USEL UR7, UR7, URZ, UP0 ;  /* 0x000000ff07077287 */ /* 0x000fc80008000000 */
[----:B------:R-:W-:Y:S01]  /*3050*/  ULEA UR7, UR7, UR6, 0x3 ;  /* 0x0000000607077291 */ /* 0x000fe2000f8e18ff */
[----:B-1----:R-:W-:-:S04]  /*3060*/  LOP3.LUT R3, R12, UR8, RZ, 0x3c, !PT ;  /* 0x000000080c037c12 */ /* 0x002fc8000f8e3cff */
[----:B------:R-:W-:-:S04]  /*3070*/  SHF.L.U32 R0, R3, 0x1f, RZ ;  /* 0x0000001f03007819 */ /* 0x000fc800000006ff */
[----:B------:R-:W1:Y:S02]  /*3080*/  SYNCS.PHASECHK.TRANS64 P0, [UR7+0xb0], R0 ;  /* 0x0000b000ff0075a7 */ /* 0x000e640008001007 */
[----:B-1----:R-:W-:Y:S05]  /*3090*/  @P0 EXIT ;  /* 0x000000000000094d */ /* 0x002fea0003800000 */
[----:B------:R-:W-:Y:S02]  /*30a0*/  SHF.L.U32 R3, R3, 0x1f, RZ ;  /* 0x0000001f03037819 */ /* 0x000fe400000006ff */
[----:B------:R-:W-:-:S07]  /*30b0*/  MOV R0, UR7 ;  /* 0x0000000700007c02 */ /* 0x000fce0008000f00 */
.L_x_55:
[----:B-1----:R1:W2:Y:S02]  /*30c0*/  SYNCS.PHASECHK.TRANS64.TRYWAIT P0, [R0+URZ+0xb0], R3 ;  /* 0x0000b003000075a7 */ /* 0x0022a400080011ff */
[----:B--2---:R-:W-:Y:S05]  /*30d0*/  @!P0 NANOSLEEP.SYNCS 0x989680 ;  /* 0x009896800000895d */ /* 0x004fea0003900000 */
[----:B------:R-:W2:Y:S02]  /*30e0*/  @!P0 SYNCS.PHASECHK.TRANS64 P0, [R0+URZ+0xb0], R3 ;  /* 0x0000b003000085a7 */ /* 0x000ea400080010ff */
[----:B--2---:R-:W-:Y:S05]  /*30f0*/  @P0 EXIT ;  /* 0x000000000000094d */ /* 0x004fea0003800000 */
[----:B------:R-:W-:Y:S05]  /*3100*/  BRA `(.L_x_55) ;  /* 0xfffffffc00ec7947 */ /* 0x000fea000383ffff */
.L_x_48:
[----:B------:R-:W-:Y:S05]  /*3110*/  BRA.U UP4, `(.L_x_56) ;  /* 0x0000001104907547 */ /* 0x000fea000b800000 */
[----:B------:R-:W-:Y:S01]  /*3120*/  UMOV UR4, 0x40 ;  /* 0x0000004000047882 */ /* 0x000fe20000000000 */
[----:B------:R-:W-:Y:S01]  /*3130*/  NOP ;  /* 0x0000000000007918 */ /* 0x000fe20000000000 */
[----:B------:R-:W-:Y:S01]  /*3140*/  ULEA UR5, UR52, UR4, 0x18 ;  /* 0x0000000434057291 */ /* 0x000fe2000f8ec0ff */
[----:B------:R-:W-:Y:S02]  /*3150*/  UMOV UR6, 0x400 ;  /* 0x0000040000067882 */ /* 0x000fe40000000000 */
[----:B------:R-:W-:-:S06]  /*3160*/  ULEA UR6, UR52, UR6, 0x18 ;  /* 0x0000000634067291 */ /* 0x000fcc000f8ec0ff */
[----:B------:R-:W1:Y:S02]  /*3170*/  LDS.U8 R3, [UR5+0x1c] ;  /* 0x00001c05ff037984 */ /* 0x000e640008000000 */
[----:B-1----:R-:W-:-:S13]  /*3180*/  ISETP.NE.AND P0, PT, R3, RZ, PT ;  /* 0x000000ff0300720c */ /* 0x002fda0003f05270 */
[----:B------:R-:W-:Y:S05]  /*3190*/  @P0 BRA `(.L_x_57) ;  /* 0x0000000400080947 */ /* 0x000fea0003800000 */
[----:B------:R-:W-:Y:S02]  /*31a0*/  UISETP.NE.U32.AND UP1, UPT, UR47, 0x1, UPT ;  /* 0x000000012f00788c */ /* 0x000fe4000bf25070 */
[----:B------:R-:W-:-:S07]  /*31b0*/  UIADD3 UR7, UPT, UPT, UR5, 0x8, URZ ;  /* 0x0000000805077890 */ /* 0x000fce000fffe0ff */
[----:B------:R-:W-:Y:S05]  /*31c0*/  BRA.U !UP1, `(.L_x_58) ;  /* 0x00000001099c7547 */ /* 0x000fea000b800000 */
[----:B------:R-:W-:Y:S01]  /*31d0*/  ELECT P0, URZ, PT ;  /* 0x0000000000ff782f */ /* 0x000fe20003800000 */
[----:B------:R-:W-:-:S12]  /*31e0*/  BSSY B0, `(.L_x_58) ;  /* 0x0000025000007945 */ /* 0x000fd80003800000 */
[----:B------:R-:W-:Y:S05]  /*31f0*/  @!P0 BRA `(.L_x_59) ;  /* 0x00000000008c8947 */ /* 0x000fea0003800000 */
[----:B------:R-:W-:-:S05]  /*3200*/  UMOV UR4, 0x10 ;  /* 0x0000001000047882 */ /* 0x000fca0000000000 */
[----:B------:R-:W-:Y:S04]  /*3210*/  DEPBAR.LE SB1, 0x36 ;  /* 0x00009d800000791a */ /* 0x000fe80000000000 */
[----:B------:R-:W1:Y:S02]  /*3220*/  UTCATOMSWS.2CTA.FIND_AND_SET.ALIGN UP0, UR4, UR4 ;  /* 0x00000004000475e3 */ /* 0x000e640008200800 */
[----:B-1----:R-:W-:Y:S01]  /*3230*/  MOV R10, UR4 ;  /* 0x00000004000a7c02 */ /* 0x002fe20008000f00 */
[----:B------:R-:W-:Y:S06]  /*3240*/  BRA.U UP0, `(.L_x_60) ;  /* 0x0000000100187547 */ /* 0x000fec000b800000 */
.L_x_61:
[----:B------:R-:W-:Y:S05]  /*3250*/  NANOSLEEP 0x64 ;  /* 0x000000640000795d */ /* 0x000fea0003800000 */
[----:B------:R-:W-:-:S05]  /*3260*/  UMOV UR4, 0x10 ;  /* 0x0000001000047882 */ /* 0x000fca0000000000 */
[----:B------:R-:W-:Y:S04]  /*3270*/  DEPBAR.LE SB1, 0x36 ;  /* 0x00009d800000791a */ /* 0x000fe80000000000 */
[----:B------:R-:W1:Y:S02]  /*3280*/  UTCATOMSWS.2CTA.FIND_AND_SET.ALIGN UP0, UR4, UR4 ;  /* 0x00000004000475e3 */ /* 0x000e640008200800 */
[----:B-1----:R-:W-:Y:S01]  /*3290*/  MOV R10, UR4 ;  /* 0x00000004000a7c02 */ /* 0x002fe20008000f00 */
[----:B------:R-:W-:Y:S05]  /*32a0*/  BRA.U !UP0, `(.L_x_61) ;  /* 0xfffffffd08e87547 */ /* 0x000fea000b83ffff */
.L_x_60:
[----:B------:R-:W1:Y:S01]  /*32b0*/  LDS R6, [UR5+0x10] ;  /* 0x00001005ff067984 */ /* 0x000e620008000800 */
[----:B------:R-:W-:Y:S01]  /*32c0*/  IMAD.U32 R3, RZ, RZ, UR6 ;  /* 0x00000006ff037e24 */ /* 0x000fe2000f8e00ff */
[----:B------:R-:W-:-:S03]  /*32d0*/  MOV R4, UR48 ;  /* 0x0000003000047c02 */ /* 0x000fc60008000f00 */
[----:B------:R-:W-:Y:S01]  /*32e0*/  VIADD R3, R3, 0x130 ;  /* 0x0000013003037836 */ /* 0x000fe20000000000 */
[----:B-1----:R-:W-:-:S04]  /*32f0*/  SHF.L.U32 R6, R6, 0x1f, RZ ;  /* 0x0000001f06067819 */ /* 0x002fc800000006ff */
[----:B------:R-:W1:Y:S02]  /*3300*/  SYNCS.PHASECHK.TRANS64.TRYWAIT P0, [UR5+0x8], R6 ;  /* 0x00000806ff0075a7 */ /* 0x000e640008001105 */
[----:B-1----:R-:W-:Y:S05]  /*3310*/  @P0 BRA `(.L_x_62) ;  /* 0x0000000000080947 */ /* 0x002fea0003800000 */
[----:B------:R-:W1:Y:S02]  /*3320*/  SYNCS.PHASECHK.TRANS64.TRYWAIT P0, [UR5+0x8], R6 ;  /* 0x00000806ff0075a7 */ /* 0x000e640008001105 */
[----:B-1----:R-:W-:Y:S05]  /*3330*/  @!P0 BRA `(.L_x_63) ;  /* 0x000000b000c88947 */ /* 0x002fea0003800000 */
.L_x_62:
[----:B------:R-:W-:Y:S01]  /*3340*/  PRMT R4, R4, 0x654, R3 ;  /* 0x0000065404047816 */ /* 0x000fe20000000003 */
[----:B------:R-:W-:Y:S01]  /*3350*/  HFMA2 R3, -RZ, RZ, 0, 5.9604644775390625e-08 ;  /* 0x00000001ff037431 */ /* 0x000fe200000001ff */
[----:B------:R-:W-:Y:S01]  /*3360*/  UPRMT UR4, UR48, 0x654, UR7 ;  /* 0x0000065430047896 */ /* 0x000fe20008000007 */
[----:B------:R-:W-:Y:S02]  /*3370*/  IMAD.MOV.U32 R7, RZ, RZ, 0xffff ;  /* 0x0000ffffff077424 */ /* 0x000fe400078e00ff */
[----:B-1----:R-:W-:Y:S02]  /*3380*/  IMAD.MOV.U32 R6, RZ, RZ, 0x4 ;  /* 0x00000004ff067424 */ /* 0x002fe400078e00ff */
[----:B------:R-:W-:Y:S01]  /*3390*/  IMAD.SHL.U32 R9, R10, 0x20, RZ ;  /* 0x000000200a097824 */ /* 0x000fe200078e00ff */
[----:B------:R-:W-:Y:S02]  /*33a0*/  MOV R5, UR4 ;  /* 0x0000000400057c02 */ /* 0x000fe40008000f00 */
[-C--:B------:R-:W-:Y:S01]  /*33b0*/  SHF.L.U32 R8, R7, R10.reuse, RZ ;  /* 0x0000000a07087219 */ /* 0x080fe200000006ff */
[----:B------:R1:W-:Y:S01]  /*33c0*/  SYNCS.ARRIVE.TRANS64.RED RZ, [UR4], R6 ;  /* 0x00000006ffff79a7 */ /* 0x0003e20008000404 */
[----:B------:R-:W-:Y:S01]  /*33d0*/  SHF.L.U32 R7, R3, R10, RZ ;  /* 0x0000000a03077219 */ /* 0x000fe200000006ff */
[----:B------:R1:W-:Y:S04]  /*33e0*/  STS [UR6+0x130], R9 ;  /* 0x00013009ff007988 */ /* 0x0003e80008000806 */
[----:B------:R1:W-:Y:S04]  /*33f0*/  STAS [R4.64], R10 ;  /* 0x0000000a04007dbd */ /* 0x0003e8000c0008ff */
[----:B------:R1:W-:Y:S04]  /*3400*/  ATOMS.OR RZ, [UR5+0x14], R8 ;  /* 0x00001408ffff798c */ /* 0x0003e8000b000005 */
[----:B------:R1:W-:Y:S04]  /*3410*/  ATOMS.OR RZ, [UR5+0x18], R7 ;  /* 0x00001807ffff798c */ /* 0x0003e8000b000005 */
[----:B------:R1:W-:Y:S02]  /*3420*/  ATOMS.XOR RZ, [UR5+0x10], R3 ;  /* 0x00001003ffff798c */ /* 0x0003e4000b800005 */
.L_x_59:
[----:B------:R-:W-:Y:S05]  /*3430*/  BSYNC B0 ;  /* 0x0000000000007941 */ /* 0x000fea0003800000 */
.L_x_58:
[----:B------:R-:W-:Y:S05]  /*3440*/  BRA.U UP1, `(.L_x_64) ;  /* 0x00000001016c7547 */ /* 0x000fea000b800000 */
[----:B------:R-:W-:-:S03]  /*3450*/  UMOV UR4, 0xffffffff ;  /* 0xffffffff00047882 */ /* 0x000fc60000000000 */
[----:B------:R-:W-:Y:S05]  /*3460*/  BRA.DIV UR4, `(.L_x_65) ;  /* 0x000000b204947947 */ /* 0x000fea000b800000 */
[----:B------:R-:W-:-:S13]  /*3470*/  ELECT P6, URZ, PT ;  /* 0x0000000000ff782f */ /* 0x000fda00038c0000 */
.L_x_203:
[----:B------:R-:W-:Y:S05]  /*3480*/  @!P6 BRA `(.L_x_64) ;  /* 0x00000000005ce947 */ /* 0x000fea0003800000 */
[----:B-1----:R-:W1:Y:S02]  /*3490*/  LDS R4, [UR5+0x10] ;  /* 0x00001005ff047984 */ /* 0x002e640008000800 */
[----:B-1----:R-:W-:-:S04]  /*34a0*/  SHF.L.U32 R4, R4, 0x1f, RZ ;  /* 0x0000001f04047819 */ /* 0x002fc800000006ff */
[----:B------:R-:W1:Y:S02]  /*34b0*/  SYNCS.PHASECHK.TRANS64.TRYWAIT P0, [UR5+0x8], R4 ;  /* 0x00000804ff0075a7 */ /* 0x000e640008001105 */
[----:B-1----:R-:W-:Y:S05]  /*34c0*/  @P0 BRA `(.L_x_66) ;  /* 0x0000000000080947 */ /* 0x002fea0003800000 */
[----:B------:R-:W1:Y:S02]  /*34d0*/  SYNCS.PHASECHK.TRANS64.TRYWAIT P0, [UR5+0x8], R4 ;  /* 0x00000804ff0075a7 */ /* 0x000e640008001105 */
[----:B-1----:R-:W-:Y:S05]  /*34e0*/  @!P0 BRA `(.L_x_67) ;  /* 0x000000b000948947 */ /* 0x002fea0003800000 */
.L_x_66:
[----:B------:R-:W2:Y:S01]  /*34f0*/  LDS R6, [UR6+0x130] ;  /* 0x00013006ff067984 */ /* 0x000ea20008000800 */
[----:B-1----:R-:W-:Y:S02]  /*3500*/  HFMA2 R3, -RZ, RZ, 0, 5.9604644775390625e-08 ;  /* 0x00000001ff037431 */ /* 0x002fe400000001ff */
[----:B------:R-:W-:Y:S01]  /*3510*/  IMAD.MOV.U32 R4, RZ, RZ, 0xffff ;  /* 0x0000ffffff047424 */ /* 0x000fe200078e00ff */
[----:B------:R-:W-:Y:S01]  /*3520*/  UPRMT UR4, UR48, 0x654, UR7 ;  /* 0x0000065430047896 */ /* 0x000fe20008000007 */
[----:B--2---:R-:W-:-:S03]  /*3530*/  IMAD.SHL.U32 R5, R6, 0x20, RZ ;  /* 0x0000002006057824 */ /* 0x004fc600078e00ff */
[-C--:B------:R-:W-:Y:S02]  /*3540*/  SHF.L.U32 R4, R4, R6.reuse, RZ ;  /* 0x0000000604047219 */ /* 0x080fe400000006ff */
[----:B------:R-:W-:Y:S01]  /*3550*/  SHF.L.U32 R6, R3, R6, RZ ;  /* 0x0000000603067219 */ /* 0x000fe200000006ff */
[----:B------:R2:W-:Y:S04]  /*3560*/  STS [UR6+0x130], R5 ;  /* 0x00013005ff007988 */ /* 0x0005e80008000806 */
[----:B------:R2:W-:Y:S04]  /*3570*/  ATOMS.OR RZ, [UR5+0x14], R4 ;  /* 0x00001404ffff798c */ /* 0x0005e8000b000005 */
[----:B------:R2:W-:Y:S01]  /*3580*/  ATOMS.OR RZ, [UR5+0x18], R6 ;  /* 0x00001806ffff798c */ /* 0x0005e2000b000005 */
[----:B------:R-:W-:Y:S03]  /*3590*/  SYNCS.ARRIVE.TRANS64.RED.A1T0 RZ, [UR4], RZ ;  /* 0x000000ffffff79a7 */ /* 0x000fe60008100404 */
[----:B------:R2:W-:Y:S01]  /*35a0*/  ATOMS.XOR RZ, [UR5+0x10], R3 ;  /* 0x00001003ffff798c */ /* 0x0005e2000b800005 */
[----:B------:R-:W-:Y:S05]  /*35b0*/  BRA `(.L_x_64) ;  /* 0x0000000000107947 */ /* 0x000fea0003800000 */
.L_x_57:
[----:B------:R-:W-:Y:S02]  /*35c0*/  MOV R3, 0xffffffff ;  /* 0xffffffff00037802 */ /* 0x000fe40000000f00 */
[----:B------:R-:W-:-:S03]  /*35d0*/  MOV R4, 0x3600 ;  /* 0x0000360000047802 */ /* 0x000fc60000000f00 */
[----:B------:R1:W-:Y:S04]  /*35e0*/  STS [UR6+0x130], R3 ;  /* 0x00013003ff007988 */ /* 0x0003e80008000806 */
[----:B-1---5:R-:W-:Y:S05]  /*35f0*/  CALL.REL.NOINC `($__internal_1_$__cuda_sm10x_tcgen05_guardrail_trap_phase_invalid_during_alloc) ;  /* 0x000000b800e87944 */ /* 0x022fea0003c00000 */
.L_x_64:
[----:B------:R-:W-:Y:S05]  /*3600*/  WARPSYNC.ALL ;  /* 0x0000000000007948 */ /* 0x000fea0003800000 */
[----:B------:R-:W3:Y:S01]  /*3610*/  S2UR UR4, SR_CgaCtaId ;  /* 0x00000000000479c3 */ /* 0x000ee20000008800 */
[----:B------:R-:W-:Y:S01]  /*3620*/  UMOV UR26, 0x400 ;  /* 0x00000400001a7882 */ /* 0x000fe20000000000 */
[----:B------:R-:W-:-:S06]  /*3630*/  NOP ;  /* 0x0000000000007918 */ /* 0x000fcc0000000000 */
[----:B------:R-:W-:Y:S06]  /*3640*/  BAR.ARV 0x6, 0xa0 ;  /* 0x0182800000007b1d */ /* 0x000fec0000002000 */
[----:B------:R-:W4:Y:S01]  /*3650*/  LDCU UR6, c[0x0][0x38c] ;  /* 0x00007180ff0677ac */ /* 0x000f220008000800 */
[----:B------:R-:W-:Y:S01]  /*3660*/  LOP3.LUT R0, R0, 0xffff, RZ, 0xc0, !PT ;  /* 0x0000ffff00007812 */ /* 0x000fe200078ec0ff */
[----:B-1----:R-:W-:Y:S01]  /*3670*/  IMAD.MOV.U32 R9, RZ, RZ, 0x1 ;  /* 0x00000001ff097424 */ /* 0x002fe200078e00ff */
[----:B------:R-:W-:Y:S01]  /*3680*/  LOP3.LUT R2, R2, 0xffff, RZ, 0xc0, !PT ;  /* 0x0000ffff02027812 */ /* 0x000fe200078ec0ff */
[----:B------:R-:W-:Y:S01]  /*3690*/  IMAD.MOV.U32 R8, RZ, RZ, RZ ;  /* 0x000000ffff087224 */ /* 0x000fe200078e00ff */
[----:B------:R-:W-:Y:S01]  /*36a0*/  R2UR UR42, R0 ;  /* 0x00000000002a72ca */ /* 0x000fe200000e0000 */
[----:B------:R-:W-:Y:S01]  /*36b0*/  UMOV UR32, URZ ;  /* 0x000000ff00207c82 */ /* 0x000fe20008000000 */
[----:B------:R-:W-:Y:S01]  /*36c0*/  R2UR UR28, R2 ;  /* 0x00000000021c72ca */ /* 0x000fe200000e0000 */
[----:B------:R-:W-:Y:S01]  /*36d0*/  UMOV UR23, URZ ;  /* 0x000000ff00177c82 */ /* 0x000fe20008000000 */
[----:B------:R-:W-:Y:S01]  /*36e0*/  UMOV UR22, URZ ;  /* 0x000000ff00167c82 */ /* 0x000fe20008000000 */
[----:B---3--:R-:W-:-:S02]  /*36f0*/  ULEA UR26, UR4, UR26, 0x18 ;  /* 0x0000001a041a7291 */ /* 0x008fc4000f8ec0ff */
[----:B------:R-:W-:Y:S02]  /*3700*/  UISETP.NE.AND UP3, UPT, UR47, URZ, UPT ;  /* 0x000000ff2f00728c */ /* 0x000fe4000bf65270 */
[----:B------:R-:W-:Y:S02]  /*3710*/  UIADD3 UR5, UPT, UPT, UR26, 0x10800, URZ ;  /* 0x000108001a057890 */ /* 0x000fe4000fffe0ff */
[----:B------:R-:W-:Y:S02]  /*3720*/  UIADD3 UR4, UPT, UPT, UR26, 0x24800, URZ ;  /* 0x000248001a047890 */ /* 0x000fe4000fffe0ff */
[----:B----4-:R-:W-:Y:S01]  /*3730*/  UIADD3 UR6, UPT, UPT, UR6, 0x1f, URZ ;  /* 0x0000001f06067890 */ /* 0x010fe2000fffe0ff */
[----:B--2---:R-:W1:Y:S01]  /*3740*/  LDS R3, [UR26+0x130] ;  /* 0x0001301aff037984 */ /* 0x004e620008000800 */
[----:B------:R-:W-:Y:S02]  /*3750*/  USHF.R.U32.HI UR5, URZ, 0x4, UR5 ;  /* 0x00000004ff057899 */ /* 0x000fe40008011605 */
[----:B------:R-:W-:-:S02]  /*3760*/  USHF.R.S32.HI UR33, URZ, 0x1f, UR6 ;  /* 0x0000001fff217899 */ /* 0x000fc40008011406 */
[----:B------:R-:W-:Y:S02]  /*3770*/  USHF.R.U32.HI UR4, URZ, 0x4, UR4 ;  /* 0x00000004ff047899 */ /* 0x000fe40008011604 */
[----:B------:R-:W-:Y:S02]  /*3780*/  ULEA.HI UR33, UR33, UR6, URZ, 0x5 ;  /* 0x0000000621217291 */ /* 0x000fe4000f8f28ff */
[----:B------:R-:W-:Y:S02]  /*3790*/  ULOP3.LUT UR5, UR5, 0x3fff, URZ, 0xc0, !UPT ;  /* 0x00003fff05057892 */ /* 0x000fe4000f8ec0ff */
[----:B------:R-:W-:Y:S02]  /*37a0*/  USHF.R.S32.HI UR33, URZ, 0x5, UR33 ;  /* 0x00000005ff217899 */ /* 0x000fe40008011421 */
[----:B------:R-:W-:Y:S02]  /*37b0*/  ULOP3.LUT UR30, UR4, 0x3fff, URZ, 0xc0, !UPT ;  /* 0x00003fff041e7892 */ /* 0x000fe4000f8ec0ff */
[----:B------:R-:W-:Y:S01]  /*37c0*/  UISETP.LT.AND UP0, UPT, UR33, 0x1, UPT ;  /* 0x000000012100788c */ /* 0x000fe2000bf01270 */
[----:B------:R-:W-:Y:S01]  /*37d0*/  UMOV UR40, 0x0 ;  /* 0x0000000000287882 */ /* 0x000fe20000000000 */
[----:B------:R-:W-:Y:S01]  /*37e0*/  UMOV UR41, 0x10400910 ;  /* 0x1040091000297882 */ /* 0x000fe20000000000 */
[----:B------:R-:W-:-:S02]  /*37f0*/  ULOP3.LUT UR29, UR5, 0x10000, URZ, 0xfc, !UPT ;  /* 0x00010000051d7892 */ /* 0x000fc4000f8efcff */
[----:B------:R-:W-:Y:S02]  /*3800*/  ULOP3.LUT UR30, UR30, 0x10000, URZ, 0xfc, !UPT ;  /* 0x000100001e1e7892 */ /* 0x000fe4000f8efcff */
[----:B------:R-:W-:Y:S01]  /*3810*/  USEL UR43, UR33, 0x1, !UP0 ;  /* 0x00000001212b7887 */ /* 0x000fe2000c000000 */
[----:B------:R-:W-:Y:S01]  /*3820*/  UMOV UR38, 0x0 ;  /* 0x0000000000267882 */ /* 0x000fe20000000000 */
[----:B------:R-:W-:Y:S01]  /*3830*/  UMOV UR39, 0x10400910 ;  /* 0x1040091000277882 */ /* 0x000fe20000000000 */
[----:B------:R-:W-:Y:S01]  /*3840*/  UMOV UR36, 0x0 ;  /* 0x0000000000247882 */ /* 0x000fe20000000000 */
[----:B------:R-:W-:Y:S01]  /*3850*/  UMOV UR37, 0x10400910 ;  /* 0x1040091000257882 */ /* 0x000fe20000000000 */
[----:B------:R-:W-:Y:S01]  /*3860*/  UMOV UR34, 0x0 ;  /* 0x0000000000227882 */ /* 0x000fe20000000000 */
[----:B------:R-:W-:Y:S01]  /*3870*/  UMOV UR35, 0x10400910 ;  /* 0x1040091000237882 */ /* 0x000fe20000000000 */
[----:B-1----:R-:W-:Y:S02]  /*3880*/  R2UR UR44, R3 ;  /* 0x00000000032c72ca */ /* 0x002fe400000e0000 */
[----:B------:R-:W-:-:S13]  /*3890*/  CS2R R2, SRZ ;  /* 0x0000000000027805 */ /* 0x000fda000001ff00 */
.L_x_75:
[C---:B------:R-:W-:Y:S02]  /*38a0*/  LEA R0, R8.reuse, UR26, 0x3 ;  /* 0x0000001a08007c11 */ /* 0x040fe4000f8e18ff */
[----:B------:R-:W-:Y:S02]  /*38b0*/  SHF.L.U32 R5, R3, 0x1f, RZ ;  /* 0x0000001f03057819 */ /* 0x000fe400000006ff */
[----:B------:R-:W-:Y:S02]  /*38c0*/  LEA R4, R8, UR26, 0x4 ;  /* 0x0000001a08047c11 */ /* 0x000fe4000f8e20ff */
[----:B------:R-:W1:Y:S02]  /*38d0*/  SYNCS.PHASECHK.TRANS64.TRYWAIT P0, [R0+URZ+0xa0], R5 ;  /* 0x0000a005000075a7 */ /* 0x000e6400080011ff */
[----:B-1-3--:R-:W-:Y:S05]  /*38e0*/  @!P0 BRA `(.L_x_68) ;  /* 0x000000ac00ac8947 */ /* 0x00afea0003800000 */
.L_x_204:
[----:B-1----:R-:W1:Y:S01]  /*38f0*/  LDS.128 R4, [R4+0x110] ;  /* 0x0001100004047984 */ /* 0x002e620000000c00 */
[----:B------:R-:W-:Y:S02]  /*3900*/  VIADD R0, R0, 0xb0 ;  /* 0x000000b000007836 */ /* 0x000fe40000000000 */
[----:B------:R-:W-:Y:S01]  /*3910*/  VIADD R8, R8, 0x1 ;  /* 0x0000000108087836 */ /* 0x000fe20000000000 */
[----:B------:R-:W-:Y:S01]  /*3920*/  @!PT LDS RZ, [RZ] ;  /* 0x00000000fffff984 */ /* 0x000fe20000000800 */
[----:B------:R-:W-:Y:S01]  /*3930*/  @!PT LDS RZ, [RZ] ;  /* 0x00000000fffff984 */ /* 0x000fe20000000800 */
[----:B------:R-:W-:Y:S01]  /*3940*/  @!PT LDS RZ, [RZ] ;  /* 0x00000000fffff984 */ /* 0x000fe20000000800 */
[----:B------:R-:W-:Y:S01]  /*3950*/  @!PT LDS RZ, [RZ] ;  /* 0x00000000fffff984 */ /* 0x000fe20000000800 */
[----:B------:R2:W-:Y:S06]  /*3960*/  MEMBAR.ALL.CTA ;  /* 0x0000000000007992 */ /* 0x0005ec0000008000 */
[----:B--2---:R-:W2:Y:S01]  /*3970*/  FENCE.VIEW.ASYNC.S ;  /* 0x00000000000073c6 */ /* 0x004ea20000000000 */
[----:B------:R-:W-:-:S04]  /*3980*/  PRMT R0, RZ, 0x654, R0 ;  /* 0x00000654ff007816 */ /* 0x000fc80000000000 */
[----:B--2---:R2:W-:Y:S01]  /*3990*/  SYNCS.ARRIVE.TRANS64.RED.A1T0 RZ, [R0+URZ], RZ ;  /* 0x000000ff00ff79a7 */ /* 0x0045e200081004ff */
[----:B-1----:R-:W-:Y:S01]  /*39a0*/  LOP3.LUT P1, RZ, R6, 0x1, RZ, 0xc0, !PT ;  /* 0x0000000106ff7812 */ /* 0x002fe2000782c0ff */
[----:B--2---:R-:W-:-:S12]  /*39b0*/  BRA.U UP3, `(.L_x_69) ;  /* 0x0000000503087547 */ /* 0x004fd8000b800000 */
[----:B------:R-:W1:Y:S01]  /*39c0*/  LDCU UR4, c[0x0][0x38c] ;  /* 0x00007180ff0477ac */ /* 0x000e620008000800 */
[----:B------:R-:W-:Y:S02]  /*39d0*/  PLOP3.LUT P2, PT, PT, PT, PT, 0x80, 0x8 ;  /* 0x000000000008781c */ /* 0x000fe40003f4f070 */
[----:B------:R-:W-:Y:S01]  /*39e0*/  SHF.L.U32 R5, R9, 0x1f, RZ ;  /* 0x0000001f09057819 */ /* 0x000fe200000006ff */
[----:B------:R-:W-:Y:S02]  /*39f0*/  ULEA UR31, UR32, UR26, 0x3 ;  /* 0x0000001a201f7291 */ /* 0x000fe4000f8e18ff */
[----:B------:R-:W-:Y:S02]  /*3a00*/  ULEA UR11, UR32, UR44, 0x8 ;  /* 0x0000002c200b7291 */ /* 0x000fe4000f8e40ff */
[----:B-1----:R-:W-:-:S06]  /*3a10*/  UISETP.GE.AND UP0, UPT, UR4, 0x1, UPT ;  /* 0x000000010400788c */ /* 0x002fcc000bf06270 */
[----:B------:R-:W-:-:S05]  /*3a20*/  PLOP3.LUT P0, PT, PT, PT, UP0, 0x80, 0x8 ;  /* 0x000000000008781c */ /* 0x000fca0003f0f008 */
[----:B------:R-:W-:-:S08]  /*3a30*/  @UP0 ULEA UR4, UR23, UR26, 0x3 ;  /* 0x0000001a17040291 */ /* 0x000fd0000f8e18ff */
[----:B------:R-:W-:-:S04]  /*3a40*/  @P0 SHF.L.U32 R0, R2, 0x1f, RZ ;  /* 0x0000001f02000819 */ /* 0x000fc800000006ff */
[----:B------:R1:W2:Y:S01]  /*3a50*/  @P0 SYNCS.PHASECHK.TRANS64.TRYWAIT P2, [UR4], R0 ;  /* 0x00000000ff0005a7 */ /* 0x0002a20008041104 */
[----:B------:R-:W3:Y:S02]  /*3a60*/  SYNCS.PHASECHK.TRANS64.TRYWAIT P0, [UR31+0xd0], R5 ;  /* 0x0000d005ff0075a7 */ /* 0x000ee4000800111f */
[----:B-123--:R-:W-:Y:S05]  /*3a70*/  @!P0 BRA `(.L_x_70) ;  /* 0x000000ac005c8947 */ /* 0x00efea0003800000 */
.L_x_206:
[----:B------:R-:W-:Y:S01]  /*3a80*/  UMOV UR27, UR22 ;  /* 0x00000016001b7c82 */ /* 0x000fe20008000000 */
[----:B------:R-:W-:Y:S05]  /*3a90*/  BRA.U !UP0, `(.L_x_71) ;  /* 0x0000000108c07547 */ /* 0x000fea000b800000 */
[----:B------:R-:W-:Y:S02]  /*3aa0*/  UIADD3 UR27, UPT, UPT, UR43, UR22, URZ ;  /* 0x000000162b1b7290 */ /* 0x000fe4000fffe0ff */
[----:B------:R-:W-:Y:S01]  /*3ab0*/  UPLOP3.LUT UP2, UPT, UPT, UPT, UPT, 0x40, 0x4 ;  /* 0x000000000004789c */ /* 0x000fe20003f4e870 */
[----:B------:R-:W-:Y:S01]  /*3ac0*/  UMOV UR24, UR33 ;  /* 0x0000002100187c82 */ /* 0x000fe20008000000 */
[----:B------:R-:W-:-:S09]  /*3ad0*/  UMOV UR10, UR23 ;  /* 0x00000017000a7c82 */ /* 0x000fd20008000000 */
.L_x_74:
[----:B--2---:R-:W-:Y:S01]  /*3ae0*/  ULEA UR5, UR10, UR26, 0x3 ;  /* 0x0000001a0a057291 */ /* 0x004fe2000f8e18ff */
[----:B---3--:R-:W-:Y:S11]  /*3af0*/  @P2 BRA `(.L_x_72) ;  /* 0x00000000000c2947 */ /* 0x008ff60003800000 */
[----:B-1----:R-:W-:Y:S04]  /*3b00*/  SHF.L.U32 R5, R2, 0x1f, RZ ;  /* 0x0000001f02057819 */ /* 0x002fe800000006ff */
[----:B------:R-:W1:Y:S02]  /*3b10*/  SYNCS.PHASECHK.TRANS64.TRYWAIT P0, [UR5], R5 ;  /* 0x00000005ff0075a7 */ /* 0x000e640008001105 */
[----:B-1----:R-:W-:Y:S05]  /*3b20*/  @!P0 BRA `(.L_x_73) ;  /* 0x000000ac00488947 */ /* 0x002fea0003800000 */
.L_x_72:
[----:B------:R-:W-:Y:S01]  /*3b30*/  UISETP.NE.AND UP0, UPT, UR24, 0x1, UPT ;  /* 0x000000011800788c */ /* 0x000fe2000bf05270 */
[----:B------:R-:W-:Y:S01]  /*3b40*/  PLOP3.LUT P2, PT, PT, PT, PT, 0x80, 0x8 ;  /* 0x000000000008781c */ /* 0x000fe20003f4f070 */
[----:B------:R-:W-:Y:S02]  /*3b50*/  UIADD3 UR4, UPT, UPT, UR10, 0x1, URZ ;  /* 0x000000010a047890 */ /* 0x000fe4000fffe0ff */
[----:B------:R-:W-:Y:S02]  /*3b60*/  UIADD3 UR25, UPT, UPT, UR5, 0x28, URZ ;  /* 0x0000002805197890 */ /* 0x000fe4000fffe0ff */
[----:B------:R-:W-:Y:S01]  /*3b70*/  UISETP.NE.AND UP1, UPT, UR4, 0x5, UPT ;  /* 0x000000050400788c */ /* 0x000fe2000bf25270 */
[----:B------:R-:W-:Y:S01]  /*3b80*/  PLOP3.LUT P0, PT, PT, PT, UP0, 0x80, 0x8 ;  /* 0x000000000008781c */ /* 0x000fe20003f0f008 */
[----:B------:R-:W-:Y:S02]  /*3b90*/  UIADD3 UR22, UPT, UPT, UR22, 0x1, URZ ;  /* 0x0000000116167890 */ /* 0x000fe4000fffe0ff */
[----:B------:R-:W-:Y:S02]  /*3ba0*/  USEL UR6, URZ, 0x1, UP1 ;  /* 0x00000001ff067887 */ /* 0x000fe40008800000 */
[----:B------:R-:W-:Y:S02]  /*3bb0*/  USEL UR23, UR4, URZ, UP1 ;  /* 0x000000ff04177287 */ /* 0x000fe40008800000 */
[----:B------:R-:W-:Y:S02]  /*3bc0*/  UIADD3 UR24, UPT, UPT, UR24, -0x1, URZ ;  /* 0xffffffff18187890 */ /* 0x000fe4000fffe0ff */
[----:B------:R-:W-:Y:S01]  /*3bd0*/  @UP0 ULEA UR4, UR23, UR26, 0x3 ;  /* 0x0000001a17040291 */ /* 0x000fe2000f8e18ff */
[----:B------:R-:W-:Y:S01]  /*3be0*/  LOP3.LUT R2, R2, UR6, RZ, 0x3c, !PT ;  /* 0x0000000602027c12 */ /* 0x000fe2000f8e3cff */
[----:B------:R-:W-:Y:S02]  /*3bf0*/  ULEA UR6, UR10, UR30, 0xa ;  /* 0x0000001e0a067291 */ /* 0x000fe4000f8e50ff */
[----:B------:R-:W-:Y:S01]  /*3c00*/  UISETP.NE.AND UP0, UPT, UR22, UR27, UPT ;  /* 0x0000001b1600728c */ /* 0x000fe2000bf05270 */
[----:B-1----:R-:W-:Y:S01]  /*3c10*/  @P0 SHF.L.U32 R0, R2, 0x1f, RZ ;  /* 0x0000001f02000819 */ /* 0x002fe200000006ff */
[----:B------:R-:W-:Y:S02]  /*3c20*/  UIADD3 UR20, UPT, UPT, UR6, 0x2, URZ ;  /* 0x0000000206147890 */ /* 0x000fe4000fffe0ff */
[----:B------:R-:W-:Y:S01]  /*3c30*/  UIADD3 UR16, UPT, UPT, UR6, 0x4, URZ ;  /* 0x0000000406107890 */ /* 0x000fe2000fffe0ff */
[----:B------:R2:W3:Y:S01]  /*3c40*/  @P0 SYNCS.PHASECHK.TRANS64.TRYWAIT P2, [UR4], R0 ;  /* 0x00000000ff0005a7 */ /* 0x0004e20008041104 */
[----:B------:R-:W-:Y:S02]  /*3c50*/  ULEA UR4, UR10, UR29, 0xa ;  /* 0x0000001d0a047291 */ /* 0x000fe4000f8e50ff */
[----:B------:R-:W-:Y:S02]  /*3c60*/  UIADD3 UR12, UPT, UPT, UR6, 0x6, URZ ;  /* 0x00000006060c7890 */ /* 0x000fe4000fffe0ff */
[----:B------:R-:W-:Y:S02]  /*3c70*/  UIADD3 UR18, UPT, UPT, UR4, 0x2, URZ ;  /* 0x0000000204127890 */ /* 0x000fe4000fffe0ff */
[----:B------:R-:W-:Y:S02]  /*3c80*/  UIADD3 UR14, UPT, UPT, UR4, 0x4, URZ ;  /* 0x00000004040e7890 */ /* 0x000fe4000fffe0ff */
[----:B------:R-:W-:Y:S01]  /*3c90*/  UIADD3 UR8, UPT, UPT, UR4, 0x6, URZ ;  /* 0x0000000604087890 */ /* 0x000fe2000fffe0ff */
[----:B------:R-:W-:Y:S01]  /*3ca0*/  UMOV UR7, 0x40004040 ;  /* 0x4000404000077882 */ /* 0x000fe20000000000 */
[----:B------:R-:W-:Y:S01]  /*3cb0*/  UMOV UR5, 0x40004040 ;  /* 0x4000404000057882 */ /* 0x000fe20000000000 */
[----:B------:R-:W-:Y:S01]  /*3cc0*/  UMOV UR21, 0x40004040 ;  /* 0x4000404000157882 */ /* 0x000fe20000000000 */
[----:B------:R2:W-:Y:S01]  /*3cd0*/  UTCHMMA.2CTA gdesc[UR4], gdesc[UR6], tmem[UR11], tmem[UR40], idesc[UR41], UP2 ;  /* 0x00ff2806040075ea */ /* 0x0005e2000920000b */
[----:B------:R-:W-:Y:S01]  /*3ce0*/  UPLOP3.LUT UP2, UPT, UPT, UPT, UPT, 0x80, 0x8 ;  /* 0x000000000008789c */ /* 0x000fe20003f4f070 */
[----:B------:R-:W-:Y:S01]  /*3cf0*/  UMOV UR19, 0x40004040 ;  /* 0x4000404000137882 */ /* 0x000fe20000000000 */
[----:B------:R-:W-:Y:S01]  /*3d00*/  UMOV UR17, 0x40004040 ;  /* 0x4000404000117882 */ /* 0x000fe20000000000 */
[----:B------:R2:W-:Y:S01]  /*3d10*/  UTCHMMA.2CTA gdesc[UR18], gdesc[UR20], tmem[UR11], tmem[UR38], idesc[UR39], UPT ;  /* 0x00ff2614120075ea */ /* 0x0005e2000ba0000b */
[----:B------:R-:W-:Y:S01]  /*3d20*/  UMOV UR15, 0x40004040 ;  /* 0x40004040000f7882 */ /* 0x000fe20000000000 */
[----:B------:R-:W-:Y:S01]  /*3d30*/  UMOV UR13, 0x40004040 ;  /* 0x40004040000d7882 */ /* 0x000fe20000000000 */
[----:B------:R-:W-:Y:S01]  /*3d40*/  UMOV UR9, 0x40004040 ;  /* 0x4000404000097882 */ /* 0x000fe20000000000 */
[----:B------:R2:W-:Y:S01]  /*3d50*/  UTCHMMA.2CTA gdesc[UR14], gdesc[UR16], tmem[UR11], tmem[UR36], idesc[UR37], UPT ;  /* 0x00ff24100e0075ea */ /* 0x0005e2000ba0000b */
[----:B------:R2:W-:Y:S01]  /*3d60*/  UTCHMMA.2CTA gdesc[UR8], gdesc[UR12], tmem[UR11], tmem[UR34], idesc[UR35], UPT ;  /* 0x00ff220c080075ea */ /* 0x0005e2000ba0000b */
[----:B------:R2:W-:Y:S01]  /*3d70*/  UTCBAR.2CTA.MULTICAST [UR25], URZ, UR28 ;  /* 0x000000ff190073e9 */ /* 0x0005e2000820081c */
[----:B------:R-:W-:Y:S01]  /*3d80*/  UMOV UR10, UR23 ;  /* 0x00000017000a7c82 */ /* 0x000fe20008000000 */
[----:B------:R-:W-:Y:S05]  /*3d90*/  BRA.U UP0, `(.L_x_74) ;  /* 0xfffffffd00507547 */ /* 0x000fea000b83ffff */
.L_x_71:
[----:B--2---:R-:W-:Y:S01]  /*3da0*/  UIADD3 UR4, UPT, UPT, UR31, 0xc0, URZ ;  /* 0x000000c01f047890 */ /* 0x004fe2000fffe0ff */
[----:B------:R-:W-:-:S08]  /*3db0*/  UMOV UR22, UR27 ;  /* 0x0000001b00167c82 */ /* 0x000fd00008000000 */
[----:B------:R2:W-:Y:S01]  /*3dc0*/  UTCBAR.2CTA.MULTICAST [UR4], URZ, UR42 ;  /* 0x000000ff040073e9 */ /* 0x0005e2000820082a */
[----:B------:R-:W-:Y:S02]  /*3dd0*/  NOP ;  /* 0x0000000000007918 */ /* 0x000fe40000000000 */
.L_x_69:
[----:B--2---:R-:W-:Y:S01]  /*3de0*/  UIADD3 UR4, UPT, UPT, UR32, 0x1, URZ ;  /* 0x0000000120047890 */ /* 0x004fe2000fffe0ff */
[----:B------:R-:W-:-:S03]  /*3df0*/  ISETP.NE.AND P0, PT, R8, 0x2, PT ;  /* 0x000000020800780c */ /* 0x000fc60003f05270 */
[----:B------:R-:W-:Y:S01]  /*3e00*/  UISETP.NE.AND UP0, UPT, UR4, 0x2, UPT ;  /* 0x000000020400788c */ /* 0x000fe2000bf05270 */
[----:B-1----:R-:W-:Y:S02]  /*3e10*/  SEL R0, RZ, 0x1, P0 ;  /* 0x00000001ff007807 */ /* 0x002fe40000000000 */
[----:B------:R-:W-:Y:S01]  /*3e20*/  SEL R8, R8, RZ, P0 ;  /* 0x000000ff08087207 */ /* 0x000fe20000000000 */
[----:B------:R-:W-:Y:S01]  /*3e30*/  USEL UR5, URZ, 0x1, UP0 ;  /* 0x00000001ff057887 */ /* 0x000fe20008000000 */
[----:B------:R-:W-:Y:S01]  /*3e40*/  LOP3.LUT R3, R3, R0, RZ, 0x3c, !PT ;  /* 0x0000000003037212 */ /* 0x000fe200078e3cff */
[----:B------:R-:W-:-:S04]  /*3e50*/  USEL UR32, UR4, URZ, UP0 ;  /* 0x000000ff04207287 */ /* 0x000fc80008000000 */
[----:B------:R-:W-:Y:S01]  /*3e60*/  LOP3.LUT R9, R9, UR5, RZ, 0x3c, !PT ;  /* 0x0000000509097c12 */ /* 0x000fe2000f8e3cff */
[----:B------:R-:W-:Y:S07]  /*3e70*/  @P1 BRA `(.L_x_75) ;  /* 0xfffffff800881947 */ /* 0x000fee000383ffff */
[----:B------:R-:W1:Y:S01]  /*3e80*/  S2UR UR8, SR_CgaCtaId ;  /* 0x00000000000879c3 */ /* 0x000e620000008800 */
[----:B------:R-:W-:Y:S01]  /*3e90*/  ELECT P0, URZ, PT ;  /* 0x0000000000ff782f */ /* 0x000fe20003800000 */
[----:B------:R-:W-:Y:S01]  /*3ea0*/  HFMA2 R0, -RZ, RZ, 0, 5.9604644775390625e-08 ;  /* 0x00000001ff007431 */ /* 0x000fe200000001ff */
[----:B------:R-:W-:-:S05]  /*3eb0*/  UMOV UR4, 0x40 ;  /* 0x0000004000047882 */ /* 0x000fca0000000000 */
[----:B------:R-:W-:Y:S01]  /*3ec0*/  UVIRTCOUNT.DEALLOC.SMPOOL 0x80 ;  /* 0x000000800000784c */ /* 0x000fe20000000000 */
[----:B------:R-:W-:Y:S02]  /*3ed0*/  UISETP.NE.AND UP0, UPT, UR47, URZ, UPT ;  /* 0x000000ff2f00728c */ /* 0x000fe4000bf05270 */
[----:B-1----:R-:W-:-:S09]  /*3ee0*/  ULEA UR8, UR8, UR4, 0x18 ;  /* 0x0000000408087291 */ /* 0x002fd2000f8ec0ff */
[----:B------:R1:W-:Y:S01]  /*3ef0*/  @P0 STS.U8 [UR8+0x1c], R0 ;  /* 0x00001c00ff000988 */ /* 0x0003e20008000008 */
[----:B------:R-:W-:Y:S05]  /*3f00*/  BRA.U UP0, `(.L_x_76) ;  /* 0x0000000100587547 */ /* 0x000fea000b800000 */
[----:B------:R-:W-:Y:S01]  /*3f10*/  UIADD3 UR5, UPT, UPT, UR26, 0xd0, URZ ;  /* 0x000000d01a057890 */ /* 0x000fe2000fffe0ff */
[----:B------:R-:W-:-:S03]  /*3f20*/  SHF.L.U32 R3, R9, 0x1f, RZ ;  /* 0x0000001f09037819 */ /* 0x000fc600000006ff */
[----:B------:R-:W-:-:S09]  /*3f30*/  ULEA UR4, UR32, UR5, 0x3 ;  /* 0x0000000520047291 */ /* 0x000fd2000f8e18ff */
[----:B------:R-:W2:Y:S02]  /*3f40*/  SYNCS.PHASECHK.TRANS64.TRYWAIT P0, [UR4], R3 ;  /* 0x00000003ff0075a7 */ /* 0x000ea40008001104 */
[----:B--2---:R-:W-:Y:S05]  /*3f50*/  @!P0 BRA `(.L_x_77) ;  /* 0x000000a800548947 */ /* 0x004fea0003800000 */
.L_x_209:
[----:B------:R-:W-:-:S04]  /*3f60*/  UIADD3 UR4, UPT, UPT, UR32, 0x1, URZ ;  /* 0x0000000120047890 */ /* 0x000fc8000fffe0ff */
[----:B------:R-:W-:-:S04]  /*3f70*/  UISETP.NE.AND UP1, UPT, UR4, 0x2, UPT ;  /* 0x000000020400788c */ /* 0x000fc8000bf25270 */
[----:B------:R-:W-:Y:S02]  /*3f80*/  USEL UR6, URZ, 0x1, UP1 ;  /* 0x00000001ff067887 */ /* 0x000fe40008800000 */
[----:B------:R-:W-:-:S04]  /*3f90*/  USEL UR4, UR4, URZ, UP1 ;  /* 0x000000ff04047287 */ /* 0x000fc80008800000 */
[----:B------:R-:W-:Y:S01]  /*3fa0*/  ULEA UR4, UR4, UR5, 0x3 ;  /* 0x0000000504047291 */ /* 0x000fe2000f8e18ff */
[----:B-1----:R-:W-:-:S04]  /*3fb0*/  LOP3.LUT R3, R9, UR6, RZ, 0x3c, !PT ;  /* 0x0000000609037c12 */ /* 0x002fc8000f8e3cff */
[----:B------:R-:W-:Y:S01]  /*3fc0*/  SHF.L.U32 R3, R3, 0x1f, RZ ;  /* 0x0000001f03037819 */ /* 0x000fe200000006ff */
[----:B------:R-:W-:-:S04]  /*3fd0*/  IMAD.U32 R0, RZ, RZ, UR4 ;  /* 0x00000004ff007e24 */ /* 0x000fc8000f8e00ff */
[----:B------:R1:W2:Y:S03]  /*3fe0*/  SYNCS.PHASECHK.TRANS64.TRYWAIT P0, [R0+URZ], R3 ;  /* 0x00000003000075a7 */ /* 0x0002a600080011ff */
[----:B--2---:R-:W-:Y:S05]  /*3ff0*/  @!P0 NANOSLEEP.SYNCS 0x989680 ;  /* 0x009896800000895d */ /* 0x004fea0003900000 */
[----:B------:R-:W2:Y:S02]  /*4000*/  @!P0 SYNCS.PHASECHK.TRANS64 P0, [R0+URZ], R3 ;  /* 0x00000003000085a7 */ /* 0x000ea400080010ff */
[----:B--2---:R-:W-:Y:S05]  /*4010*/  @P0 BRA `(.L_x_78) ;  /* 0x0000000000200947 */ /* 0x004fea0003800000 */
.L_x_79:
[----:B--2---:R2:W4:Y:S02]  /*4020*/  SYNCS.PHASECHK.TRANS64.TRYWAIT P0, [R0+URZ], R3 ;  /* 0x00000003000075a7 */ /* 0x00452400080011ff */
[----:B----4-:R-:W-:Y:S05]  /*4030*/  @!P0 NANOSLEEP.SYNCS 0x989680 ;  /* 0x009896800000895d */ /* 0x010fea0003900000 */
[----:B------:R-:W4:Y:S02]  /*4040*/  @!P0 SYNCS.PHASECHK.TRANS64 P0, [R0+URZ], R3 ;  /* 0x00000003000085a7 */ /* 0x000f2400080010ff */
[----:B----4-:R-:W-:Y:S05]  /*4050*/  @!P0 BRA `(.L_x_79) ;  /* 0xfffffffc00f08947 */ /* 0x010fea000383ffff */
[----:B------:R-:W-:Y:S05]  /*4060*/  BRA `(.L_x_78) ;  /* 0x00000000000c7947 */ /* 0x000fea0003800000 */
.L_x_76:
[----:B------:R-:W-:-:S04]  /*4070*/  UIADD3 UR4, UPT, UPT, UR26, 0x100, URZ ;  /* 0x000001001a047890 */ /* 0x000fc8000fffe0ff */
[----:B------:R-:W-:-:S09]  /*4080*/  UPRMT UR4, UR48, 0x654, UR4 ;  /* 0x0000065430047896 */ /* 0x000fd20008000004 */
[----:B------:R-:W-:Y:S03]  /*4090*/  SYNCS.ARRIVE.TRANS64.RED.A1T0 RZ, [UR4], RZ ;  /* 0x000000ffffff79a7 */ /* 0x000fe60008100404 */
.L_x_78:
[----:B-12---:R-:W-:Y:S01]  /*40a0*/  SHF.L.U32 R3, RZ, 0x1f, RZ ;  /* 0x0000001fff037819 */ /* 0x006fe200000006ff */
[----:B------:R-:W-:Y:S01]  /*40b0*/  UIADD3 UR4, UPT, UPT, UR26, 0x100, URZ ;  /* 0x000001001a047890 */ /* 0x000fe2000fffe0ff */
[----:B------:R-:W-:Y:S02]  /*40c0*/  PLOP3.LUT P0, PT, PT, PT, UP0, 0x80, 0x8 ;  /* 0x000000000008781c */ /* 0x000fe40003f0f008 */
[----:B------:R-:W1:Y:S02]  /*40d0*/  SYNCS.PHASECHK.TRANS64.TRYWAIT P1, [UR26+0x100], R3 ;  /* 0x00010003ff0075a7 */ /* 0x000e64000802111a */
[----:B-1----:R-:W-:Y:S09]  /*40e0*/  @!P1 BRA `(.L_x_80) ;  /* 0x000000a800089947 */ /* 0x002ff20003800000 */
.L_x_211:
[----:B------:R-:W-:Y:S01]  /*40f0*/  @!UP0 UPRMT UR4, UR48, 0x654, UR4 ;  /* 0x0000065430048896 */ /* 0x000fe20008000004 */
[----:B------:R-:W-:Y:S01]  /*4100*/  UMOV UR5, 0xffff ;  /* 0x0000ffff00057882 */ /* 0x000fe20000000000 */
[----:B------:R-:W-:-:S07]  /*4110*/  UMOV UR6, 0x1 ;  /* 0x0000000100067882 */ /* 0x000fce0000000000 */
[----:B------:R-:W-:Y:S01]  /*4120*/  @!P0 SYNCS.ARRIVE.TRANS64.RED.A1T0 RZ, [UR4], RZ ;  /* 0x000000ffffff89a7 */ /* 0x000fe20008100404 */
[----:B------:R-:W-:Y:S01]  /*4130*/  NOP ;  /* 0x0000000000007918 */ /* 0x000fe20000000000 */
[----:B-1----:R-:W1:Y:S01]  /*4140*/  LDS R0, [UR8+0x14] ;  /* 0x00001408ff007984 */ /* 0x002e620008000800 */
[----:B------:R-:W-:-:S04]  /*4150*/  ULOP3.LUT UR4, UR44, 0xffff, URZ, 0xc0, !UPT ;  /* 0x0000ffff2c047892 */ /* 0x000fc8000f8ec0ff */
[----:B------:R-:W-:-:S04]  /*4160*/  USHF.R.U32.HI UR4, URZ, 0x5, UR4 ;  /* 0x00000005ff047899 */ /* 0x000fc80008011604 */
[----:B------:R-:W-:Y:S02]  /*4170*/  USHF.L.U32 UR5, UR5, UR4, URZ ;  /* 0x0000000405057299 */ /* 0x000fe400080006ff */
[----:B------:R-:W-:-:S04]  /*4180*/  USHF.L.U32 UR4, UR6, UR4, URZ ;  /* 0x0000000406047299 */ /* 0x000fc800080006ff */
[----:B-1----:R-:W-:-:S04]  /*4190*/  LOP3.LUT R0, R0, UR5, RZ, 0xc0, !PT ;  /* 0x0000000500007c12 */ /* 0x002fc8000f8ec0ff */
[----:B------:R-:W-:-:S13]  /*41a0*/  ISETP.NE.AND P0, PT, R0, UR5, PT ;  /* 0x0000000500007c0c */ /* 0x000fda000bf05270 */
[----:B------:R-:W-:Y:S05]  /*41b0*/  @P0 BRA `(.L_x_81) ;  /* 0x0000000000580947 */ /* 0x000fea0003800000 */
[----:B------:R-:W1:Y:S02]  /*41c0*/  LDS R0, [UR8+0x18] ;  /* 0x00001808ff007984 */ /* 0x000e640008000800 */
[----:B-1----:R-:W-:-:S04]  /*41d0*/  LOP3.LUT R0, R0, UR4, RZ, 0xc0, !PT ;  /* 0x0000000400007c12 */ /* 0x002fc8000f8ec0ff */
[----:B------:R-:W-:-:S13]  /*41e0*/  ISETP.NE.AND P0, PT, R0, UR4, PT ;  /* 0x0000000400007c0c */ /* 0x000fda000bf05270 */
[----:B------:R-:W-:Y:S05]  /*41f0*/  @P0 BRA `(.L_x_82) ;  /* 0x00000000003c0947 */ /* 0x000fea0003800000 */
[----:B------:R-:W1:Y:S01]  /*4200*/  S2R R2, SR_LANEID ;  /* 0x0000000000027919 */ /* 0x000e620000000000 */
[----:B------:R-:W-:Y:S01]  /*4210*/  ULOP3.LUT UR5, URZ, UR5, URZ, 0x33, !UPT ;  /* 0x00000005ff057292 */ /* 0x000fe2000f8e33ff */
[----:B------:R-:W-:Y:S01]  /*4220*/  LOP3.LUT R4, RZ, UR4, RZ, 0x33, !PT ;  /* 0x00000004ff047c12 */ /* 0x000fe2000f8e33ff */
[----:B------:R-:W-:Y:S02]  /*4230*/  VOTEU.ANY UR4, UPT, PT ;  /* 0x0000000000047886 */ /* 0x000fe400038e0100 */
[----:B------:R-:W-:Y:S01]  /*4240*/  UFLO.U32 UR4, UR4 ;  /* 0x00000004000472bd */ /* 0x000fe200080e0000 */
[----:B------:R-:W2:Y:S01]  /*4250*/  REDUX UR6, R4 ;  /* 0x00000000040673c4 */ /* 0x000ea20000000000 */
[----:B------:R-:W-:-:S06]  /*4260*/  IMAD.U32 R0, RZ, RZ, UR5 ;  /* 0x00000005ff007e24 */ /* 0x000fcc000f8e00ff */
[----:B------:R4:W-:Y:S01]  /*4270*/  UTCATOMSWS.AND URZ, UR5 ;  /* 0x0000000500ff79e3 */ /* 0x0009e20008000000 */
[----:B------:R-:W3:Y:S01]  /*4280*/  REDUX UR7, R0 ;  /* 0x00000000000773c4 */ /* 0x000ee20000000000 */
[----:B-1----:R-:W-:Y:S01]  /*4290*/  ISETP.EQ.U32.AND P0, PT, R2, UR4, PT ;  /* 0x0000000402007c0c */ /* 0x002fe2000bf02070 */
[----:B--2---:R-:W-:Y:S01]  /*42a0*/  IMAD.U32 R2, RZ, RZ, UR6 ;  /* 0x00000006ff027e24 */ /* 0x004fe2000f8e00ff */
[----:B---3--:R-:W-:-:S11]  /*42b0*/  MOV R3, UR7 ;  /* 0x0000000700037c02 */ /* 0x008fd60008000f00 */
[----:B------:R4:W-:Y:S04]  /*42c0*/  @P0 ATOMS.AND RZ, [UR8+0x14], R3 ;  /* 0x00001403ffff098c */ /* 0x0009e8000a800008 */
[----:B------:R4:W-:Y:S01]  /*42d0*/  @P0 ATOMS.AND RZ, [UR8+0x18], R2 ;  /* 0x00001802ffff098c */ /* 0x0009e2000a800008 */
[----:B------:R-:W-:Y:S05]  /*42e0*/  BRA `(.L_x_83) ;  /* 0x0000000000147947 */ /* 0x000fea0003800000 */
.L_x_82:
[----:B------:R-:W-:Y:S02]  /*42f0*/  MOV R2, 0x4310 ;  /* 0x0000431000027802 */ /* 0x000fe40000000f00 */
[----:B---3-5:R-:W-:Y:S05]  /*4300*/  CALL.REL.NOINC `($__internal_0_$__cuda_sm10x_tcgen05_guardrail_trap_col_being_dealloced_not_returned_by_alloc) ;  /* 0x000000ac00987944 */ /* 0x028fea0003c00000 */
[----:B------:R-:W-:Y:S05]  /*4310*/  BRA `(.L_x_83) ;  /* 0x0000000000087947 */ /* 0x000fea0003800000 */
.L_x_81:
[----:B------:R-:W-:Y:S02]  /*4320*/  MOV R2, 0x4340 ;  /* 0x0000434000027802 */ /* 0x000fe40000000f00 */
[----:B---3-5:R-:W-:Y:S05]  /*4330*/  CALL.REL.NOINC `($__internal_2_$__cuda_sm10x_tcgen05_guardrail_trap_unallocated_columns_being_dealloced) ;  /* 0x000000ac00a47944 */ /* 0x028fea0003c00000 */
.L_x_83:
[----:B------:R-:W-:Y:S01]  /*4340*/  NOP ;  /* 0x0000000000007918 */ /* 0x000fe20000000000 */
[----:B----4-:R-:W-:Y:S05]  /*4350*/  EXIT ;  /* 0x000000000000794d */ /* 0x010fea0003800000 */
.L_x_56:
[----:B------:R-:W-:-:S09]  /*4360*/  UISETP.NE.OR UP0, UPT, UR17, 0x3, !UP3 ;  /* 0x000000031100788c */ /* 0x000fd2000df05670 */
[----:B------:R-:W-:Y:S05]  /*4370*/  BRA.U UP0, `(.L_x_84) ;  /* 0x0000001500d47547 */ /* 0x000fea000b800000 */
[----:B------:R-:W1:Y:S01]  /*4380*/  LDCU UR37, c[0x0][0x370] ;  /* 0x00006e00ff2577ac */ /* 0x000e620008000800 */
[----:B------:R-:W2:Y:S01]  /*4390*/  LDC.64 R16, c[0x0][0x348] ;  /* 0x0000d200ff107b82 */ /* 0x000ea20000000a00 */
[----:B------:R-:W-:Y:S01]  /*43a0*/  HFMA2 R14, -RZ, RZ, 0, 0 ;  /* 0x00000000ff0e7431 */ /* 0x000fe200000001ff */
[----:B------:R-:W-:Y:S01]  /*43b0*/  MOV R13, RZ ;  /* 0x000000ff000d7202 */ /* 0x000fe20000000f00 */
[----:B------:R-:W1:Y:S01]  /*43c0*/  LDCU.128 UR48, c[0x0][0xb10] ;  /* 0x00016200ff3077ac */ /* 0x000e620008000c00 */
[----:B------:R-:W-:Y:S01]  /*43d0*/  HFMA2 R7, -RZ, RZ, 0, 2 ;  /* 0x00004000ff077431 */ /* 0x000fe200000001ff */
[----:B------:R-:W3:Y:S03]  /*43e0*/  LDCU UR31, c[0x0][0x374] ;  /* 0x00006e80ff1f77ac */ /* 0x000ee60008000800 */
[----:B------:R-:W4:Y:S01]  /*43f0*/  LDC.64 R2, c[0x0][0x888] ;  /* 0x00022200ff027b82 */ /* 0x000f220000000a00 */
[----:B------:R-:W3:Y:S01]  /*4400*/  LDCU UR15, c[0x0][0xb0c] ;  /* 0x00016180ff0f77ac */ /* 0x000ee20008000800 */
[----:B------:R-:W2:Y:S06]  /*4410*/  LDCU UR47, c[0x0][0xb20] ;  /* 0x00016400ff2f77ac */ /* 0x000eac0008000800 */
[----:B------:R-:W4:Y:S01]  /*4420*/  LDC.64 R4, c[0x0][0x890] ;  /* 0x00022400ff047b82 */ /* 0x000f220000000a00 */
[----:B------:R-:W2:Y:S01]  /*4430*/  LDCU UR4, c[0x0][0xb30] ;  /* 0x00016600ff0477ac */ /* 0x000ea20008000800 */
[----:B-1----:R-:W-:-:S02]  /*4440*/  UIMAD.WIDE.U32 UR6, UR37, UR48, URZ ;  /* 0x00000030250672a5 */ /* 0x002fc4000f8e00ff */
[----:B---3--:R-:W-:Y:S01]  /*4450*/  UIMAD.WIDE.U32 UR8, UR31, UR51, URZ ;  /* 0x000000331f0872a5 */ /* 0x008fe2000f8e00ff */
[----:B------:R-:W-:Y:S01]  /*4460*/  UMOV UR21, 0x400 ;  /* 0x0000040000157882 */ /* 0x000fe20000000000 */
[----:B------:R-:W-:Y:S02]  /*4470*/  UPLOP3.LUT UP1, UPT, UPT, UPT, UPT, 0x40, 0x4 ;  /* 0x000000000004789c */ /* 0x000fe40003f2e870 */
[----:B------:R-:W-:Y:S01]  /*4480*/  ULEA UR21, UR52, UR21, 0x18 ;  /* 0x0000001534157291 */ /* 0x000fe2000f8ec0ff */
[----:B------:R-:W-:Y:S02]  /*4490*/  UMOV UR6, UR7 ;  /* 0x0000000700067c82 */ /* 0x000fe40008000000 */
[----:B------:R-:W-:Y:S01]  /*44a0*/  UMOV UR38, UR9 ;  /* 0x0000000900267c82 */ /* 0x000fe20008000000 */
[----:B------:R-:W-:Y:S02]  /*44b0*/  UISETP.GE.AND UP0, UPT, UR45, 0x1, UPT ;  /* 0x000000012d00788c */ /* 0x000fe4000bf06270 */
[----:B------:R-:W-:Y:S01]  /*44c0*/  UISETP.NE.AND UP4, UPT, UR45, 0x1, UPT ;  /* 0x000000012d00788c */ /* 0x000fe2000bf85270 */
[----:B------:R-:W1:Y:S01]  /*44d0*/  LDCU.64 UR22, c[0x0][0xb28] ;  /* 0x00016500ff1677ac */ /* 0x000e620008000a00 */
[----:B------:R-:W-:-:S02]  /*44e0*/  UISETP.NE.AND UP6, UPT, UR15, 0x1, UPT ;  /* 0x000000010f00788c */ /* 0x000fc4000bfc5270 */
[----:B------:R-:W-:Y:S02]  /*44f0*/  UISETP.NE.AND UP5, UPT, UR50, 0x1, UPT ;  /* 0x000000013200788c */ /* 0x000fe4000bfa5270 */
[----:B------:R-:W-:Y:S02]  /*4500*/  UIADD3 UR41, UPT, UPT, UR21, 0x50, URZ ;  /* 0x0000005015297890 */ /* 0x000fe4000fffe0ff */
[----:B------:R-:W-:Y:S02]  /*4510*/  UIADD3 UR33, UPT, UPT, UR21, 0x58, URZ ;  /* 0x0000005815217890 */ /* 0x000fe4000fffe0ff */
[----:B------:R-:W-:Y:S02]  /*4520*/  UIADD3 UR25, UPT, UPT, UR21, 0x60, URZ ;  /* 0x0000006015197890 */ /* 0x000fe4000fffe0ff */
[----:B------:R-:W-:Y:S02]  /*4530*/  UIADD3 UR17, UPT, UPT, UR21, 0x68, URZ ;  /* 0x0000006815117890 */ /* 0x000fe4000fffe0ff */
[----:B------:R-:W-:-:S02]  /*4540*/  USHF.R.U32.HI UR39, URZ, UR49, UR6 ;  /* 0x00000031ff277299 */ /* 0x000fc40008011606 */
[----:B--2---:R-:W-:Y:S02]  /*4550*/  USHF.R.U32.HI UR38, URZ, UR47, UR38 ;  /* 0x0000002fff267299 */ /* 0x004fe40008011626 */
[----:B------:R-:W-:-:S11]  /*4560*/  UISETP.NE.AND UP3, UPT, UR4, 0x1, UPT ;  /* 0x000000010400788c */ /* 0x000fd6000bf65270 */
.L_x_99:
[C---:B------:R-:W-:Y:S02]  /*4570*/  LEA R12, R14.reuse, UR21, 0x3 ;  /* 0x000000150e0c7c11 */ /* 0x040fe4000f8e18ff */
[----:B------:R-:W-:Y:S02]  /*4580*/  SHF.L.U32 R9, R13, 0x1f, RZ ;  /* 0x0000001f0d097819 */ /* 0x000fe400000006ff */
[----:B------:R-:W-:Y:S02]  /*4590*/  LEA R10, R14, UR21, 0x4 ;  /* 0x000000150e0a7c11 */ /* 0x000fe4000f8e20ff */
[----:B--2---:R-:W2:Y:S02]  /*45a0*/  SYNCS.PHASECHK.TRANS64.TRYWAIT P0, [R12+URZ+0xa0], R9 ;  /* 0x0000a0090c0075a7 */ /* 0x004ea400080011ff */
[----:B--2---:R-:W-:Y:S05]  /*45b0*/  @!P0 BRA `(.L_x_85) ;  /* 0x000000a000ec8947 */ /* 0x004fea0003800000 */
.L_x_212:
[----:B--2---:R-:W2:Y:S01]  /*45c0*/  LDS.128 R8, [R10+0x110] ;  /* 0x000110000a087984 */ /* 0x004ea20000000c00 */
[----:B------:R-:W-:Y:S01]  /*45d0*/  UISETP.GE.AND UP0, UPT, UR45, 0x1, UPT ;  /* 0x000000012d00788c */ /* 0x000fe2000bf06270 */
[----:B------:R-:W-:Y:S01]  /*45e0*/  @!PT LDS RZ, [RZ] ;  /* 0x00000000fffff984 */ /* 0x000fe20000000800 */
[----:B------:R-:W-:Y:S01]  /*45f0*/  @!PT LDS RZ, [RZ] ;  /* 0x00000000fffff984 */ /* 0x000fe20000000800 */
[----:B------:R-:W-:Y:S01]  /*4600*/  @!PT LDS RZ, [RZ] ;  /* 0x00000000fffff984 */ /* 0x000fe20000000800 */
[----:B------:R-:W-:Y:S01]  /*4610*/  @!PT LDS RZ, [RZ] ;  /* 0x00000000fffff984 */ /* 0x000fe20000000800 */
[----:B------:R3:W-:Y:S06]  /*4620*/  MEMBAR.ALL.CTA ;  /* 0x0000000000007992 */ /* 0x0007ec0000008000 */
[----:B---3--:R-:W3:Y:S01]  /*4630*/  FENCE.VIEW.ASYNC.S ;  /* 0x00000000000073c6 */ /* 0x008ee20000000000 */
[----:B--2---:R-:W-:Y:S11]  /*4640*/  LOP3.LUT P0, RZ, R10, 0x1, RZ, 0xc0, !PT ;  /* 0x000000010aff7812 */ /* 0x004ff6000780c0ff */
[----:B------:R-:W-:Y:S02]  /*4650*/  @!UPT UIADD3 URZ, UPT, UPT, URZ, URZ, URZ ;  /* 0x000000fffffff290 */ /* 0x000fe4000fffe0ff */
[----:B---3--:R-:W-:Y:S01]  /*4660*/  VOTEU.ANY UP2, P0 ;  /* 0x0000000000ff7886 */ /* 0x008fe20000040100 */
[----:B------:R-:W-:Y:S11]  /*4670*/  PLOP3.LUT P0, PT, PT, PT, UP2, 0x80, 0x8 ;  /* 0x000000000008781c */ /* 0x000ff60003f0f028 */
[----:B------:R-:W-:Y:S02]  /*4680*/  @!UPT UIADD3 URZ, UPT, UPT, URZ, URZ, URZ ;  /* 0x000000fffffff290 */ /* 0x000fe4000fffe0ff */
[----:B------:R-:W-:Y:S02]  /*4690*/  @P0 SHF.R.U32.HI R0, RZ, 0x10, R9 ;  /* 0x00000010ff000819 */ /* 0x000fe40000011609 */
[----:B------:R-:W-:Y:S02]  /*46a0*/  @P0 MOV R6, R8 ;  /* 0x0000000800060202 */ /* 0x000fe40000000f00 */
[----:B------:R-:W-:Y:S01]  /*46b0*/  @P0 R2UR UR4, R0 ;  /* 0x00000000000402ca */ /* 0x000fe200000e0000 */
[----:B------:R-:W-:Y:S01]  /*46c0*/  VIADD R0, R12, 0xb0 ;  /* 0x000000b00c007836 */ /* 0x000fe20000000000 */
[----:B------:R-:W-:Y:S02]  /*46d0*/  @P0 LOP3.LUT R8, R9, 0xffff, RZ, 0xc0, !PT ;  /* 0x0000ffff09080812 */ /* 0x000fe400078ec0ff */
[----:B------:R-:W-:Y:S02]  /*46e0*/  @P0 R2UR UR6, R6 ;  /* 0x00000000060602ca */ /* 0x000fe400000e0000 */
[----:B------:R-:W-:Y:S02]  /*46f0*/  PRMT R0, RZ, 0x654, R0 ;  /* 0x00000654ff007816 */ /* 0x000fe40000000000 */
[----:B------:R-:W-:Y:S02]  /*4700*/  @P0 R2UR UR5, R8 ;  /* 0x00000000080502ca */ /* 0x000fe400000e0000 */
[----:B------:R2:W-:Y:S03]  /*4710*/  SYNCS.ARRIVE.TRANS64.RED.A1T0 RZ, [R0+URZ], RZ ;  /* 0x000000ff00ff79a7 */ /* 0x0005e600081004ff */
[----:B------:R-:W-:Y:S04]  /*4720*/  @UP2 UMOV UR30, UR4 ;  /* 0x00000004001e2c82 */ /* 0x000fe80008000000 */
[----:B------:R-:W-:Y:S04]  /*4730*/  @UP2 UMOV UR14, UR6 ;  /* 0x00000006000e2c82 */ /* 0x000fe80008000000 */
[----:B------:R-:W-:Y:S01]  /*4740*/  @UP2 UMOV UR13, UR5 ;  /* 0x00000005000d2c82 */ /* 0x000fe20008000000 */
[----:B------:R-:W-:Y:S05]  /*4750*/  BRA.U !UP0, `(.L_x_86) ;  /* 0x0000000108a47547 */ /* 0x000fea000b800000 */
[----:B------:R-:W-:Y:S02]  /*4760*/  UIMAD.WIDE.U32 UR18, UR13, UR51, URZ ;  /* 0x000000330d1272a5 */ /* 0x000fe4000f8e00ff */
[----:B------:R-:W-:Y:S02]  /*4770*/  UIMAD.WIDE.U32 UR26, UR14, UR48, URZ ;  /* 0x000000300e1a72a5 */ /* 0x000fe4000f8e00ff */
[----:B------:R-:W-:Y:S02]  /*4780*/  USEL UR4, UR31, UR38, !UP5 ;  /* 0x000000261f047287 */ /* 0x000fe4000e800000 */
[----:B------:R-:W-:Y:S02]  /*4790*/  USEL UR7, UR37, UR39, !UP6 ;  /* 0x0000002725077287 */ /* 0x000fe4000f000000 */
[----:B-1----:R-:W-:Y:S02]  /*47a0*/  UIMAD.WIDE.U32 UR8, UR4, UR22, URZ ;  /* 0x00000016040872a5 */ /* 0x002fe4000f8e00ff */
[----:B------:R-:W-:Y:S01]  /*47b0*/  UIMAD.WIDE.U32 UR10, UR7, UR22, URZ ;  /* 0x00000016070a72a5 */ /* 0x000fe2000f8e00ff */
[----:B------:R-:W-:Y:S02]  /*47c0*/  UMOV UR5, UR19 ;  /* 0x0000001300057c82 */ /* 0x000fe40008000000 */
[----:B------:R-:W-:Y:S03]  /*47d0*/  USHF.R.U32.HI UR6, URZ, UR47, UR5 ;  /* 0x0000002fff067299 */ /* 0x000fe60008011605 */
[----:B------:R-:W-:Y:S01]  /*47e0*/  UMOV UR5, UR27 ;  /* 0x0000001b00057c82 */ /* 0x000fe20008000000 */
[----:B------:R-:W-:Y:S02]  /*47f0*/  USEL UR6, UR13, UR6, !UP5 ;  /* 0x000000060d067287 */ /* 0x000fe4000e800000 */
[----:B------:R-:W-:Y:S03]  /*4800*/  USHF.R.U32.HI UR12, URZ, UR49, UR5 ;  /* 0x00000031ff0c7299 */ /* 0x000fe60008011605 */
[----:B------:R-:W-:Y:S02]  /*4810*/  UMOV UR5, UR9 ;  /* 0x0000000900057c82 */ /* 0x000fe40008000000 */
[----:B------:R-:W-:Y:S03]  /*4820*/  @UP4 USHF.R.U32.HI UR4, URZ, UR23, UR5 ;  /* 0x00000017ff044299 */ /* 0x000fe60008011605 */
[----:B------:R-:W-:Y:S01]  /*4830*/  UMOV UR5, UR11 ;  /* 0x0000000b00057c82 */ /* 0x000fe20008000000 */
[----:B------:R-:W-:Y:S02]  /*4840*/  UIMAD UR4, UR45, UR4, URZ ;  /* 0x000000042d0472a4 */ /* 0x000fe4000f8e02ff */
[----:B------:R-:W-:Y:S02]  /*4850*/  @UP4 USHF.R.U32.HI UR7, URZ, UR23, UR5 ;  /* 0x00000017ff074299 */ /* 0x000fe40008011605 */
[----:B------:R-:W-:Y:S02]  /*4860*/  UIMAD.WIDE.U32 UR10, UR6, UR22, URZ ;  /* 0x00000016060a72a5 */ /* 0x000fe4000f8e00ff */
[----:B------:R-:W-:Y:S02]  /*4870*/  USEL UR5, UR14, UR12, !UP6 ;  /* 0x0000000c0e057287 */ /* 0x000fe4000f000000 */
[----:B------:R-:W-:Y:S02]  /*4880*/  UIMAD UR8, UR45, UR7, URZ ;  /* 0x000000072d0872a4 */ /* 0x000fe4000f8e02ff */
[----:B------:R-:W-:Y:S03]  /*4890*/  UISETP.GE.AND UP0, UPT, UR6, UR4, UPT ;  /* 0x000000040600728c */ /* 0x000fe6000bf06270 */
[----:B------:R-:W-:Y:S01]  /*48a0*/  UMOV UR4, UR11 ;  /* 0x0000000b00047c82 */ /* 0x000fe20008000000 */
[----:B------:R-:W-:Y:S02]  /*48b0*/  UISETP.GE.OR UP0, UPT, UR5, UR8, UP0 ;  /* 0x000000080500728c */ /* 0x000fe40008706670 */
[----:B------:R-:W-:Y:S02]  /*48c0*/  USHF.R.U32.HI UR4, URZ, UR23, UR4 ;  /* 0x00000017ff047299 */ /* 0x000fe40008011604 */
[----:B------:R-:W-:Y:S02]  /*48d0*/  UIMAD.WIDE.U32 UR8, UR5, UR22, URZ ;  /* 0x00000016050872a5 */ /* 0x000fe4000f8e00ff */
[----:B------:R-:W-:Y:S04]  /*48e0*/  USEL UR10, UR6, UR4, !UP4 ;  /* 0x00000004060a7287 */ /* 0x000fe8000e000000 */
[----:B------:R-:W-:Y:S01]  /*48f0*/  UIADD3 UR11, UPT, UPT, -UR10, URZ, URZ ;  /* 0x000000ff0a0b7290 */ /* 0x000fe2000fffe1ff */
[----:B------:R-:W-:Y:S02]  /*4900*/  @!UP0 UMOV UR4, UR9 ;  /* 0x0000000900048c82 */ /* 0x000fe40008000000 */
[----:B------:R-:W-:Y:S02]  /*4910*/  @!UP0 USHF.R.U32.HI UR4, URZ, UR23, UR4 ;  /* 0x00000017ff048299 */ /* 0x000fe40008011604 */
[----:B------:R-:W-:Y:S02]  /*4920*/  UIMAD UR8, UR45, UR11, UR6 ;  /* 0x0000000b2d0872a4 */ /* 0x000fe4000f8e0206 */
[----:B------:R-:W-:Y:S04]  /*4930*/  @!UP0 USEL UR4, UR5, UR4, !UP4 ;  /* 0x0000000405048287 */ /* 0x000fe8000e000000 */
[----:B------:R-:W-:Y:S02]  /*4940*/  @!UP0 UIMAD UR7, UR7, UR8, UR4 ;  /* 0x00000008070782a4 */ /* 0x000fe4000f8e0204 */
[----:B------:R-:W-:Y:S02]  /*4950*/  @!UP0 UIADD3 UR9, UPT, UPT, UR10, -UR4, URZ ;  /* 0x800000040a098290 */ /* 0x000fe4000fffe0ff */
[----:B------:R-:W-:Y:S02]  /*4960*/  UIADD3 UR8, UPT, UPT, -UR6, URZ, URZ ;  /* 0x000000ff06087290 */ /* 0x000fe4000fffe1ff */
[----:B------:R-:W-:Y:S02]  /*4970*/  UIADD3 UR4, UPT, UPT, -UR5, URZ, URZ ;  /* 0x000000ff05047290 */ /* 0x000fe4000fffe1ff */
[----:B------:R-:W-:Y:S03]  /*4980*/  @!UP0 UIMAD UR6, UR9, UR45, UR5 ;  /* 0x0000002d090682a4 */ /* 0x000fe6000f8e0205 */
[----:B------:R-:W-:Y:S01]  /*4990*/  @!UP0 UMOV UR5, UR7 ;  /* 0x0000000700058c82 */ /* 0x000fe20008000000 */
[----:B------:R-:W-:Y:S02]  /*49a0*/  UIMAD UR7, UR15, UR4, UR14 ;  /* 0x000000040f0772a4 */ /* 0x000fe4000f8e020e */
[----:B------:R-:W-:Y:S02]  /*49b0*/  UIMAD UR4, UR50, UR8, UR13 ;  /* 0x00000008320472a4 */ /* 0x000fe4000f8e020d */
[----:B------:R-:W-:Y:S02]  /*49c0*/  UIMAD UR14, UR5, UR15, UR7 ;  /* 0x0000000f050e72a4 */ /* 0x000fe4000f8e0207 */
[----:B------:R-:W-:Y:S11]  /*49d0*/  UIMAD UR13, UR6, UR50, UR4 ;  /* 0x00000032060d72a4 */ /* 0x000ff6000f8e0204 */
[----:B------:R-:W-:Y:S01]  /*49e0*/  @!UPT UIADD3 URZ, UPT, UPT, URZ, URZ, URZ ;  /* 0x000000fffffff290 */ /* 0x000fe2000fffe0ff */
.L_x_86:
[----:B------:R-:W3:Y:S01]  /*49f0*/  @!UP3 LDCU.128 UR8, c[0x0][0xb10] ;  /* 0x00016200ff08b7ac */ /* 0x000ee20008000c00 */
[----:B------:R-:W-:Y:S01]  /*4a00*/  IMAD.MOV.U32 R10, RZ, RZ, 0x1 ;  /* 0x00000001ff0a7424 */ /* 0x000fe200078e00ff */
[C---:B----4-:R-:W-:Y:S02]  /*4a10*/  ISETP.NE.U32.AND P1, PT, R4.reuse, RZ, PT ;  /* 0x000000ff0400720c */ /* 0x050fe40003f25070 */
[----:B------:R-:W-:Y:S02]  /*4a20*/  ISETP.NE.U32.AND P0, PT, R4, RZ, PT ;  /* 0x000000ff0400720c */ /* 0x000fe40003f05070 */
[C---:B------:R-:W-:Y:S01]  /*4a30*/  ISETP.NE.AND.EX P1, PT, R5.reuse, RZ, PT, P1 ;  /* 0x000000ff0500720c */ /* 0x040fe20003f25310 */
[----:B------:R-:W4:Y:S01]  /*4a40*/  @!UP3 LDCU UR5, c[0x0][0xb0c] ;  /* 0x00016180ff05b7ac */ /* 0x000f220008000800 */
[----:B------:R-:W-:Y:S02]  /*4a50*/  ISETP.NE.AND.EX P0, PT, R5, RZ, PT, P0 ;  /* 0x000000ff0500720c */ /* 0x000fe40003f05300 */
[----:B------:R-:W-:Y:S01]  /*4a60*/  SHF.L.U32 R10, R10, 0x1f, RZ ;  /* 0x0000001f0a0a7819 */ /* 0x000fe200000006ff */
[----:B------:R-:W-:Y:S02]  /*4a70*/  USHF.L.U32 UR43, UR16, 0x7, URZ ;  /* 0x00000007102b7899 */ /* 0x000fe400080006ff */
[----:B------:R-:W-:Y:S02]  /*4a80*/  USHF.L.U32 UR42, UR20, 0x8, URZ ;  /* 0x00000008142a7899 */ /* 0x000fe400080006ff */
[----:B---3--:R-:W-:Y:S07]  /*4a90*/  UIMAD.WIDE.U32 UR6, UR14, UR8, URZ ;  /* 0x000000080e0672a5 */ /* 0x008fee000f8e00ff */
[----:B------:R-:W-:Y:S01]  /*4aa0*/  @!UP3 UMOV UR4, UR7 ;  /* 0x000000070004bc82 */ /* 0x000fe20008000000 */
[----:B----4-:R-:W-:Y:S02]  /*4ab0*/  @!UP3 UISETP.NE.AND UP0, UPT, UR5, 0x1, UPT ;  /* 0x000000010500b88c */ /* 0x010fe4000bf05270 */
[----:B------:R-:W-:Y:S02]  /*4ac0*/  @!UP3 USHF.R.U32.HI UR4, URZ, UR9, UR4 ;  /* 0x00000009ff04b299 */ /* 0x000fe40008011604 */
[----:B------:R-:W-:Y:S02]  /*4ad0*/  UIMAD.WIDE.U32 UR6, UR13, UR11, URZ ;  /* 0x0000000b0d0672a5 */ /* 0x000fe4000f8e00ff */
[----:B------:R-:W-:Y:S02]  /*4ae0*/  @!UP3 USEL UR8, UR14, UR4, !UP0 ;  /* 0x000000040e08b287 */ /* 0x000fe4000c000000 */
[----:B------:R-:W-:Y:S03]  /*4af0*/  @!UP3 UISETP.NE.AND UP0, UPT, UR10, 0x1, UPT ;  /* 0x000000010a00b88c */ /* 0x000fe6000bf05270 */
[----:B------:R-:W-:Y:S02]  /*4b00*/  @!UP3 UMOV UR6, UR7 ;  /* 0x000000070006bc82 */ /* 0x000fe40008000000 */
[----:B------:R-:W3:Y:S02]  /*4b10*/  @!UP3 LDCU UR4, c[0x0][0xb20] ;  /* 0x00016400ff04b7ac */ /* 0x000ee40008000800 */
[----:B---3--:R-:W-:Y:S04]  /*4b20*/  @!UP3 USHF.R.U32.HI UR6, URZ, UR4, UR6 ;  /* 0x00000004ff06b299 */ /* 0x008fe80008011606 */
[----:B------:R-:W-:Y:S04]  /*4b30*/  @!UP3 USEL UR6, UR13, UR6, !UP0 ;  /* 0x000000060d06b287 */ /* 0x000fe8000c000000 */
[----:B------:R-:W-:Y:S02]  /*4b40*/  @!UP3 UIADD3 UR4, UPT, UPT, -UR8, UR6, URZ ;  /* 0x000000060804b290 */ /* 0x000fe4000fffe1ff */
[----:B------:R-:W-:Y:S02]  /*4b50*/  @!UP3 UIADD3 UR6, UPT, UPT, UR8, -UR6, URZ ;  /* 0x800000060806b290 */ /* 0x000fe4000fffe0ff */
[----:B------:R-:W-:Y:S02]  /*4b60*/  @!UP3 UIMAD UR14, UR4, UR5, UR14 ;  /* 0x00000005040eb2a4 */ /* 0x000fe4000f8e020e */
[----:B------:R-:W-:Y:S01]  /*4b70*/  @!UP3 UIMAD UR13, UR6, UR10, UR13 ;  /* 0x0000000a060db2a4 */ /* 0x000fe2000f8e020d */
[----:B------:R-:W-:Y:S11]  /*4b80*/  BRA.U UP1, `(.L_x_87) ;  /* 0x0000000101107547 */ /* 0x000ff6000b800000 */
[----:B--2---:R-:W-:Y:S04]  /*4b90*/  MOV R0, UR46 ;  /* 0x0000002e00007c02 */ /* 0x004fe80008000f00 */
[----:B------:R-:W-:Y:S04]  /*4ba0*/  SHF.L.U32 R9, R0, 0x1f, RZ ;  /* 0x0000001f00097819 */ /* 0x000fe800000006ff */
[----:B------:R-:W2:Y:S02]  /*4bb0*/  SYNCS.PHASECHK.TRANS64.TRYWAIT P2, [UR21+0x98], R9 ;  /* 0x00009809ff0075a7 */ /* 0x000ea40008041115 */
[----:B--2---:R-:W-:Y:S05]  /*4bc0*/  @!P2 BRA `(.L_x_88) ;  /* 0x0000009c007ca947 */ /* 0x004fea0003800000 */
.L_x_87:
[----:B------:R-:W-:Y:S05]  /*4bd0*/  @!P1 BRA `(.L_x_89) ;  /* 0x0000000000309947 */ /* 0x000fea0003800000 */
[----:B------:R-:W-:Y:S01]  /*4be0*/  ISETP.NE.U32.AND P1, PT, R2, RZ, PT ;  /* 0x000000ff0200720c */ /* 0x000fe20003f25070 */
[----:B------:R-:W3:Y:S01]  /*4bf0*/  LDCU.64 UR4, c[0x0][0x358] ;  /* 0x00006b00ff0477ac */ /* 0x000ee20008000a00 */
[----:B------:R-:W-:Y:S02]  /*4c00*/  IMAD.MOV.U32 R90, RZ, RZ, 0x1 ;  /* 0x00000001ff5a7424 */ /* 0x000fe400078e00ff */
[----:B------:R-:W-:Y:S11]  /*4c10*/  ISETP.NE.AND.EX P1, PT, R3, RZ, PT, P1 ;  /* 0x000000ff0300720c */ /* 0x000ff60003f25310 */
[----:B------:R-:W-:Y:S02]  /*4c20*/  @!UPT UIADD3 URZ, UPT, UPT, URZ, URZ, URZ ;  /* 0x000000fffffff290 */ /* 0x000fe4000fffe0ff */
[----:B--2---:R-:W2:Y:S01]  /*4c30*/  @P1 LDC.64 R8, c[0x0][0x888] ;  /* 0x00022200ff081b82 */ /* 0x004ea20000000a00 */
[----:B------:R-:W-:Y:S04]  /*4c40*/  @P1 IMAD R0, R4, UR36, RZ ;  /* 0x0000002404001c24 */ /* 0x000fe8000f8e02ff */
[----:B--2---:R-:W-:Y:S04]  /*4c50*/  @P1 IMAD.WIDE R8, R0, 0x4, R8 ;  /* 0x0000000400081825 */ /* 0x004fe800078e0208 */
[----:B------:R-:W-:Y:S01]  /*4c60*/  HFMA2 R0, -RZ, RZ, 0, 5.9604644775390625e-08 ;  /* 0x00000001ff007431 */ /* 0x000fe200000001ff */
[----:B---3-5:R3:W5:Y:S04]  /*4c70*/  @P1 LDG.E R45, desc[UR4][R8.64] ;  /* 0x00000004082d1981 */ /* 0x028768000c1e1900 */
[----:B------:R-:W-:Y:S01]  /*4c80*/  @!P1 PRMT R90, R0, 0x7610, R90 ;  /* 0x00007610005a9816 */ /* 0x000fe2000000005a */
[----:B---3--:R-:W4:Y:S06]  /*4c90*/  @!P1 LDC R45, c[0x0][0x880] ;  /* 0x00022000ff2d9b82 */ /* 0x008f2c0000000800 */
.L_x_89:
[----:B----45:R-:W-:Y:S01]  /*4ca0*/  @!P0 FSETP.EQ.AND P1, PT, R45, RZ, PT ;  /* 0x000000ff2d00820b */ /* 0x030fe20003f22000 */
[----:B------:R-:W-:Y:S01]  /*4cb0*/  @!UPT UIADD3 URZ, UPT, UPT, URZ, URZ, URZ ;  /* 0x000000fffffff290 */ /* 0x000fe2000fffe0ff */
[----:B------:R-:W-:Y:S11]  /*4cc0*/  @!P0 BRA `(.L_x_90) ;  /* 0x0000000000188947 */ /* 0x000ff60003800000 */
[----:B------:R-:W-:Y:S02]  /*4cd0*/  LOP3.LUT P0, RZ, R90, 0xff, RZ, 0xc0, !PT ;  /* 0x000000ff5aff7812 */ /* 0x000fe4000780c0ff */
[----:B------:R-:W-:Y:S04]  /*4ce0*/  ISETP.NE.U32.AND P1, PT, R2, RZ, PT ;  /* 0x000000ff0200720c */ /* 0x000fe80003f25070 */
[----:B------:R-:W-:Y:S04]  /*4cf0*/  ISETP.NE.AND.EX P1, PT, R3, RZ, PT, P1 ;  /* 0x000000ff0300720c */ /* 0x000fe80003f25310 */
[----:B------:R-:W-:Y:S03]  /*4d00*/  PLOP3.LUT P1, PT, P1, PT, PT, 0x8, 0x80 ;  /* 0x000000000080781c */ /* 0x000fe60000f2e170 */
[----:B------:R-:W-:Y:S11]  /*4d10*/  @P0 FSETP.EQ.AND P1, PT, R45, RZ, PT ;  /* 0x000000ff2d00020b */ /* 0x000ff60003f22000 */
[----:B------:R-:W-:Y:S02]  /*4d20*/  @!UPT UIADD3 URZ, UPT, UPT, URZ, URZ, URZ ;  /* 0x000000fffffff290 */ /* 0x000fe4000fffe0ff */
.L_x_90:
[----:B------:R-:W3:Y:S01]  /*4d30*/  SYNCS.PHASECHK.TRANS64.TRYWAIT P2, [UR21+0x70], R10 ;  /* 0x0000700aff0075a7 */ /* 0x000ee20008041115 */
[----:B------:R-:W-:Y:S04]  /*4d40*/  ELECT P0, URZ, PT ;  /* 0x0000000000ff782f */ /* 0x000fe80003800000 */
[----:B------:R-:W-:Y:S11]  /*4d50*/  PLOP3.LUT P1, PT, P1, P0, PT, 0xf2, 0x2f ;  /* 0x00000000002f781c */ /* 0x000ff60000f21e72 */
[----:B------:R-:W-:Y:S02]  /*4d60*/  @!UPT UIADD3 URZ, UPT, UPT, URZ, URZ, URZ ;  /* 0x000000fffffff290 */ /* 0x000fe4000fffe0ff */
[----:B------:R-:W-:Y:S05]  /*4d70*/  @!P1 IADD3 R6, P0, PT, R16, 0x580, RZ ;  /* 0x0000058010069810 */ /* 0x000fea0007f1e0ff */
[----:B--2---:R-:W-:Y:S01]  /*4d80*/  @!P1 IMAD.X R0, RZ, RZ, R17, P0 ;  /* 0x000000ffff009224 */ /* 0x004fe200000e0611 */
[----:B---3--:R-:W-:Y:S07]  /*4d90*/  @!P2 BRA `(.L_x_91) ;  /* 0x0000009c0020a947 */ /* 0x008fee0003800000 */
.L_x_215:
[----:B------:R-:W-:Y:S01]  /*4da0*/  @!P1 R2UR UR5, R6 ;  /* 0x00000000060592ca */ /* 0x000fe200000e0000 */
[----:B------:R-:W-:Y:S01]  /*4db0*/  VOTEU.ALL UP0, P1 ;  /* 0x0000000000ff7886 */ /* 0x000fe20000800000 */
[----:B------:R-:W-:Y:S01]  /*4dc0*/  @!P1 R2UR UR4, R0 ;  /* 0x00000000000492ca */ /* 0x000fe200000e0000 */
[----:B------:R-:W-:Y:S01]  /*4dd0*/  @!P1 IMAD.MOV.U32 R0, RZ, RZ, 0x4000 ;  /* 0x00004000ff009424 */ /* 0x000fe200078e00ff */
[----:B------:R-:W-:Y:S01]  /*4de0*/  UMOV UR8, 0x0 ;  /* 0x0000000000087882 */ /* 0x000fe20000000000 */
[----:B------:R-:W-:Y:S01]  /*4df0*/  UMOV UR9, 0x10000000 ;  /* 0x1000000000097882 */ /* 0x000fe20000000000 */
[----:B------:R-:W-:Y:S01]  /*4e00*/  @!UP0 UIADD3 UR40, UPT, UPT, UR21, 0x400, URZ ;  /* 0x0000040015288890 */ /* 0x000fe2000fffe0ff */
[----:B------:R-:W-:Y:S01]  /*4e10*/  @!P1 IADD3 R6, P0, PT, R16, 0x580, RZ ;  /* 0x0000058010069810 */ /* 0x000fe20007f1e0ff */
[----:B------:R-:W-:Y:S01]  /*4e20*/  VOTEU.ALL UP0, P1 ;  /* 0x0000000000ff7886 */ /* 0x000fe20000800000 */
[----:B------:R-:W-:Y:S01]  /*4e30*/  UMOV UR44, UR36 ;  /* 0x00000024002c7c82 */ /* 0x000fe20008000000 */
[----:B------:R-:W-:Y:S03]  /*4e40*/  UPRMT UR6, UR52, 0x654, UR41 ;  /* 0x0000065434067896 */ /* 0x000fe60008000029 */
[----:B------:R-:W-:Y:S02]  /*4e50*/  IMAD.U32 R8, RZ, RZ, UR5 ;  /* 0x00000005ff087e24 */ /* 0x000fe4000f8e00ff */
[----:B--2---:R-:W-:Y:S03]  /*4e60*/  IMAD.U32 R9, RZ, RZ, UR4 ;  /* 0x00000004ff097e24 */ /* 0x004fe6000f8e00ff */
[----:B------:R-:W-:Y:S02]  /*4e70*/  @!P1 R2UR UR4, R8 ;  /* 0x00000000080492ca */ /* 0x000fe400000e0000 */
[----:B------:R-:W-:Y:S11]  /*4e80*/  @!P1 R2UR UR5, R9 ;  /* 0x00000000090592ca */ /* 0x000ff600000e0000 */
[----:B------:R-:W-:Y:S02]  /*4e90*/  @!UPT UIADD3 URZ, UPT, UPT, URZ, URZ, URZ ;  /* 0x000000fffffff290 */ /* 0x000fe4000fffe0ff */
[----:B------:R2:W-:Y:S01]  /*4ea0*/  @!UP0 UTMALDG.3D [UR40], [UR4], desc[UR8] ;  /* 0x00000828040085b4 */ /* 0x0005e20008011000 */
[----:B------:R3:W-:Y:S01]  /*4eb0*/  @!P1 SYNCS.ARRIVE.TRANS64.RED.A0TR RZ, [UR21+0x50], R0 ;  /* 0x00005000ffff99a7 */ /* 0x0007e20008300415 */
[----:B------:R-:W-:Y:S01]  /*4ec0*/  SYNCS.ARRIVE.TRANS64.RED.A1T0 RZ, [UR6], RZ ;  /* 0x000000ffffff79a7 */ /* 0x000fe20008100406 */
[----:B---3--:R-:W-:Y:S01]  /*4ed0*/  @!P1 IMAD.X R0, RZ, RZ, R17, P0 ;  /* 0x000000ffff009224 */ /* 0x008fe200000e0611 */
[----:B------:R-:W3:Y:S02]  /*4ee0*/  SYNCS.PHASECHK.TRANS64.TRYWAIT P2, [UR21+0x78], R10 ;  /* 0x0000780aff0075a7 */ /* 0x000ee40008041115 */
[----:B--23--:R-:W-:Y:S05]  /*4ef0*/  @!P2 BRA `(.L_x_92) ;  /* 0x0000009800e0a947 */ /* 0x00cfea0003800000 */
.L_x_217:
        /* <DEDUP_REMOVED lines=8> */
[----:B------:R-:W-:Y:S01]  /*4f80*/  @!UP0 UIADD3 UR32, UPT, UPT, UR21, 0x4400, URZ ;  /* 0x0000440015208890 */ /* 0x000fe2000fffe0ff */
[----:B------:R-:W-:Y:S01]  /*4f90*/  VOTEU.ALL UP0, P1 ;  /* 0x0000000000ff7886 */ /* 0x000fe20000800000 */
[----:B------:R-:W-:Y:S01]  /*4fa0*/  UMOV UR35, UR43 ;  /* 0x0000002b00237c82 */ /* 0x000fe20008000000 */
[----:B------:R-:W-:Y:S02]  /*4fb0*/  UPRMT UR7, UR52, 0x654, UR33 ;  /* 0x0000065434077896 */ /* 0x000fe40008000021 */
        /* <DEDUP_REMOVED lines=11> */
.L_x_219:
        /* <DEDUP_REMOVED lines=11> */
[----:B------:R-:W-:Y:S02]  /*5120*/  UMOV UR28, UR36 ;  /* 0x00000024001c7c82 */ /* 0x000fe40008000000 */
[----:B------:R-:W-:Y:S01]  /*5130*/  IMAD.U32 R8, RZ, RZ, UR5 ;  /* 0x00000005ff087e24 */ /* 0x000fe2000f8e00ff */
[----:B------:R-:W-:Y:S01]  /*5140*/  UPRMT UR29, UR52, 0x654, UR25 ;  /* 0x00000654341d7896 */ /* 0x000fe20008000019 */
        /* <DEDUP_REMOVED lines=10> */
.L_x_221:
[----:B------:R-:W-:Y:S01]  /*51f0*/  @!P1 R2UR UR5, R6 ;  /* 0x00000000060592ca */ /* 0x000fe200000e0000 */
[----:B------:R-:W-:Y:S01]  /*5200*/  VOTEU.ALL UP0, P1 ;  /* 0x0000000000ff7886 */ /* 0x000fe20000800000 */
[----:B------:R-:W-:Y:S01]  /*5210*/  @!P1 R2UR UR4, R0 ;  /* 0x00000000000492ca */ /* 0x000fe200000e0000 */
[----:B------:R-:W-:Y:S01]  /*5220*/  @!P1 IMAD.MOV.U32 R0, RZ, RZ, 0x4000 ;  /* 0x00004000ff009424 */ /* 0x000fe200078e00ff */
[----:B------:R-:W-:Y:S01]  /*5230*/  UMOV UR8, 0x0 ;  /* 0x0000000000087882 */ /* 0x000fe20000000000 */
[----:B------:R-:W-:Y:S01]  /*5240*/  UMOV UR9, 0x10000000 ;  /* 0x1000000000097882 */ /* 0x000fe20000000000 */
[----:B------:R-:W-:Y:S01]  /*5250*/  @!UP0 UIADD3 UR18, UPT, UPT, UR42, 0x60, URZ ;  /* 0x000000602a128890 */ /* 0x000fe2000fffe0ff */
[----:B--2---:R-:W-:Y:S01]  /*5260*/  SHF.L.U32 R9, RZ, 0x1f, RZ ;  /* 0x0000001fff097819 */ /* 0x004fe200000006ff */
[----:B------:R-:W-:Y:S01]  /*5270*/  @!UP0 UIADD3 UR16, UPT, UPT, UR21, 0xc400, URZ ;  /* 0x0000c40015108890 */ /* 0x000fe2000fffe0ff */
[----:B------:R-:W-:Y:S01]  /*5280*/  @!P1 IADD3 R8, P0, PT, R16, 0x580, RZ ;  /* 0x0000058010089810 */ /* 0x000fe20007f1e0ff */
[----:B------:R-:W-:Y:S01]  /*5290*/  VOTEU.ALL UP0, P1 ;  /* 0x0000000000ff7886 */ /* 0x000fe20000800000 */
[----:B------:R-:W-:Y:S01]  /*52a0*/  UMOV UR19, UR43 ;  /* 0x0000002b00137c82 */ /* 0x000fe20008000000 */
[----:B------:R-:W-:Y:S01]  /*52b0*/  UMOV UR20, UR36 ;  /* 0x0000002400147c82 */ /* 0x000fe20008000000 */
[----:B------:R-:W-:Y:S01]  /*52c0*/  IMAD.U32 R18, RZ, RZ, UR5 ;  /* 0x00000005ff127e24 */ /* 0x000fe2000f8e00ff */
[----:B------:R-:W-:Y:S01]  /*52d0*/  UPRMT UR24, UR52, 0x654, UR17 ;  /* 0x0000065434187896 */ /* 0x000fe20008000011 */
[----:B------:R-:W-:Y:S02]  /*52e0*/  IMAD.U32 R19, RZ, RZ, UR4 ;  /* 0x00000004ff137e24 */ /* 0x000fe4000f8e00ff */
[----:B------:R-:W-:Y:S01]  /*52f0*/  @!P1 IMAD.X R6, RZ, RZ, R17, P0 ;  /* 0x000000ffff069224 */ /* 0x000fe200000e0611 */
[----:B------:R-:W-:Y:S02]  /*5300*/  @!P1 R2UR UR4, R18 ;  /* 0x00000000120492ca */ /* 0x000fe400000e0000 */
[----:B------:R-:W-:Y:S11]  /*5310*/  @!P1 R2UR UR5, R19 ;  /* 0x00000000130592ca */ /* 0x000ff600000e0000 */
[----:B------:R-:W-:Y:S02]  /*5320*/  @!UPT UIADD3 URZ, UPT, UPT, URZ, URZ, URZ ;  /* 0x000000fffffff290 */ /* 0x000fe4000fffe0ff */
[----:B------:R2:W-:Y:S01]  /*5330*/  @!UP0 UTMALDG.3D [UR16], [UR4], desc[UR8] ;  /* 0x00000810040085b4 */ /* 0x0005e20008011000 */
[----:B------:R2:W-:Y:S01]  /*5340*/  @!P1 SYNCS.ARRIVE.TRANS64.RED.A0TR RZ, [UR21+0x68], R0 ;  /* 0x00006800ffff99a7 */ /* 0x0005e20008300415 */
[----:B------:R-:W-:Y:S01]  /*5350*/  SYNCS.ARRIVE.TRANS64.RED.A1T0 RZ, [UR24], RZ ;  /* 0x000000ffffff79a7 */ /* 0x000fe20008100418 */
[----:B------:R-:W3:Y:S02]  /*5360*/  SYNCS.PHASECHK.TRANS64.TRYWAIT P2, [UR21+0x70], R9 ;  /* 0x00007009ff0075a7 */ /* 0x000ee40008041115 */
[----:B--23--:R-:W-:Y:S05]  /*5370*/  @!P2 BRA `(.L_x_95) ;  /* 0x000000980008a947 */ /* 0x00cfea0003800000 */
.L_x_223:
[----:B------:R-:W-:Y:S01]  /*5380*/  @!P1 R2UR UR5, R8 ;  /* 0x00000000080592ca */ /* 0x000fe200000e0000 */
[----:B------:R-:W-:Y:S01]  /*5390*/  VOTEU.ALL UP0, P1 ;  /* 0x0000000000ff7886 */ /* 0x000fe20000800000 */
[----:B------:R-:W-:Y:S01]  /*53a0*/  @!P1 R2UR UR4, R6 ;  /* 0x00000000060492ca */ /* 0x000fe200000e0000 */
[----:B--2---:R-:W-:Y:S01]  /*53b0*/  @!P1 IMAD.MOV.U32 R0, RZ, RZ, 0x4000 ;  /* 0x00004000ff009424 */ /* 0x004fe200078e00ff */
        /* <DEDUP_REMOVED lines=9> */
[----:B------:R-:W-:Y:S01]  /*5450*/  UMOV UR12, UR36 ;  /* 0x00000024000c7c82 */ /* 0x000fe20008000000 */
        /* <DEDUP_REMOVED lines=10> */
.L_x_225:
        /* <DEDUP_REMOVED lines=24> */
.L_x_227:
[----:B------:R-:W-:Y:S01]  /*5680*/  @!P1 R2UR UR5, R8 ;  /* 0x00000000080592ca */ /* 0x000fe200000e0000 */
[----:B------:R-:W-:Y:S01]  /*5690*/  VOTEU.ALL UP0, P1 ;  /* 0x0000000000ff7886 */ /* 0x000fe20000800000 */
[----:B------:R-:W-:Y:S01]  /*56a0*/  @!P1 R2UR UR4, R6 ;  /* 0x00000000060492ca */ /* 0x000fe200000e0000 */
[----:B--2---:R-:W-:Y:S01]  /*56b0*/  @!P1 IMAD.MOV.U32 R0, RZ, RZ, 0x4000 ;  /* 0x00004000ff009424 */ /* 0x004fe200078e00ff */
[----:B------:R-:W-:Y:S01]  /*56c0*/  UMOV UR6, 0x0 ;  /* 0x0000000000067882 */ /* 0x000fe20000000000 */
[----:B------:R-:W-:Y:S01]  /*56d0*/  UMOV UR7, 0x10000000 ;  /* 0x1000000000077882 */ /* 0x000fe20000000000 */
[----:B------:R-:W-:Y:S01]  /*56e0*/  @!UP0 UIADD3 UR10, UPT, UPT, UR42, 0xc0, URZ ;  /* 0x000000c02a0a8890 */ /* 0x000fe2000fffe0ff */
[----:B------:R-:W-:Y:S01]  /*56f0*/  VIADD R14, R14, 0x1 ;  /* 0x000000010e0e7836 */ /* 0x000fe20000000000 */
[----:B------:R-:W-:Y:S01]  /*5700*/  @!UP0 UIADD3 UR8, UPT, UPT, UR21, 0x8400, URZ ;  /* 0x0000840015088890 */ /* 0x000fe2000fffe0ff */
[----:B------:R-:W-:Y:S01]  /*5710*/  VOTEU.ALL UP0, P1 ;  /* 0x0000000000ff7886 */ /* 0x000fe20000800000 */
[----:B------:R-:W-:Y:S01]  /*5720*/  UMOV UR9, UR25 ;  /* 0x0000001900097c82 */ /* 0x000fe20008000000 */
[----:B------:R-:W-:Y:S02]  /*5730*/  UMOV UR11, UR43 ;  /* 0x0000002b000b7c82 */ /* 0x000fe40008000000 */
[----:B------:R-:W-:Y:S01]  /*5740*/  IMAD.U32 R18, RZ, RZ, UR5 ;  /* 0x00000005ff127e24 */ /* 0x000fe2000f8e00ff */
[----:B------:R-:W-:Y:S01]  /*5750*/  UMOV UR12, UR36 ;  /* 0x00000024000c7c82 */ /* 0x000fe20008000000 */
[----:B------:R-:W-:Y:S03]  /*5760*/  IMAD.U32 R19, RZ, RZ, UR4 ;  /* 0x00000004ff137e24 */ /* 0x000fe6000f8e00ff */
        /* <DEDUP_REMOVED lines=8> */
.L_x_229:
[----:B------:R-:W-:Y:S01]  /*57f0*/  @!P1 IADD3 R6, P0, PT, R16, 0x580, RZ ;  /* 0x0000058010069810 */ /* 0x000fe20007f1e0ff */
[----:B------:R-:W-:Y:S01]  /*5800*/  VOTEU.ALL UP0, P1 ;  /* 0x0000000000ff7886 */ /* 0x000fe20000800000 */
[----:B------:R-:W-:Y:S01]  /*5810*/  UMOV UR6, 0x0 ;  /* 0x0000000000067882 */ /* 0x000fe20000000000 */
[----:B------:R-:W-:Y:S01]  /*5820*/  UMOV UR7, 0x10000000 ;  /* 0x1000000000077882 */ /* 0x000fe20000000000 */
[----:B------:R-:W-:Y:S01]  /*5830*/  @!P1 R2UR UR5, R6 ;  /* 0x00000000060592ca */ /* 0x000fe200000e0000 */
[----:B--2---:R-:W-:Y:S01]  /*5840*/  @!P1 IMAD.X R0, RZ, RZ, R17, P0 ;  /* 0x000000ffff009224 */ /* 0x004fe200000e0611 */
[----:B------:R-:W-:Y:S01]  /*5850*/  @!UP0 UIADD3 UR10, UPT, UPT, UR42, 0xe0, URZ ;  /* 0x000000e02a0a8890 */ /* 0x000fe2000fffe0ff */
[----:B------:R-:W-:Y:S01]  /*5860*/  R2UR UR18, R92 ;  /* 0x000000005c1272ca */ /* 0x000fe200000e0000 */
[----:B------:R-:W-:Y:S01]  /*5870*/  @!UP0 UIADD3 UR8, UPT, UPT, UR21, 0xc400, URZ ;  /* 0x0000c40015088890 */ /* 0x000fe2000fffe0ff */
[----:B------:R-:W-:Y:S01]  /*5880*/  R2UR UR16, R93 ;  /* 0x000000005d1072ca */ /* 0x000fe200000e0000 */
[----:B------:R-:W-:Y:S01]  /*5890*/  VOTEU.ALL UP0, P1 ;  /* 0x0000000000ff7886 */ /* 0x000fe20000800000 */
[----:B------:R-:W-:Y:S01]  /*58a0*/  @!P1 R2UR UR4, R0 ;  /* 0x00000000000492ca */ /* 0x000fe200000e0000 */
[----:B------:R-:W-:Y:S01]  /*58b0*/  UMOV UR9, UR17 ;  /* 0x0000001100097c82 */ /* 0x000fe20008000000 */
[----:B------:R-:W-:Y:S01]  /*58c0*/  UMOV UR11, UR43 ;  /* 0x0000002b000b7c82 */ /* 0x000fe20008000000 */
[----:B------:R-:W-:Y:S01]  /*58d0*/  UMOV UR12, UR36 ;  /* 0x00000024000c7c82 */ /* 0x000fe20008000000 */
[C---:B------:R-:W-:Y:S01]  /*58e0*/  ISETP.NE.AND P0, PT, R14.reuse, 0x2, PT ;  /* 0x000000020e00780c */ /* 0x040fe20003f05270 */
[----:B------:R-:W-:Y:S01]  /*58f0*/  UPLOP3.LUT UP1, UPT, UPT, UPT, UPT, 0x80, 0x8 ;  /* 0x000000000008789c */ /* 0x000fe20003f2f070 */
[----:B------:R-:W-:Y:S01]  /*5900*/  IMAD.U32 R8, RZ, RZ, UR5 ;  /* 0x00000005ff087e24 */ /* 0x000fe2000f8e00ff */
[----:B------:R-:W-:Y:S01]  /*5910*/  UMOV UR36, UR30 ;  /* 0x0000001e00247c82 */ /* 0x000fe20008000000 */
[----:B------:R-:W-:Y:S01]  /*5920*/  SEL R0, RZ, 0x1, P0 ;  /* 0x00000001ff007807 */ /* 0x000fe20000000000 */
[----:B------:R-:W-:Y:S01]  /*5930*/  UIADD3 UR20, UPT, UPT, UR13, UR18, URZ ;  /* 0x000000120d147290 */ /* 0x000fe2000fffe0ff */
[----:B------:R-:W-:Y:S01]  /*5940*/  SEL R14, R14, RZ, P0 ;  /* 0x000000ff0e0e7207 */ /* 0x000fe20000000000 */
[----:B------:R-:W-:Y:S01]  /*5950*/  UIADD3 UR16, UPT, UPT, UR14, UR16, URZ ;  /* 0x000000100e107290 */ /* 0x000fe2000fffe0ff */
[----:B------:R-:W-:Y:S01]  /*5960*/  LOP3.LUT R13, R13, R0, RZ, 0x3c, !PT ;  /* 0x000000000d0d7212 */ /* 0x000fe200078e3cff */
[----:B------:R-:W-:Y:S01]  /*5970*/  IMAD.U32 R9, RZ, RZ, UR4 ;  /* 0x00000004ff097e24 */ /* 0x000fe2000f8e00ff */
[----:B------:R-:W-:Y:S04]  /*5980*/  @!P1 R2UR UR4, R8 ;  /* 0x00000000080492ca */ /* 0x000fe800000e0000 */
[----:B------:R-:W-:Y:S11]  /*5990*/  @!P1 R2UR UR5, R9 ;  /* 0x00000000090592ca */ /* 0x000ff600000e0000 */
[----:B------:R-:W-:Y:S02]  /*59a0*/  @!UPT UIADD3 URZ, UPT, UPT, URZ, URZ, URZ ;  /* 0x000000fffffff290 */ /* 0x000fe4000fffe0ff */
[----:B------:R2:W-:Y:S01]  /*59b0*/  @!UP0 UTMALDG.3D [UR8], [UR4], desc[UR6] ;  /* 0x00000608040085b4 */ /* 0x0005e20008011000 */
[----:B------:R2:W-:Y:S01]  /*59c0*/  @!P1 SYNCS.ARRIVE.TRANS64.RED.A0TR RZ, [UR21+0x68], R7 ;  /* 0x00006807ffff99a7 */ /* 0x0005e20008300415 */
[----:B------:R-:W-:Y:S01]  /*59d0*/  SYNCS.ARRIVE.TRANS64.RED.A1T0 RZ, [UR24], RZ ;  /* 0x000000ffffff79a7 */ /* 0x000fe20008100418 */
[----:B------:R-:W-:Y:S05]  /*59e0*/  BRA.U UP2, `(.L_x_99) ;  /* 0xffffffe902e07547 */ /* 0x000fea000b83ffff */
[----:B------:R-:W3:Y:S02]  /*59f0*/  SYNCS.PHASECHK.TRANS64.TRYWAIT P0, [UR21+0x70], R10 ;  /* 0x0000700aff0075a7 */ /* 0x000ee40008001115 */
[----:B---3--:R-:W-:Y:S05]  /*5a00*/  @!P0 BRA `(.L_x_100) ;  /* 0x0000009000c48947 */ /* 0x008fea0003800000 */
.L_x_231:
[----:B------:R-:W4:Y:S02]  /*5a10*/  SYNCS.PHASECHK.TRANS64.TRYWAIT P0, [UR21+0x78], R10 ;  /* 0x0000780aff0075a7 */ /* 0x000f240008001115 */
[----:B----4-:R-:W-:Y:S05]  /*5a20*/  @!P0 BRA `(.L_x_101) ;  /* 0x0000009000d48947 */ /* 0x010fea0003800000 */
.L_x_233:
[----:B------:R-:W4:Y:S01]  /*5a30*/  SYNCS.PHASECHK.TRANS64.TRYWAIT P0, [UR21+0x80], R10 ;  /* 0x0000800aff0075a7 */ /* 0x000f220008001115 */
[----:B------:R-:W-:Y:S01]  /*5a40*/  HFMA2 R0, -RZ, RZ, 0, 5.9604644775390625e-08 ;  /* 0x00000001ff007431 */ /* 0x000fe200000001ff */
[----:B----4-:R-:W-:Y:S06]  /*5a50*/  @!P0 BRA `(.L_x_102) ;  /* 0x0000009000e08947 */ /* 0x010fec0003800000 */
.L_x_235:
[----:B------:R-:W-:Y:S02]  /*5a60*/  MOV R2, UR21 ;  /* 0x0000001500027c02 */ /* 0x000fe40008000f00 */
[----:B---3--:R-:W-:-:S07]  /*5a70*/  SHF.L.U32 R3, R0, 0x1f, RZ ;  /* 0x0000001f00037819 */ /* 0x008fce00000006ff */
.L_x_103:
[----:B---3--:R3:W4:Y:S02]  /*5a80*/  SYNCS.PHASECHK.TRANS64.TRYWAIT P0, [R2+URZ+0x88], R3 ;  /* 0x00008803020075a7 */ /* 0x00872400080011ff */
[----:B----4-:R-:W-:Y:S05]  /*5a90*/  @!P0 NANOSLEEP.SYNCS 0x989680 ;  /* 0x009896800000895d */ /* 0x010fea0003900000 */
[----:B------:R-:W4:Y:S02]  /*5aa0*/  @!P0 SYNCS.PHASECHK.TRANS64 P0, [R2+URZ+0x88], R3 ;  /* 0x00008803020085a7 */ /* 0x000f2400080010ff */
[----:B-12-4-:R-:W-:Y:S05]  /*5ab0*/  @P0 EXIT ;  /* 0x000000000000094d */ /* 0x016fea0003800000 */
[----:B------:R-:W-:Y:S05]  /*5ac0*/  BRA `(.L_x_103) ;  /* 0xfffffffc00ec7947 */ /* 0x000fea000383ffff */
.L_x_84:
[----:B------:R-:W-:-:S06]  /*5ad0*/  UISETP.GE.AND UP0, UPT, UR17, 0x4, UPT ;  /* 0x000000041100788c */ /* 0x000fcc000bf06270 */
[----:B------:R-:W-:-:S13]  /*5ae0*/  PLOP3.LUT P0, PT, PT, PT, UP0, 0x80, 0x8 ;  /* 0x000000000008781c */ /* 0x000fda0003f0f008 */
[----:B------:R-:W-:Y:S05]  /*5af0*/  @!P0 EXIT ;  /* 0x000000000000894d */ /* 0x000fea0003800000 */
[----:B------:R-:W-:Y:S01]  /*5b00*/  BAR.SYNC.DEFER_BLOCKING 0x6, 0xa0 ;  /* 0x0182800000007b1d */ /* 0x000fe20000010000 */
[C---:B------:R-:W-:Y:S01]  /*5b10*/  IMAD.SHL.U32 R3, R107.reuse, 0x20, RZ ;  /* 0x000000206b037824 */ /* 0x040fe200078e00ff */
[C---:B------:R-:W-:Y:S01]  /*5b20*/  LOP3.LUT R89, R107.reuse, 0x1, RZ, 0xc0, !PT ;  /* 0x000000016b597812 */ /* 0x040fe200078ec0ff */
[C---:B------:R-:W-:Y:S01]  /*5b30*/  IMAD.U32 R37, R107.reuse, 0x10000, RZ ;  /* 0x000100006b257824 */ /* 0x040fe200078e00ff */
[----:B------:R-:W-:Y:S01]  /*5b40*/  MOV R106, 0x2 ;  /* 0x00000002006a7802 */ /* 0x000fe20000000f00 */
[----:B------:R-:W-:Y:S01]  /*5b50*/  IMAD.SHL.U32 R88, R107, 0x4, RZ ;  /* 0x000000046b587824 */ /* 0x000fe200078e00ff */
[----:B------:R-:W-:Y:S01]  /*5b60*/  UMOV UR43, 0x400 ;  /* 0x00000400002b7882 */ /* 0x000fe20000000000 */
[----:B------:R-:W1:Y:S01]  /*5b70*/  LDCU.64 UR4, c[0x0][0x890] ;  /* 0x00011200ff0477ac */ /* 0x000e620008000a00 */
[----:B------:R-:W2:Y:S01]  /*5b80*/  LDC.64 R86, c[0x0][0x8b0] ;  /* 0x00022c00ff567b82 */ /* 0x000ea20000000a00 */
[----:B------:R-:W-:Y:S01]  /*5b90*/  ISETP.NE.U32.AND P0, PT, R89, 0x1, PT ;  /* 0x000000015900780c */ /* 0x000fe20003f05070 */
[----:B------:R-:W-:Y:S01]  /*5ba0*/  IMAD.MOV.U32 R105, RZ, RZ, 0x4 ;  /* 0x00000004ff697424 */ /* 0x000fe200078e00ff */
[----:B------:R-:W-:Y:S01]  /*5bb0*/  ULEA UR43, UR52, UR43, 0x18 ;  /* 0x0000002b342b7291 */ /* 0x000fe2000f8ec0ff */
[----:B------:R-:W-:Y:S01]  /*5bc0*/  LOP3.LUT R5, R3, 0xe0, RZ, 0xc0, !PT ;  /* 0x000000e003057812 */ /* 0x000fe200078ec0ff */
[----:B------:R-:W-:Y:S01]  /*5bd0*/  HFMA2 R97, -RZ, RZ, 0, 0 ;  /* 0x00000000ff617431 */ /* 0x000fe200000001ff */
[----:B------:R-:W-:Y:S01]  /*5be0*/  LOP3.LUT R37, R37, 0x600000, RZ, 0xc0, !PT ;  /* 0x0060000025257812 */ /* 0x000fe200078ec0ff */
[----:B------:R-:W-:Y:S01]  /*5bf0*/  IMAD.MOV.U32 R36, RZ, RZ, RZ ;  /* 0x000000ffff247224 */ /* 0x000fe200078e00ff */
[----:B------:R-:W3:Y:S01]  /*5c00*/  LDC.64 R84, c[0x0][0x8a8] ;  /* 0x00022a00ff547b82 */ /* 0x000ee20000000a00 */
[----:B------:R-:W-:Y:S01]  /*5c10*/  R2P PR, R107, 0x6 ;  /* 0x000000066b007804 */ /* 0x000fe20000000000 */
[----:B------:R-:W-:Y:S01]  /*5c20*/  IMAD.MOV.U32 R104, RZ, RZ, RZ ;  /* 0x000000ffff687224 */ /* 0x000fe200078e00ff */
[----:B------:R-:W-:Y:S01]  /*5c30*/  LOP3.LUT R88, R5, 0x1c, R88, 0xf8, !PT ;  /* 0x0000001c05587812 */ /* 0x000fe200078ef858 */
[----:B------:R-:W-:Y:S01]  /*5c40*/  IMAD.MOV.U32 R103, RZ, RZ, RZ ;  /* 0x000000ffff677224 */ /* 0x000fe200078e00ff */
[----:B------:R-:W-:Y:S01]  /*5c50*/  P2R R2, PR, RZ, 0x1 ;  /* 0x00000001ff027803 */ /* 0x000fe20000000000 */
[----:B------:R-:W4:Y:S01]  /*5c60*/  LDCU UR63, c[0x0][0x370] ;  /* 0x00006e00ff3f77ac */ /* 0x000f220008000800 */
[----:B------:R-:W-:Y:S01]  /*5c70*/  LOP3.LUT R88, R88, 0xf00, R3, 0xf8, !PT ;  /* 0x00000f0058587812 */ /* 0x000fe200078ef803 */
[----:B------:R-:W4:Y:S01]  /*5c80*/  LDS R0, [UR43+0x130] ;  /* 0x0001302bff007984 */ /* 0x000f220008000800 */
[----:B-1----:R-:W-:Y:S01]  /*5c90*/  IMAD.U32 R109, RZ, RZ, UR4 ;  /* 0x00000004ff6d7e24 */ /* 0x002fe2000f8e00ff */
[----:B------:R-:W-:Y:S01]  /*5ca0*/  UIADD3 UR4, UPT, UPT, UR43, 0x400, URZ ;  /* 0x000004002b047890 */ /* 0x000fe2000fffe0ff */
[----:B------:R-:W-:Y:S01]  /*5cb0*/  IMAD.U32 R108, RZ, RZ, UR5 ;  /* 0x00000005ff6c7e24 */ /* 0x000fe2000f8e00ff */
[----:B------:R-:W-:Y:S01]  /*5cc0*/  LOP3.LUT R107, R107, 0x60, RZ, 0xc0, !PT ;  /* 0x000000606b6b7812 */ /* 0x000fe200078ec0ff */
[----:B------:R-:W1:Y:S01]  /*5cd0*/  LDCU.64 UR54, c[0x0][0x348] ;  /* 0x00006900ff3677ac */ /* 0x000e620008000a00 */
[----:B------:R-:W-:-:S02]  /*5ce0*/  SEL R106, R106, 0xfffffffe, !P1 ;  /* 0xfffffffe6a6a7807 */ /* 0x000fc40004800000 */
[----:B------:R-:W-:Y:S01]  /*5cf0*/  SEL R105, R105, 0xfffffffc, !P2 ;  /* 0xfffffffc69697807 */ /* 0x000fe20005000000 */
[----:B------:R-:W-:Y:S01]  /*5d00*/  IMAD.U32 R95, RZ, RZ, UR4 ;  /* 0x00000004ff5f7e24 */ /* 0x000fe2000f8e00ff */
[----:B------:R-:W1:Y:S01]  /*5d10*/  LDCU UR42, c[0x0][0xb0c] ;  /* 0x00016180ff2a77ac */ /* 0x000e620008000800 */
[----:B------:R-:W1:Y:S01]  /*5d20*/  LDCU UR39, c[0x0][0xb30] ;  /* 0x00016600ff2777ac */ /* 0x000e620008000800 */
[----:B------:R-:W1:Y:S01]  /*5d30*/  LDCU.64 UR60, c[0x0][0x888] ;  /* 0x00011100ff3c77ac */ /* 0x000e620008000a00 */
[----:B------:R-:W1:Y:S01]  /*5d40*/  LDCU.64 UR40, c[0x0][0xb28] ;  /* 0x00016500ff2877ac */ /* 0x000e620008000a00 */
[----:B------:R-:W1:Y:S01]  /*5d50*/  LDCU.128 UR56, c[0x0][0xb10] ;  /* 0x00016200ff3877ac */ /* 0x000e620008000c00 */
[----:B------:R-:W1:Y:S01]  /*5d60*/  LDCU UR62, c[0x0][0x374] ;  /* 0x00006e80ff3e77ac */ /* 0x000e620008000800 */
[----:B------:R-:W-:Y:S01]  /*5d70*/  UMOV UR53, URZ ;  /* 0x000000ff00357c82 */ /* 0x000fe20008000000 */
[----:B------:R-:W-:Y:S01]  /*5d80*/  UMOV UR47, URZ ;  /* 0x000000ff002f7c82 */ /* 0x000fe20008000000 */
[----:B-1234-:R-:W-:-:S07]  /*5d90*/  IMAD.IADD R37, R0, 0x1, R37 ;  /* 0x0000000100257824 */ /* 0x01efce00078e0225 */
.L_x_179:
[----:B------:R-:W-:Y:S02]  /*5da0*/  LEA R0, R97, UR43, 0x3 ;  /* 0x0000002b61007c11 */ /* 0x000fe4000f8e18ff */
[----:B------:R-:W-:Y:S02]  /*5db0*/  SHF.L.U32 R3, R103, 0x1f, RZ ;  /* 0x0000001f67037819 */ /* 0x000fe400000006ff */
[----:B-1----:R-:W-:Y:S02]  /*5dc0*/  LEA R5, R97, UR43, 0x4 ;  /* 0x0000002b61057c11 */ /* 0x002fe4000f8e20ff */
[----:B------:R-:W1:Y:S02]  /*5dd0*/  SYNCS.PHASECHK.TRANS64.TRYWAIT P0, [R0+URZ+0xa0], R3 ;  /* 0x0000a003000075a7 */ /* 0x000e6400080011ff */
[----:B-1----:R-:W-:Y:S05]  /*5de0*/  @!P0 BRA `(.L_x_104) ;  /* 0x0000009000148947 */ /* 0x002fea0003800000 */
.L_x_236:
[----:B------:R-:W-:Y:S01]  /*5df0*/  R2UR UR7, R110 ;  /* 0x000000006e0772ca */ /* 0x000fe200000e0000 */
[----:B------:R-:W2:Y:S01]  /*5e00*/  LDS.128 R4, [R5+0x110] ;  /* 0x0001100005047984 */ /* 0x000ea20000000c00 */
[----:B-1----:R-:W-:Y:S01]  /*5e10*/  VIADD R0, R0, 0xb0 ;  /* 0x000000b000007836 */ /* 0x002fe20000000000 */
[----:B------:R-:W-:Y:S04]  /*5e20*/  UISETP.GE.AND UP0, UPT, UR45, 0x1, UPT ;  /* 0x000000012d00788c */ /* 0x000fe8000bf06270 */
[----:B------:R-:W-:Y:S01]  /*5e30*/  PRMT R0, RZ, 0x654, R0 ;  /* 0x00000654ff007816 */ /* 0x000fe20000000000 */
[----:B------:R-:W-:Y:S01]  /*5e40*/  @!PT LDS RZ, [RZ] ;  /* 0x00000000fffff984 */ /* 0x000fe20000000800 */
[----:B------:R-:W-:Y:S01]  /*5e50*/  @!PT LDS RZ, [RZ] ;  /* 0x00000000fffff984 */ /* 0x000fe20000000800 */
[----:B------:R-:W-:Y:S01]  /*5e60*/  @!PT LDS RZ, [RZ] ;  /* 0x00000000fffff984 */ /* 0x000fe20000000800 */
[----:B------:R-:W-:Y:S01]  /*5e70*/  @!PT LDS RZ, [RZ] ;  /* 0x00000000fffff984 */ /* 0x000fe20000000800 */
[----:B------:R1:W-:Y:S06]  /*5e80*/  MEMBAR.ALL.CTA ;  /* 0x0000000000007992 */ /* 0x0003ec0000008000 */
[----:B-1----:R-:W1:Y:S02]  /*5e90*/  FENCE.VIEW.ASYNC.S ;  /* 0x00000000000073c6 */ /* 0x002e640000000000 */
[----:B-1----:R1:W-:Y:S01]  /*5ea0*/  SYNCS.ARRIVE.TRANS64.RED.A1T0 RZ, [R0+URZ], RZ ;  /* 0x000000ff00ff79a7 */ /* 0x0023e200081004ff */
[----:B--2---:R-:W-:Y:S11]  /*5eb0*/  LOP3.LUT P0, RZ, R6, 0x1, RZ, 0xc0, !PT ;  /* 0x0000000106ff7812 */ /* 0x004ff6000780c0ff */
[----:B------:R-:W-:Y:S02]  /*5ec0*/  @!UPT UIADD3 URZ, UPT, UPT, URZ, URZ, URZ ;  /* 0x000000fffffff290 */ /* 0x000fe4000fffe0ff */
[----:B------:R-:W-:Y:S01]  /*5ed0*/  VOTEU.ANY UP1, P0 ;  /* 0x0000000000ff7886 */ /* 0x000fe20000020100 */
[----:B------:R-:W-:Y:S01]  /*5ee0*/  PLOP3.LUT P0, PT, PT, PT, UP1, 0x80, 0x8 ;  /* 0x000000000008781c */ /* 0x000fe20003f0f018 */
[----:B------:R-:W-:Y:S06]  /*5ef0*/  UP2UR UR4, UPR, URZ, 0x2 ;  /* 0x00000002ff047883 */ /* 0x000fec0008000000 */
[----:B------:R-:W-:Y:S06]  /*5f00*/  IMAD.U32 R111, RZ, RZ, UR4 ;  /* 0x00000004ff6f7e24 */ /* 0x000fec000f8e00ff */
[----:B------:R-:W-:Y:S02]  /*5f10*/  @P0 SHF.R.U32.HI R2, RZ, 0x10, R5 ;  /* 0x00000010ff020819 */ /* 0x000fe40000011605 */
[----:B------:R-:W-:Y:S02]  /*5f20*/  @P0 MOV R3, R4 ;  /* 0x0000000400030202 */ /* 0x000fe40000000f00 */
[----:B------:R-:W-:Y:S02]  /*5f30*/  @P0 R2UR UR4, R2 ;  /* 0x00000000020402ca */ /* 0x000fe400000e0000 */
[----:B------:R-:W-:Y:S02]  /*5f40*/  @P0 LOP3.LUT R4, R5, 0xffff, RZ, 0xc0, !PT ;  /* 0x0000ffff05040812 */ /* 0x000fe400078ec0ff */
[----:B------:R-:W-:Y:S02]  /*5f50*/  @P0 R2UR UR6, R3 ;  /* 0x00000000030602ca */ /* 0x000fe400000e0000 */
[----:B------:R-:W-:Y:S07]  /*5f60*/  @P0 R2UR UR5, R4 ;  /* 0x00000000040502ca */ /* 0x000fee00000e0000 */
[----:B------:R-:W-:Y:S02]  /*5f70*/  @UP1 UMOV UR7, UR4 ;  /* 0x0000000400071c82 */ /* 0x000fe40008000000 */
[----:B------:R-:W-:Y:S02]  /*5f80*/  IMAD.U32 R110, RZ, RZ, UR7 ;  /* 0x00000007ff6e7e24 */ /* 0x000fe4000f8e00ff */
[----:B------:R-:W-:Y:S02]  /*5f90*/  @UP1 UMOV UR38, UR6 ;  /* 0x0000000600261c82 */ /* 0x000fe40008000000 */
[----:B------:R-:W-:Y:S01]  /*5fa0*/  @UP1 UMOV UR37, UR5 ;  /* 0x0000000500251c82 */ /* 0x000fe20008000000 */
[----:B-1----:R-:W-:Y:S05]  /*5fb0*/  BRA.U !UP0, `(.L_x_105) ;  /* 0x0000000108cc7547 */ /* 0x002fea000b800000 */
[----:B------:R-:W1:Y:S01]  /*5fc0*/  LDCU UR12, c[0x0][0xb20] ;  /* 0x00016400ff0c77ac */ /* 0x000e620008000800 */
[----:B------:R-:W-:Y:S02]  /*5fd0*/  UIMAD.WIDE.U32 UR4, UR62, UR59, URZ ;  /* 0x0000003b3e0472a5 */ /* 0x000fe4000f8e00ff */
[----:B------:R-:W-:Y:S02]  /*5fe0*/  UIMAD.WIDE.U32 UR6, UR63, UR56, URZ ;  /* 0x000000383f0672a5 */ /* 0x000fe4000f8e00ff */
[----:B------:R-:W-:Y:S02]  /*5ff0*/  UISETP.NE.AND UP0, UPT, UR58, 0x1, UPT ;  /* 0x000000013a00788c */ /* 0x000fe4000bf05270 */
[----:B------:R-:W-:Y:S02]  /*6000*/  UIMAD.WIDE.U32 UR8, UR37, UR59, URZ ;  /* 0x0000003b250872a5 */ /* 0x000fe4000f8e00ff */
[----:B------:R-:W-:Y:S02]  /*6010*/  UIMAD.WIDE.U32 UR10, UR38, UR56, URZ ;  /* 0x00000038260a72a5 */ /* 0x000fe4000f8e00ff */
[----:B------:R-:W-:Y:S02]  /*6020*/  UISETP.NE.AND UP1, UPT, UR42, 0x1, UPT ;  /* 0x000000012a00788c */ /* 0x000fe4000bf25270 */
[----:B------:R-:W-:Y:S01]  /*6030*/  UISETP.NE.AND UP2, UPT, UR45, 0x1, UPT ;  /* 0x000000012d00788c */ /* 0x000fe2000bf45270 */
[----:B------:R-:W-:Y:S02]  /*6040*/  UMOV UR4, UR5 ;  /* 0x0000000500047c82 */ /* 0x000fe40008000000 */
[----:B-1----:R-:W-:Y:S03]  /*6050*/  USHF.R.U32.HI UR5, URZ, UR12, UR4 ;  /* 0x0000000cff057299 */ /* 0x002fe60008011604 */
[----:B------:R-:W-:Y:S02]  /*6060*/  UMOV UR4, UR7 ;  /* 0x0000000700047c82 */ /* 0x000fe40008000000 */
[----:B------:R-:W-:Y:S02]  /*6070*/  USHF.R.U32.HI UR7, URZ, UR57, UR4 ;  /* 0x00000039ff077299 */ /* 0x000fe40008011604 */
[----:B------:R-:W-:Y:S02]  /*6080*/  USEL UR4, UR62, UR5, !UP0 ;  /* 0x000000053e047287 */ /* 0x000fe4000c000000 */
[----:B------:R-:W-:Y:S01]  /*6090*/  USEL UR7, UR63, UR7, !UP1 ;  /* 0x000000073f077287 */ /* 0x000fe2000c800000 */
[----:B------:R-:W-:Y:S01]  /*60a0*/  UMOV UR5, UR9 ;  /* 0x0000000900057c82 */ /* 0x000fe20008000000 */
[----:B------:R-:W-:Y:S02]  /*60b0*/  UIMAD.WIDE.U32 UR8, UR4, UR40, URZ ;  /* 0x00000028040872a5 */ /* 0x000fe4000f8e00ff */
[----:B------:R-:W-:Y:S03]  /*60c0*/  USHF.R.U32.HI UR6, URZ, UR12, UR5 ;  /* 0x0000000cff067299 */ /* 0x000fe60008011605 */
[----:B------:R-:W-:Y:S01]  /*60d0*/  UMOV UR5, UR11 ;  /* 0x0000000b00057c82 */ /* 0x000fe20008000000 */
[----:B------:R-:W-:Y:S02]  /*60e0*/  UIMAD.WIDE.U32 UR10, UR7, UR40, URZ ;  /* 0x00000028070a72a5 */ /* 0x000fe4000f8e00ff */
[----:B------:R-:W-:Y:S02]  /*60f0*/  USHF.R.U32.HI UR12, URZ, UR57, UR5 ;  /* 0x00000039ff0c7299 */ /* 0x000fe40008011605 */
[----:B------:R-:W-:Y:S01]  /*6100*/  USEL UR6, UR37, UR6, !UP0 ;  /* 0x0000000625067287 */ /* 0x000fe2000c000000 */
[----:B------:R-:W-:Y:S02]  /*6110*/  UMOV UR5, UR9 ;  /* 0x0000000900057c82 */ /* 0x000fe40008000000 */
[----:B------:R-:W-:Y:S01]  /*6120*/  UMOV UR10, UR11 ;  /* 0x0000000b000a7c82 */ /* 0x000fe20008000000 */
[----:B------:R-:W-:Y:S02]  /*6130*/  @UP2 USHF.R.U32.HI UR4, URZ, UR41, UR5 ;  /* 0x00000029ff042299 */ /* 0x000fe40008011605 */
[----:B------:R-:W-:Y:S02]  /*6140*/  @UP2 USHF.R.U32.HI UR7, URZ, UR41, UR10 ;  /* 0x00000029ff072299 */ /* 0x000fe4000801160a */
[----:B------:R-:W-:Y:S02]  /*6150*/  UIMAD UR4, UR45, UR4, URZ ;  /* 0x000000042d0472a4 */ /* 0x000fe4000f8e02ff */
        /* <DEDUP_REMOVED lines=8> */
[----:B------:R-:W-:Y:S02]  /*61e0*/  USEL UR11, UR6, UR4, !UP2 ;  /* 0x00000004060b7287 */ /* 0x000fe4000d000000 */
[----:B------:R-:W-:Y:S02]  /*61f0*/  UIADD3 UR8, UPT, UPT, -UR5, URZ, URZ ;  /* 0x000000ff05087290 */ /* 0x000fe4000fffe1ff */
[----:B------:R-:W-:Y:S01]  /*6200*/  UIADD3 UR10, UPT, UPT, -UR11, URZ, URZ ;  /* 0x000000ff0b0a7290 */ /* 0x000fe2000fffe1ff */
[----:B------:R-:W-:Y:S01]  /*6210*/  @!UP0 UMOV UR4, UR9 ;  /* 0x0000000900048c82 */ /* 0x000fe20008000000 */
[----:B------:R-:W-:Y:S02]  /*6220*/  UIADD3 UR9, UPT, UPT, -UR6, URZ, URZ ;  /* 0x000000ff06097290 */ /* 0x000fe4000fffe1ff */
[----:B------:R-:W-:Y:S02]  /*6230*/  @!UP0 USHF.R.U32.HI UR4, URZ, UR41, UR4 ;  /* 0x00000029ff048299 */ /* 0x000fe40008011604 */
[----:B------:R-:W-:Y:S02]  /*6240*/  UIMAD UR10, UR45, UR10, UR6 ;  /* 0x0000000a2d0a72a4 */ /* 0x000fe4000f8e0206 */
[----:B------:R-:W-:Y:S04]  /*6250*/  @!UP0 USEL UR4, UR5, UR4, !UP2 ;  /* 0x0000000405048287 */ /* 0x000fe8000d000000 */
[----:B------:R-:W-:Y:S02]  /*6260*/  @!UP0 UIMAD UR10, UR7, UR10, UR4 ;  /* 0x0000000a070a82a4 */ /* 0x000fe4000f8e0204 */
[----:B------:R-:W-:Y:S02]  /*6270*/  @!UP0 UIADD3 UR11, UPT, UPT, UR11, -UR4, URZ ;  /* 0x800000040b0b8290 */ /* 0x000fe4000fffe0ff */
[----:B------:R-:W-:Y:S02]  /*6280*/  UIMAD UR7, UR42, UR8, UR38 ;  /* 0x000000082a0772a4 */ /* 0x000fe4000f8e0226 */
[----:B------:R-:W-:Y:S02]  /*6290*/  @!UP0 UIMAD UR6, UR11, UR45, UR5 ;  /* 0x0000002d0b0682a4 */ /* 0x000fe4000f8e0205 */
[----:B------:R-:W-:Y:S01]  /*62a0*/  UIMAD UR4, UR58, UR9, UR37 ;  /* 0x000000093a0472a4 */ /* 0x000fe2000f8e0225 */
[----:B------:R-:W-:Y:S02]  /*62b0*/  @!UP0 UMOV UR5, UR10 ;  /* 0x0000000a00058c82 */ /* 0x000fe40008000000 */
[----:B------:R-:W-:Y:S02]  /*62c0*/  UIMAD UR38, UR5, UR42, UR7 ;  /* 0x0000002a052672a4 */ /* 0x000fe4000f8e0207 */
[----:B------:R-:W-:Y:S11]  /*62d0*/  UIMAD UR37, UR6, UR58, UR4 ;  /* 0x0000003a062572a4 */ /* 0x000ff6000f8e0204 */
[----:B------:R-:W-:Y:S01]  /*62e0*/  @!UPT UIADD3 URZ, UPT, UPT, URZ, URZ, URZ ;  /* 0x000000fffffff290 */ /* 0x000fe2000fffe0ff */
.L_x_105:
[----:B------:R-:W-:Y:S01]  /*62f0*/  UISETP.NE.AND UP0, UPT, UR39, 0x1, UPT ;  /* 0x000000012700788c */ /* 0x000fe2000bf05270 */
[----:B------:R-:W-:Y:S01]  /*6300*/  LOP3.LUT P0, RZ, R95, 0x3f0, RZ, 0xc0, !PT ;  /* 0x000003f05fff7812 */ /* 0x000fe2000780c0ff */
[----:B------:R-:W-:Y:S01]  /*6310*/  USHF.L.U32 UR50, UR16, 0x7, URZ ;  /* 0x0000000710327899 */ /* 0x000fe200080006ff */
[----:B------:R-:W-:Y:S01]  /*6320*/  BSSY.RECONVERGENT B6, `(.L_x_106) ;  /* 0x0000034000067945 */ /* 0x000fe20003800200 */
[----:B------:R-:W-:Y:S01]  /*6330*/  USHF.L.U32 UR49, UR20, 0x8, URZ ;  /* 0x0000000814317899 */ /* 0x000fe200080006ff */
[----:B------:R-:W-:Y:S06]  /*6340*/  IADD3 R97, PT, PT, R97, 0x1, RZ ;  /* 0x0000000161617810 */ /* 0x000fec0007ffe0ff */
[----:B------:R-:W1:Y:S01]  /*6350*/  @!UP0 LDCU.128 UR12, c[0x0][0xb10] ;  /* 0x00016200ff0c87ac */ /* 0x000e620008000c00 */
[----:B------:R-:W2:Y:S01]  /*6360*/  @!UP0 LDCU UR5, c[0x0][0xb0c] ;  /* 0x00016180ff0587ac */ /* 0x000ea20008000800 */
[----:B------:R-:W3:Y:S01]  /*6370*/  @!UP0 LDCU UR10, c[0x0][0xb20] ;  /* 0x00016400ff0a87ac */ /* 0x000ee20008000800 */
[----:B-1----:R-:W-:Y:S02]  /*6380*/  UIMAD.WIDE.U32 UR8, UR38, UR12, URZ ;  /* 0x0000000c260872a5 */ /* 0x002fe4000f8e00ff */
[----:B------:R-:W-:Y:S02]  /*6390*/  UIMAD.WIDE.U32 UR6, UR37, UR15, URZ ;  /* 0x0000000f250672a5 */ /* 0x000fe4000f8e00ff */
[----:B------:R-:W-:Y:S03]  /*63a0*/  @!UP0 UISETP.NE.AND UP1, UPT, UR14, 0x1, UPT ;  /* 0x000000010e00888c */ /* 0x000fe6000bf25270 */
[----:B------:R-:W-:Y:S01]  /*63b0*/  @!UP0 UMOV UR4, UR9 ;  /* 0x0000000900048c82 */ /* 0x000fe20008000000 */
[----:B--2---:R-:W-:Y:S02]  /*63c0*/  @!UP0 UISETP.NE.AND UP2, UPT, UR5, 0x1, UPT ;  /* 0x000000010500888c */ /* 0x004fe4000bf45270 */
[----:B------:R-:W-:Y:S01]  /*63d0*/  @!UP0 USHF.R.U32.HI UR4, URZ, UR13, UR4 ;  /* 0x0000000dff048299 */ /* 0x000fe20008011604 */
[----:B------:R-:W-:Y:S02]  /*63e0*/  @!UP0 UMOV UR6, UR7 ;  /* 0x0000000700068c82 */ /* 0x000fe40008000000 */
[----:B---3--:R-:W-:Y:S02]  /*63f0*/  @!UP0 USHF.R.U32.HI UR6, URZ, UR10, UR6 ;  /* 0x0000000aff068299 */ /* 0x008fe40008011606 */
[----:B------:R-:W-:Y:S02]  /*6400*/  @!UP0 USEL UR7, UR38, UR4, !UP2 ;  /* 0x0000000426078287 */ /* 0x000fe4000d000000 */
[----:B------:R-:W-:Y:S04]  /*6410*/  @!UP0 USEL UR6, UR37, UR6, !UP1 ;  /* 0x0000000625068287 */ /* 0x000fe8000c800000 */
[----:B------:R-:W-:Y:S02]  /*6420*/  @!UP0 UIADD3 UR4, UPT, UPT, -UR7, UR6, URZ ;  /* 0x0000000607048290 */ /* 0x000fe4000fffe1ff */
[----:B------:R-:W-:Y:S02]  /*6430*/  @!UP0 UIADD3 UR6, UPT, UPT, UR7, -UR6, URZ ;  /* 0x8000000607068290 */ /* 0x000fe4000fffe0ff */
[----:B------:R-:W-:Y:S02]  /*6440*/  @!UP0 UIMAD UR38, UR4, UR5, UR38 ;  /* 0x00000005042682a4 */ /* 0x000fe4000f8e0226 */
[----:B------:R-:W-:Y:S01]  /*6450*/  @!UP0 UIMAD UR37, UR6, UR14, UR37 ;  /* 0x0000000e062582a4 */ /* 0x000fe2000f8e0225 */
[----:B------:R-:W-:Y:S11]  /*6460*/  @!P0 BRA `(.L_x_107) ;  /* 0x00000000007c8947 */ /* 0x000ff60003800000 */
[----:B------:R-:W1:Y:S01]  /*6470*/  LDCU.64 UR8, c[0x4][0x80] ;  /* 0x01001000ff0877ac */ /* 0x000e620008000a00 */
[----:B------:R-:W-:Y:S01]  /*6480*/  MOV R2, 0x0 ;  /* 0x0000000000027802 */ /* 0x000fe20000000f00 */
[----:B------:R-:W-:Y:S02]  /*6490*/  HFMA2 R12, -RZ, RZ, 0, 5.9604644775390625e-08 ;  /* 0x00000001ff0c7431 */ /* 0x000fe400000001ff */
[----:B------:R-:W-:Y:S01]  /*64a0*/  IMAD.MOV.U32 R8, RZ, RZ, 0x70 ;  /* 0x00000070ff087424 */ /* 0x000fe200078e00ff */
[----:B------:R2:W3:Y:S01]  /*64b0*/  LDC.64 R14, c[0x4][R2] ;  /* 0x01000000020e7b82 */ /* 0x0004e20000000a00 */
[----:B------:R-:W4:Y:S01]  /*64c0*/  LDCU.64 UR6, c[0x4][0x88] ;  /* 0x01001100ff0677ac */ /* 0x000f220008000a00 */
[----:B------:R-:W-:Y:S01]  /*64d0*/  IMAD.MOV.U32 R13, RZ, RZ, RZ ;  /* 0x000000ffff0d7224 */ /* 0x000fe200078e00ff */
[----:B------:R-:W2:Y:S01]  /*64e0*/  LDCU.64 UR4, c[0x4][0x8] ;  /* 0x01000100ff0477ac */ /* 0x000ea20008000a00 */
[----:B-1----:R-:W-:Y:S01]  /*64f0*/  MOV R5, UR9 ;  /* 0x0000000900057c02 */ /* 0x002fe20008000f00 */
[----:B------:R-:W-:Y:S01]  /*6500*/  IMAD.U32 R4, RZ, RZ, UR8 ;  /* 0x00000008ff047e24 */ /* 0x000fe2000f8e00ff */
[----:B----4-:R-:W-:Y:S01]  /*6510*/  MOV R7, UR7 ;  /* 0x0000000700077c02 */ /* 0x010fe20008000f00 */
[----:B------:R-:W-:Y:S01]  /*6520*/  IMAD.U32 R6, RZ, RZ, UR6 ;  /* 0x00000006ff067e24 */ /* 0x000fe2000f8e00ff */
[----:B--2---:R-:W-:Y:S01]  /*6530*/  MOV R11, UR5 ;  /* 0x00000005000b7c02 */ /* 0x004fe20008000f00 */
[----:B------:R-:W-:Y:S02]  /*6540*/  IMAD.U32 R10, RZ, RZ, UR4 ;  /* 0x00000004ff0a7e24 */ /* 0x000fe4000f8e00ff */
[----:B------:R-:W-:Y:S07]  /*6550*/  LEPC R20, `(.L_x_108) ;  /* 0x000000001014794e */ /* 0x000fee0000000000 */
[----:B---3-5:R-:W-:Y:S05]  /*6560*/  CALL.ABS.NOINC R14 ;  /* 0x000000000e007343 */ /* 0x028fea0003c00000 */
.L_x_108:
[----:B------:R-:W1:Y:S01]  /*6570*/  LDCU.64 UR8, c[0x4][0x80] ;  /* 0x01001000ff0877ac */ /* 0x000e620008000a00 */
[----:B------:R-:W2:Y:S01]  /*6580*/  LDC.64 R2, c[0x4][R2] ;  /* 0x0100000002027b82 */ /* 0x000ea20000000a00 */
[----:B------:R-:W-:Y:S02]  /*6590*/  HFMA2 R12, -RZ, RZ, 0, 5.9604644775390625e-08 ;  /* 0x00000001ff0c7431 */ /* 0x000fe400000001ff */
[----:B------:R-:W-:Y:S02]  /*65a0*/  IMAD.MOV.U32 R8, RZ, RZ, 0x70 ;  /* 0x00000070ff087424 */ /* 0x000fe400078e00ff */
[----:B------:R-:W-:Y:S01]  /*65b0*/  IMAD.MOV.U32 R13, RZ, RZ, RZ ;  /* 0x000000ffff0d7224 */ /* 0x000fe200078e00ff */
[----:B------:R-:W3:Y:S01]  /*65c0*/  LDCU.64 UR6, c[0x4][0x88] ;  /* 0x01001100ff0677ac */ /* 0x000ee20008000a00 */
[----:B------:R-:W4:Y:S01]  /*65d0*/  LDCU.64 UR4, c[0x4][0x8] ;  /* 0x01000100ff0477ac */ /* 0x000f220008000a00 */
[----:B-1----:R-:W-:Y:S02]  /*65e0*/  MOV R4, UR8 ;  /* 0x0000000800047c02 */ /* 0x002fe40008000f00 */
[----:B------:R-:W-:Y:S02]  /*65f0*/  MOV R5, UR9 ;  /* 0x0000000900057c02 */ /* 0x000fe40008000f00 */
[----:B---3--:R-:W-:Y:S01]  /*6600*/  MOV R7, UR7 ;  /* 0x0000000700077c02 */ /* 0x008fe20008000f00 */
[----:B------:R-:W-:Y:S01]  /*6610*/  IMAD.U32 R6, RZ, RZ, UR6 ;  /* 0x00000006ff067e24 */ /* 0x000fe2000f8e00ff */
[----:B----4-:R-:W-:Y:S01]  /*6620*/  MOV R11, UR5 ;  /* 0x00000005000b7c02 */ /* 0x010fe20008000f00 */
[----:B------:R-:W-:Y:S02]  /*6630*/  IMAD.U32 R10, RZ, RZ, UR4 ;  /* 0x00000004ff0a7e24 */ /* 0x000fe4000f8e00ff */
[----:B------:R-:W-:Y:S07]  /*6640*/  LEPC R20, `(.L_x_107) ;  /* 0x000000001014794e */ /* 0x000fee0000000000 */
[----:B--2---:R-:W-:Y:S05]  /*6650*/  CALL.ABS.NOINC R2 ;  /* 0x0000000002007343 */ /* 0x004fea0003c00000 */
.L_x_107:
[----:B------:R-:W-:Y:S05]  /*6660*/  BSYNC.RECONVERGENT B6 ;  /* 0x0000000000067941 */ /* 0x000fea0003800200 */
.L_x_106:
[----:B------:R-:W-:Y:S02]  /*6670*/  R2UR UR6, R94 ;  /* 0x000000005e0672ca */ /* 0x000fe400000e0000 */
[----:B------:R-:W-:Y:S02]  /*6680*/  R2UR UR5, R109 ;  /* 0x000000006d0572ca */ /* 0x000fe400000e0000 */
[----:B------:R-:W-:Y:S02]  /*6690*/  R2UR UR4, R108 ;  /* 0x000000006c0472ca */ /* 0x000fe400000e0000 */
[----:B------:R-:W-:Y:S02]  /*66a0*/  ISETP.NE.U32.AND P4, PT, R86, RZ, PT ;  /* 0x000000ff5600720c */ /* 0x000fe40003f85070 */
[----:B------:R-:W-:Y:S02]  /*66b0*/  ISETP.NE.U32.AND P2, PT, RZ, UR60, PT ;  /* 0x0000003cff007c0c */ /* 0x000fe4000bf45070 */
[----:B------:R-:W-:Y:S02]  /*66c0*/  ISETP.NE.AND.EX P4, PT, R87, RZ, PT, P4 ;  /* 0x000000ff5700720c */ /* 0x000fe40003f85340 */
[----:B------:R-:W-:Y:S01]  /*66d0*/  ISETP.NE.AND.EX P2, PT, RZ, UR61, PT, P2 ;  /* 0x0000003dff007c0c */ /* 0x000fe2000bf45320 */
[----:B------:R-:W-:Y:S02]  /*66e0*/  UISETP.NE.AND UP2, UPT, UR6, URZ, UPT ;  /* 0x000000ff0600728c */ /* 0x000fe4000bf45270 */
[----:B------:R-:W-:Y:S04]  /*66f0*/  UISETP.NE.U32.AND UP0, UPT, UR5, URZ, UPT ;  /* 0x000000ff0500728c */ /* 0x000fe8000bf05070 */
[----:B------:R-:W-:Y:S01]  /*6700*/  UISETP.NE.AND.EX UP1, UPT, UR4, URZ, UPT, UP0 ;  /* 0x000000ff0400728c */ /* 0x000fe2000bf25300 */
[----:B------:R-:W-:Y:S01]  /*6710*/  PLOP3.LUT P1, PT, PT, PT, UP2, 0x80, 0x8 ;  /* 0x000000000008781c */ /* 0x000fe20003f2f028 */
[----:B------:R-:W-:Y:S03]  /*6720*/  UPLOP3.LUT UP0, UPT, UPT, UPT, UPT, 0x40, 0x4 ;  /* 0x000000000004789c */ /* 0x000fe60003f0e870 */
[----:B------:R-:W-:Y:S06]  /*6730*/  @UP2 UPLOP3.LUT UP0, UPT, UPT, UPT, UP1, 0x80, 0x8 ;  /* 0x000000000008289c */ /* 0x000fec0003f0f010 */
[----:B------:R-:W-:Y:S01]  /*6740*/  PLOP3.LUT P0, PT, PT, PT, UP0, 0x80, 0x8 ;  /* 0x000000000008781c */ /* 0x000fe20003f0f008 */
[----:B------:R-:W-:Y:S01]  /*6750*/  @!UPT UIADD3 URZ, UPT, UPT, URZ, URZ, URZ ;  /* 0x000000fffffff290 */ /* 0x000fe2000fffe0ff */
[----:B------:R-:W-:Y:S11]  /*6760*/  BRA.U !UP1, `(.L_x_109) ;  /* 0x0000000109407547 */ /* 0x000ff6000b800000 */
[----:B------:R-:W-:Y:S01]  /*6770*/  UISETP.NE.U32.AND UP0, UPT, UR60, URZ, UPT ;  /* 0x000000ff3c00728c */ /* 0x000fe2000bf05070 */
[----:B------:R-:W-:Y:S01]  /*6780*/  R2UR UR6, R109 ;  /* 0x000000006d0672ca */ /* 0x000fe200000e0000 */
[----:B------:R-:W1:Y:S01]  /*6790*/  LDCU.64 UR8, c[0x0][0x358] ;  /* 0x00006b00ff0877ac */ /* 0x000e620008000a00 */
[----:B------:R-:W-:Y:S02]  /*67a0*/  HFMA2 R90, -RZ, RZ, 0, 5.9604644775390625e-08 ;  /* 0x00000001ff5a7431 */ /* 0x000fe400000001ff */
[----:B------:R-:W-:Y:S01]  /*67b0*/  IMAD.MOV.U32 R0, RZ, RZ, 0x1 ;  /* 0x00000001ff007424 */ /* 0x000fe200078e00ff */
[----:B------:R-:W-:Y:S06]  /*67c0*/  UISETP.NE.AND.EX UP0, UPT, UR61, URZ, UPT, UP0 ;  /* 0x000000ff3d00728c */ /* 0x000fec000bf05300 */
[----:B------:R-:W-:Y:S05]  /*67d0*/  PLOP3.LUT P3, PT, PT, PT, UP0, 0x80, 0x8 ;  /* 0x000000000008781c */ /* 0x000fea0003f6f008 */
[----:B------:R-:W2:Y:S01]  /*67e0*/  @UP0 LDCU.64 UR4, c[0x0][0x888] ;  /* 0x00011100ff0407ac */ /* 0x000ea20008000a00 */
[----:B------:R-:W-:Y:S07]  /*67f0*/  @UP0 UIMAD UR6, UR36, UR6, URZ ;  /* 0x00000006240602a4 */ /* 0x000fee000f8e02ff */
[----:B------:R-:W-:Y:S01]  /*6800*/  @!P3 PRMT R90, R0, 0x7610, R90 ;  /* 0x00007610005ab816 */ /* 0x000fe2000000005a */
[----:B--2---:R-:W-:Y:S06]  /*6810*/  @UP0 UIMAD.WIDE UR4, UR6, 0x4, UR4 ;  /* 0x00000004060408a5 */ /* 0x004fec000f8e0204 */
[----:B------:R-:W-:Y:S02]  /*6820*/  IMAD.U32 R2, RZ, RZ, UR4 ;  /* 0x00000004ff027e24 */ /* 0x000fe4000f8e00ff */
[----:B------:R-:W-:Y:S03]  /*6830*/  IMAD.U32 R3, RZ, RZ, UR5 ;  /* 0x00000005ff037e24 */ /* 0x000fe6000f8e00ff */
[----:B------:R-:W2:Y:S02]  /*6840*/  @!UP0 LDCU UR4, c[0x0][0x880] ;  /* 0x00011000ff0487ac */ /* 0x000ea40008000800 */
[----:B-1---5:R1:W5:Y:S02]  /*6850*/  @P3 LDG.E R45, desc[UR8][R2.64] ;  /* 0x00000008022d3981 */ /* 0x022364000c1e1900 */
[----:B-12---:R-:W-:Y:S02]  /*6860*/  @!P3 MOV R45, UR4 ;  /* 0x00000004002dbc02 */ /* 0x006fe40008000f00 */
.L_x_109:
[----:B------:R-:W-:Y:S05]  /*6870*/  @!P4 BRA `(.L_x_110) ;  /* 0x000000000024c947 */ /* 0x000fea0003800000 */
[----:B------:R-:W-:Y:S01]  /*6880*/  ISETP.NE.U32.AND P3, PT, R84, RZ, PT ;  /* 0x000000ff5400720c */ /* 0x000fe20003f65070 */
[----:B------:R-:W1:Y:S03]  /*6890*/  LDCU.64 UR4, c[0x0][0x358] ;  /* 0x00006b00ff0477ac */ /* 0x000e660008000a00 */
[----:B------:R-:W-:Y:S11]  /*68a0*/  ISETP.NE.AND.EX P3, PT, R85, RZ, PT, P3 ;  /* 0x000000ff5500720c */ /* 0x000ff60003f65330 */
[----:B------:R-:W-:Y:S02]  /*68b0*/  @!UPT UIADD3 URZ, UPT, UPT, URZ, URZ, URZ ;  /* 0x000000fffffff290 */ /* 0x000fe4000fffe0ff */
[----:B------:R-:W2:Y:S01]  /*68c0*/  @P3 LDC.64 R2, c[0x0][0x8a8] ;  /* 0x00022a00ff023b82 */ /* 0x000ea20000000a00 */
[----:B------:R-:W-:Y:S04]  /*68d0*/  @P3 IMAD R0, R86, UR36, RZ ;  /* 0x0000002456003c24 */ /* 0x000fe8000f8e02ff */
[----:B--2---:R-:W-:Y:S05]  /*68e0*/  @P3 IMAD.WIDE R2, R0, 0x4, R2 ;  /* 0x0000000400023825 */ /* 0x004fea00078e0202 */
[----:B-1---5:R1:W5:Y:S02]  /*68f0*/  @P3 LDG.E R38, desc[UR4][R2.64] ;  /* 0x0000000402263981 */ /* 0x022364000c1e1900 */
[----:B-1----:R-:W2:Y:S02]  /*6900*/  @!P3 LDC R38, c[0x0][0x8a0] ;  /* 0x00022800ff26bb82 */ /* 0x002ea40000000800 */
.L_x_110:
[----:B-----5:R-:W-:Y:S01]  /*6910*/  FSETP.NEU.AND P3, PT, R45, RZ, PT ;  /* 0x000000ff2d00720b */ /* 0x020fe20003f6d000 */
[----:B------:R-:W-:Y:S01]  /*6920*/  IMAD.SHL.U32 R115, R88, 0x4, RZ ;  /* 0x0000000458737824 */ /* 0x000fe200078e00ff */
[----:B------:R-:W-:Y:S01]  /*6930*/  SEL R5, RZ, 0xffffffff, P2 ;  /* 0xffffffffff057807 */ /* 0x000fe20001000000 */
[----:B------:R-:W-:Y:S01]  /*6940*/  IMAD.SHL.U32 R51, R105, 0x10, RZ ;  /* 0x0000001069337824 */ /* 0x000fe200078e00ff */
[----:B------:R-:W-:Y:S01]  /*6950*/  @P1 LOP3.LUT P2, RZ, R90, 0xff, RZ, 0xc0, !PT ;  /* 0x000000ff5aff1812 */ /* 0x000fe2000784c0ff */
[----:B------:R-:W-:Y:S01]  /*6960*/  IMAD.MOV.U32 R122, RZ, RZ, -0x10 ;  /* 0xfffffff0ff7a7424 */ /* 0x000fe200078e00ff */
[----:B------:R-:W-:Y:S01]  /*6970*/  @P1 SEL R0, RZ, 0xffffffff, P3 ;  /* 0xffffffffff001807 */ /* 0x000fe20001800000 */
[----:B------:R-:W-:Y:S01]  /*6980*/  IMAD.SHL.U32 R120, R106, 0x10, RZ ;  /* 0x000000106a787824 */ /* 0x000fe200078e00ff */
[----:B------:R-:W-:Y:S01]  /*6990*/  LEA R116, R36, UR43, 0x3 ;  /* 0x0000002b24747c11 */ /* 0x000fe2000f8e18ff */
[----:B------:R-:W-:Y:S01]  /*69a0*/  BSSY B1, `(.L_x_111) ;  /* 0x0000051000017945 */ /* 0x000fe20003800000 */
[C---:B------:R-:W-:Y:S01]  /*69b0*/  @P0 SEL R0, R5.reuse, R0, !P2 ;  /* 0x0000000005000207 */ /* 0x040fe20005000000 */
[----:B------:R-:W-:Y:S01]  /*69c0*/  IMAD.MOV.U32 R117, RZ, RZ, 0x1 ;  /* 0x00000001ff757424 */ /* 0x000fe200078e00ff */
[----:B------:R-:W-:Y:S01]  /*69d0*/  SHF.L.U32 R3, R104, 0x1f, RZ ;  /* 0x0000001f68037819 */ /* 0x000fe200000006ff */
[----:B------:R-:W-:Y:S01]  /*69e0*/  IMAD R39, R36, 0x100, R37 ;  /* 0x0000010024277824 */ /* 0x000fe200078e0225 */
[----:B------:R-:W-:Y:S01]  /*69f0*/  @P1 LOP3.LUT R0, R0, 0x1, RZ, 0xc0, !PT ;  /* 0x0000000100001812 */ /* 0x000fe200078ec0ff */
[----:B------:R-:W-:Y:S01]  /*6a00*/  IMAD.MOV.U32 R118, RZ, RZ, RZ ;  /* 0x000000ffff767224 */ /* 0x000fe200078e00ff */
[----:B------:R-:W-:Y:S02]  /*6a10*/  PLOP3.LUT P2, PT, PT, PT, UP1, 0x80, 0x8 ;  /* 0x000000000008781c */ /* 0x000fe40003f4f018 */
[----:B------:R-:W-:Y:S02]  /*6a20*/  CS2R R70, SRZ ;  /* 0x0000000000467805 */ /* 0x000fe4000001ff00 */
[----:B------:R-:W-:Y:S02]  /*6a30*/  ISETP.NE.U32.OR P5, PT, R0, 0x1, !P1 ;  /* 0x000000010000780c */ /* 0x000fe40004fa5470 */
[----:B------:R-:W-:Y:S02]  /*6a40*/  CS2R R68, SRZ ;  /* 0x0000000000447805 */ /* 0x000fe4000001ff00 */
[----:B------:R-:W-:Y:S02]  /*6a50*/  LOP3.LUT P4, R96, R90, 0xff, RZ, 0xc0, !PT ;  /* 0x000000ff5a607812 */ /* 0x000fe4000788c0ff */
[----:B------:R-:W-:Y:S02]  /*6a60*/  CS2R R66, SRZ ;  /* 0x0000000000427805 */ /* 0x000fe4000001ff00 */
[----:B------:R-:W-:Y:S02]  /*6a70*/  SEL R0, RZ, 0xffffffff, P3 ;  /* 0xffffffffff007807 */ /* 0x000fe40001800000 */
[----:B------:R-:W-:Y:S02]  /*6a80*/  CS2R R64, SRZ ;  /* 0x0000000000407805 */ /* 0x000fe4000001ff00 */
[----:B------:R-:W-:Y:S02]  /*6a90*/  P2R R112, PR, RZ, 0x20 ;  /* 0x00000020ff707803 */ /* 0x000fe40000000000 */
[----:B------:R-:W-:Y:S02]  /*6aa0*/  CS2R R62, SRZ ;  /* 0x00000000003e7805 */ /* 0x000fe4000001ff00 */
[----:B------:R-:W-:Y:S02]  /*6ab0*/  CS2R R60, SRZ ;  /* 0x00000000003c7805 */ /* 0x000fe4000001ff00 */
[----:B------:R-:W-:Y:S02]  /*6ac0*/  CS2R R58, SRZ ;  /* 0x00000000003a7805 */ /* 0x000fe4000001ff00 */
[----:B------:R-:W-:Y:S02]  /*6ad0*/  CS2R R56, SRZ ;  /* 0x0000000000387805 */ /* 0x000fe4000001ff00 */
[----:B------:R-:W-:Y:S01]  /*6ae0*/  @P2 SEL R0, R5, R0, !P4 ;  /* 0x0000000005002207 */ /* 0x000fe20006000000 */
[----:B------:R-:W-:Y:S01]  /*6af0*/  VIADD R5, R115, UR43 ;  /* 0x0000002b73057c36 */ /* 0x000fe20008000000 */
[----:B------:R-:W-:Y:S02]  /*6b00*/  @P5 SHF.L.U32 R2, RZ, 0x1f, RZ ;  /* 0x0000001fff025819 */ /* 0x000fe400000006ff */
[----:B------:R-:W-:Y:S02]  /*6b10*/  CS2R R54, SRZ ;  /* 0x0000000000367805 */ /* 0x000fe4000001ff00 */
[----:B------:R-:W-:Y:S01]  /*6b20*/  LOP3.LUT R0, R0, 0x1, RZ, 0xc0, !PT ;  /* 0x0000000100007812 */ /* 0x000fe200078ec0ff */
[C---:B------:R-:W-:Y:S01]  /*6b30*/  IMAD.IADD R101, R5.reuse, 0x1, R51 ;  /* 0x0000000105657824 */ /* 0x040fe200078e0233 */
[----:B------:R-:W1:Y:S01]  /*6b40*/  @P5 SYNCS.PHASECHK.TRANS64.TRYWAIT P1, [UR43+0x50], R2 ;  /* 0x00005002ff0055a7 */ /* 0x000e62000802112b */
[----:B------:R-:W-:Y:S01]  /*6b50*/  IMAD.IADD R113, R5, 0x1, R120 ;  /* 0x0000000105717824 */ /* 0x000fe200078e0278 */
[----:B------:R-:W-:Y:S01]  /*6b60*/  ISETP.NE.U32.AND P2, PT, R0, 0x1, PT ;  /* 0x000000010000780c */ /* 0x000fe20003f45070 */
[----:B------:R-:W-:Y:S01]  /*6b70*/  IMAD.IADD R99, R120, 0x1, R101 ;  /* 0x0000000178637824 */ /* 0x000fe200078e0265 */
[----:B------:R-:W-:Y:S02]  /*6b80*/  CS2R R52, SRZ ;  /* 0x0000000000347805 */ /* 0x000fe4000001ff00 */
[----:B------:R-:W-:Y:S02]  /*6b90*/  CS2R R74, SRZ ;  /* 0x00000000004a7805 */ /* 0x000fe4000001ff00 */
[----:B------:R-:W-:Y:S02]  /*6ba0*/  P2R R119, PR, RZ, 0x4 ;  /* 0x00000004ff777803 */ /* 0x000fe40000000000 */
[----:B------:R-:W-:Y:S02]  /*6bb0*/  CS2R R72, SRZ ;  /* 0x0000000000487805 */ /* 0x000fe4000001ff00 */
[----:B------:R-:W-:Y:S02]  /*6bc0*/  ISETP.NE.U32.AND P2, PT, R89, 0x1, PT ;  /* 0x000000015900780c */ /* 0x000fe40003f45070 */
[----:B------:R-:W-:Y:S02]  /*6bd0*/  CS2R R78, SRZ ;  /* 0x00000000004e7805 */ /* 0x000fe4000001ff00 */
[----:B------:R-:W-:Y:S02]  /*6be0*/  CS2R R76, SRZ ;  /* 0x00000000004c7805 */ /* 0x000fe4000001ff00 */
[----:B------:R-:W-:Y:S02]  /*6bf0*/  CS2R R82, SRZ ;  /* 0x0000000000527805 */ /* 0x000fe4000001ff00 */
[----:B------:R-:W-:Y:S02]  /*6c00*/  SEL R122, R122, 0x10, !P2 ;  /* 0x000000107a7a7807 */ /* 0x000fe40005000000 */
[----:B------:R-:W-:Y:S01]  /*6c10*/  CS2R R80, SRZ ;  /* 0x0000000000507805 */ /* 0x000fe2000001ff00 */
[----:B------:R3:W4:Y:S02]  /*6c20*/  SYNCS.PHASECHK.TRANS64.TRYWAIT P0, [R116+URZ+0xc0], R3 ;  /* 0x0000c003740075a7 */ /* 0x00072400080011ff */
[----:B------:R-:W-:Y:S02]  /*6c30*/  IMAD.IADD R114, R5, 0x1, R122 ;  /* 0x0000000105727824 */ /* 0x000fe400078e027a */
[C---:B------:R-:W-:Y:S02]  /*6c40*/  IMAD.IADD R102, R122.reuse, 0x1, R113 ;  /* 0x000000017a667824 */ /* 0x040fe400078e0271 */
[C---:B------:R-:W-:Y:S02]  /*6c50*/  IMAD.IADD R100, R122.reuse, 0x1, R101 ;  /* 0x000000017a647824 */ /* 0x040fe400078e0265 */
[----:B------:R-:W-:Y:S01]  /*6c60*/  IMAD.IADD R98, R122, 0x1, R99 ;  /* 0x000000017a627824 */ /* 0x000fe200078e0263 */
[----:B-1----:R-:W-:Y:S01]  /*6c70*/  @P5 SEL R117, RZ, 0x1, !P1 ;  /* 0x00000001ff755807 */ /* 0x002fe20004800000 */
[----:B---3--:R-:W-:Y:S06]  /*6c80*/  @!P5 BRA `(.L_x_112) ;  /* 0x000000000088d947 */ /* 0x008fec0003800000 */
[----:B------:R-:W-:Y:S01]  /*6c90*/  IMAD.MOV.U32 R71, RZ, RZ, RZ ;  /* 0x000000ffff477224 */ /* 0x000fe200078e00ff */
[----:B------:R-:W-:Y:S01]  /*6ca0*/  ISETP.NE.AND P1, PT, R117, RZ, PT ;  /* 0x000000ff7500720c */ /* 0x000fe20003f25270 */
[----:B------:R-:W-:Y:S01]  /*6cb0*/  BSSY B0, `(.L_x_113) ;  /* 0x0000014000007945 */ /* 0x000fe20003800000 */
[----:B------:R-:W-:Y:S02]  /*6cc0*/  CS2R R82, SRZ ;  /* 0x0000000000527805 */ /* 0x000fe4000001ff00 */
        /* <DEDUP_REMOVED lines=13> */
[----:B------:R-:W-:Y:S01]  /*6da0*/  CS2R R68, SRZ ;  /* 0x0000000000447805 */ /* 0x000fe2000001ff00 */
[----:B------:R-:W-:Y:S06]  /*6db0*/  @P1 BRA `(.L_x_114) ;  /* 0x00000000000c1947 */ /* 0x000fec0003800000 */
[----:B------:R-:W-:Y:S04]  /*6dc0*/  SHF.L.U32 R5, RZ, 0x1f, RZ ;  /* 0x0000001fff057819 */ /* 0x000fe800000006ff */
[----:B------:R-:W1:Y:S02]  /*6dd0*/  SYNCS.PHASECHK.TRANS64.TRYWAIT P1, [UR43+0x50], R5 ;  /* 0x00005005ff0075a7 */ /* 0x000e64000802112b */
[----:B-1----:R-:W-:Y:S05]  /*6de0*/  @!P1 BRA `(.L_x_115) ;  /* 0x0000008000289947 */ /* 0x002fea0003800000 */
.L_x_114:
[----:B------:R-:W-:Y:S05]  /*6df0*/  BSYNC B0 ;  /* 0x0000000000007941 */ /* 0x000fea0003800000 */
.L_x_113:
[----:B------:R-:W-:Y:S01]  /*6e00*/  ISETP.NE.AND P1, PT, R119, RZ, PT ;  /* 0x000000ff7700720c */ /* 0x000fe20003f25270 */
[----:B------:R-:W-:Y:S11]  /*6e10*/  HFMA2 R118, -RZ, RZ, 0, 5.9604644775390625e-08 ;  /* 0x00000001ff767431 */ /* 0x000ff600000001ff */
[----:B------:R-:W-:Y:S01]  /*6e20*/  @!UPT UIADD3 URZ, UPT, UPT, URZ, URZ, URZ ;  /* 0x000000fffffff290 */ /* 0x000fe2000fffe0ff */
[----:B------:R3:W1:Y:S04]  /*6e30*/  @P1 LDS.128 R80, [R115+UR43+0x400] ;  /* 0x0004002b73501984 */ /* 0x0006680008000c00 */
[----:B------:R3:W1:Y:S04]  /*6e40*/  @P1 LDS.128 R76, [R114+0x400] ;  /* 0x00040000724c1984 */ /* 0x0006680000000c00 */
[----:B------:R3:W1:Y:S04]  /*6e50*/  @P1 LDS.128 R72, [R113+0x400] ;  /* 0x0004000071481984 */ /* 0x0006680000000c00 */
[----:B------:R3:W1:Y:S04]  /*6e60*/  @P1 LDS.128 R52, [R102+0x400] ;  /* 0x0004000066341984 */ /* 0x0006680000000c00 */
[----:B------:R3:W1:Y:S04]  /*6e70*/  @P1 LDS.128 R56, [R101+0x400] ;  /* 0x0004000065381984 */ /* 0x0006680000000c00 */
[----:B------:R3:W1:Y:S04]  /*6e80*/  @P1 LDS.128 R60, [R100+0x400] ;  /* 0x00040000643c1984 */ /* 0x0006680000000c00 */
[----:B------:R3:W1:Y:S04]  /*6e90*/  @P1 LDS.128 R64, [R99+0x400] ;  /* 0x0004000063401984 */ /* 0x0006680000000c00 */
[----:B------:R3:W1:Y:S02]  /*6ea0*/  @P1 LDS.128 R68, [R98+0x400] ;  /* 0x0004000062441984 */ /* 0x0006640000000c00 */
.L_x_112:
[----:B------:R-:W-:Y:S05]  /*6eb0*/  BSYNC B1 ;  /* 0x0000000000017941 */ /* 0x000fea0003800000 */
.L_x_111:
[----:B-1----:R-:W-:Y:S04]  /*6ec0*/  SHF.R.U32.HI R0, RZ, 0x15, R39 ;  /* 0x00000015ff007819 */ /* 0x002fe80000011627 */
[----:B------:R-:W-:Y:S01]  /*6ed0*/  LOP3.LUT P1, RZ, R0, 0x3, R91, 0x48, !PT ;  /* 0x0000000300ff7812 */ /* 0x000fe2000782485b */
[----:B------:R-:W-:Y:S01]  /*6ee0*/  @!UPT UIADD3 URZ, UPT, UPT, URZ, URZ, URZ ;  /* 0x000000fffffff290 */ /* 0x000fe2000fffe0ff */
[----:B----4-:R-:W-:Y:S11]  /*6ef0*/  @P0 BRA `(.L_x_116) ;  /* 0x0000000000080947 */ /* 0x010ff60003800000 */
[----:B------:R-:W1:Y:S02]  /*6f00*/  SYNCS.PHASECHK.TRANS64.TRYWAIT P0, [R116+URZ+0xc0], R3 ;  /* 0x0000c003740075a7 */ /* 0x000e6400080011ff */
[----:B-1----:R-:W-:Y:S05]  /*6f10*/  @!P0 BRA `(.L_x_117) ;  /* 0x0000007c00f48947 */ /* 0x002fea0003800000 */
.L_x_116:
[----:B------:R-:W-:Y:S05]  /*6f20*/  @!P1 BRA `(.L_x_118) ;  /* 0x0000000000409947 */ /* 0x000fea0003800000 */
[----:B------:R-:W4:Y:S01]  /*6f30*/  LDCU.64 UR8, c[0x4][0x70] ;  /* 0x01000e00ff0877ac */ /* 0x000f220008000a00 */
[----:B-1----:R-:W-:Y:S01]  /*6f40*/  MOV R3, 0x0 ;  /* 0x0000000000037802 */ /* 0x002fe20000000f00 */
[----:B------:R-:W-:Y:S02]  /*6f50*/  HFMA2 R12, -RZ, RZ, 0, 5.9604644775390625e-08 ;  /* 0x00000001ff0c7431 */ /* 0x000fe400000001ff */
[----:B------:R-:W-:Y:S02]  /*6f60*/  IMAD.MOV.U32 R8, RZ, RZ, 0x192 ;  /* 0x00000192ff087424 */ /* 0x000fe400078e00ff */
[----:B------:R-:W-:Y:S01]  /*6f70*/  IMAD.MOV.U32 R13, RZ, RZ, RZ ;  /* 0x000000ffff0d7224 */ /* 0x000fe200078e00ff */
[----:B------:R-:W1:Y:S01]  /*6f80*/  LDCU.64 UR6, c[0x4][0x78] ;  /* 0x01000f00ff0677ac */ /* 0x000e620008000a00 */
[----:B------:R-:W2:Y:S01]  /*6f90*/  LDC.64 R2, c[0x4][R3] ;  /* 0x0100000003027b82 */ /* 0x000ea20000000a00 */
[----:B------:R-:W5:Y:S01]  /*6fa0*/  LDCU.64 UR4, c[0x4][0x10] ;  /* 0x01000200ff0477ac */ /* 0x000f620008000a00 */
[----:B----4-:R-:W-:Y:S01]  /*6fb0*/  MOV R5, UR9 ;  /* 0x0000000900057c02 */ /* 0x010fe20008000f00 */
[----:B------:R-:W-:Y:S01]  /*6fc0*/  IMAD.U32 R4, RZ, RZ, UR8 ;  /* 0x00000008ff047e24 */ /* 0x000fe2000f8e00ff */
[----:B-1----:R-:W-:Y:S01]  /*6fd0*/  MOV R7, UR7 ;  /* 0x0000000700077c02 */ /* 0x002fe20008000f00 */
[----:B------:R-:W-:Y:S01]  /*6fe0*/  IMAD.U32 R6, RZ, RZ, UR6 ;  /* 0x00000006ff067e24 */ /* 0x000fe2000f8e00ff */
[----:B-----5:R-:W-:Y:S01]  /*6ff0*/  MOV R11, UR5 ;  /* 0x00000005000b7c02 */ /* 0x020fe20008000f00 */
[----:B------:R-:W-:Y:S02]  /*7000*/  IMAD.U32 R10, RZ, RZ, UR4 ;  /* 0x00000004ff0a7e24 */ /* 0x000fe4000f8e00ff */
[----:B------:R-:W-:Y:S07]  /*7010*/  LEPC R20, `(.L_x_118) ;  /* 0x000000001014794e */ /* 0x000fee0000000000 */
[----:B--23--:R-:W-:Y:S05]  /*7020*/  CALL.ABS.NOINC R2 ;  /* 0x0000000002007343 */ /* 0x00cfea0003c00000 */
.L_x_118:
[----:B------:R-:W-:Y:S01]  /*7030*/  LOP3.LUT R44, R80, 0xffffe000, RZ, 0xc0, !PT ;  /* 0xffffe000502c7812 */ /* 0x000fe200078ec0ff */
[----:B------:R-:W-:Y:S05]  /*7040*/  WARPSYNC.ALL ;  /* 0x0000000000007948 */ /* 0x000fea0003800000 */
[----:B------:R-:W-:Y:S01]  /*7050*/  R2UR UR4, R39 ;  /* 0x00000000270472ca */ /* 0x000fe200000e0000 */
[----:B------:R-:W-:Y:S01]  /*7060*/  BSSY.RECONVERGENT B0, `(.L_x_119) ;  /* 0x000009c000007945 */ /* 0x000fe20003800200 */
[----:B------:R-:W-:Y:S02]  /*7070*/  LOP3.LUT R47, R81, 0xffffe000, RZ, 0xc0, !PT ;  /* 0xffffe000512f7812 */ /* 0x000fe400078ec0ff */
[----:B------:R-:W-:Y:S02]  /*7080*/  LOP3.LUT R46, R82, 0xffffe000, RZ, 0xc0, !PT ;  /* 0xffffe000522e7812 */ /* 0x000fe400078ec0ff */
[----:B------:R-:W-:Y:S02]  /*7090*/  LOP3.LUT R48, R83, 0xffffe000, RZ, 0xc0, !PT ;  /* 0xffffe00053307812 */ /* 0x000fe400078ec0ff */
[----:B------:R-:W-:Y:S02]  /*70a0*/  LOP3.LUT R49, R56, 0xffffe000, RZ, 0xc0, !PT ;  /* 0xffffe00038317812 */ /* 0x000fe400078ec0ff */
[----:B------:R-:W-:Y:S03]  /*70b0*/  ISETP.NE.AND P0, PT, R107, RZ, PT ;  /* 0x000000ff6b00720c */ /* 0x000fe60003f05270 */
[----:B------:R-:W2:Y:S02]  /*70c0*/  LDTM.x32 R4, tmem[UR4] ;  /* 0x00000004000479ee */ /* 0x000ea400082c0000 */
[C---:B--2---:R-:W-:Y:S01]  /*70d0*/  FMUL R0, R38.reuse, R4 ;  /* 0x0000000426007220 */ /* 0x044fe20000400000 */
[C---:B------:R-:W-:Y:S01]  /*70e0*/  FMUL R2, R38.reuse, R5 ;  /* 0x0000000526027220 */ /* 0x040fe20000400000 */
[C---:B-1----:R-:W-:Y:S01]  /*70f0*/  FMUL R3, R38.reuse, R6 ;  /* 0x0000000626037220 */ /* 0x042fe20000400000 */
[----:B------:R-:W-:Y:S01]  /*7100*/  FMUL R7, R38, R7 ;  /* 0x0000000726077220 */ /* 0x000fe20000400000 */
[C---:B------:R-:W-:Y:S01]  /*7110*/  FFMA R40, R45.reuse, R44, R0 ;  /* 0x0000002c2d287223 */ /* 0x040fe20000000000 */
[----:B------:R-:W-:Y:S01]  /*7120*/  LOP3.LUT R44, R76, 0xffffe000, RZ, 0xc0, !PT ;  /* 0xffffe0004c2c7812 */ /* 0x000fe200078ec0ff */
[C---:B------:R-:W-:Y:S01]  /*7130*/  FFMA R41, R45.reuse, R47, R2 ;  /* 0x0000002f2d297223 */ /* 0x040fe20000000002 */
[----:B------:R-:W-:Y:S01]  /*7140*/  LOP3.LUT R47, R78, 0xffffe000, RZ, 0xc0, !PT ;  /* 0xffffe0004e2f7812 */ /* 0x000fe200078ec0ff */
[----:B------:R-:W-:Y:S01]  /*7150*/  FFMA R42, R45, R46, R3 ;  /* 0x0000002e2d2a7223 */ /* 0x000fe20000000003 */
[----:B------:R-:W-:Y:S01]  /*7160*/  LOP3.LUT R46, R77, 0xffffe000, RZ, 0xc0, !PT ;  /* 0xffffe0004d2e7812 */ /* 0x000fe200078ec0ff */
[----:B------:R-:W-:Y:S01]  /*7170*/  FFMA R43, R45, R48, R7 ;  /* 0x000000302d2b7223 */ /* 0x000fe20000000007 */
[----:B------:R-:W-:Y:S01]  /*7180*/  LOP3.LUT R48, R79, 0xffffe000, RZ, 0xc0, !PT ;  /* 0xffffe0004f307812 */ /* 0x000fe200078ec0ff */
[C---:B------:R-:W-:Y:S01]  /*7190*/  FMUL R4, R38.reuse, R8 ;  /* 0x0000000826047220 */ /* 0x040fe20000400000 */
[----:B------:R-:W-:Y:S01]  /*71a0*/  F2FP.TF32.F32.PACK_B R40, R40 ;  /* 0x00000028ff28723e */ /* 0x000fe200024050ff */
[C---:B------:R-:W-:Y:S01]  /*71b0*/  FMUL R5, R38.reuse, R9 ;  /* 0x0000000926057220 */ /* 0x040fe20000400000 */
[----:B------:R-:W-:Y:S01]  /*71c0*/  F2FP.TF32.F32.PACK_B R41, R41 ;  /* 0x00000029ff29723e */ /* 0x000fe200024050ff */
[C---:B------:R-:W-:Y:S01]  /*71d0*/  FMUL R6, R38.reuse, R10 ;  /* 0x0000000a26067220 */ /* 0x040fe20000400000 */
[----:B------:R-:W-:Y:S01]  /*71e0*/  F2FP.TF32.F32.PACK_B R42, R42 ;  /* 0x0000002aff2a723e */ /* 0x000fe200024050ff */
[C---:B------:R-:W-:Y:S01]  /*71f0*/  FFMA R4, R45.reuse, R44, R4 ;  /* 0x0000002c2d047223 */ /* 0x040fe20000000004 */
[----:B------:R-:W-:Y:S01]  /*7200*/  F2FP.TF32.F32.PACK_B R43, R43 ;  /* 0x0000002bff2b723e */ /* 0x000fe200024050ff */
[----:B------:R-:W-:Y:S01]  /*7210*/  FMUL R11, R38, R11 ;  /* 0x0000000b260b7220 */ /* 0x000fe20000400000 */
[----:B------:R-:W-:Y:S01]  /*7220*/  LOP3.LUT R44, R72, 0xffffe000, RZ, 0xc0, !PT ;  /* 0xffffe000482c7812 */ /* 0x000fe200078ec0ff */
[----:B------:R-:W-:Y:S01]  /*7230*/  FFMA R5, R45, R46, R5 ;  /* 0x0000002e2d057223 */ /* 0x000fe20000000005 */
[----:B------:R-:W-:Y:S01]  /*7240*/  LOP3.LUT R46, R73, 0xffffe000, RZ, 0xc0, !PT ;  /* 0xffffe000492e7812 */ /* 0x000fe200078ec0ff */
[----:B------:R-:W-:Y:S01]  /*7250*/  FMUL R8, R38, R12 ;  /* 0x0000000c26087220 */ /* 0x000fe20000400000 */
[----:B------:R-:W-:Y:S01]  /*7260*/  F2FP.TF32.F32.PACK_B R4, R4 ;  /* 0x00000004ff04723e */ /* 0x000fe200024050ff */
[C---:B------:R-:W-:Y:S01]  /*7270*/  FFMA R6, R45.reuse, R47, R6 ;  /* 0x0000002f2d067223 */ /* 0x040fe20000000006 */
[----:B------:R-:W-:Y:S01]  /*7280*/  LOP3.LUT R47, R74, 0xffffe000, RZ, 0xc0, !PT ;  /* 0xffffe0004a2f7812 */ /* 0x000fe200078ec0ff */
[----:B------:R-:W-:Y:S01]  /*7290*/  FFMA R7, R45, R48, R11 ;  /* 0x000000302d077223 */ /* 0x000fe2000000000b */
[----:B------:R-:W-:Y:S01]  /*72a0*/  LOP3.LUT R48, R75, 0xffffe000, RZ, 0xc0, !PT ;  /* 0xffffe0004b307812 */ /* 0x000fe200078ec0ff */
[----:B------:R-:W-:Y:S01]  /*72b0*/  FMUL R9, R38, R13 ;  /* 0x0000000d26097220 */ /* 0x000fe20000400000 */
[----:B------:R-:W-:Y:S01]  /*72c0*/  F2FP.TF32.F32.PACK_B R5, R5 ;  /* 0x00000005ff05723e */ /* 0x000fe200024050ff */
[----:B------:R1:W-:Y:S01]  /*72d0*/  STS.128 [R115+UR43+0x400], R40 ;  /* 0x0004002873007988 */ /* 0x0003e20008000c2b */
[----:B------:R-:W-:Y:S01]  /*72e0*/  F2FP.TF32.F32.PACK_B R6, R6 ;  /* 0x00000006ff06723e */ /* 0x000fe200024050ff */
[C---:B------:R-:W-:Y:S01]  /*72f0*/  FFMA R8, R45.reuse, R44, R8 ;  /* 0x0000002c2d087223 */ /* 0x040fe20000000008 */
[----:B------:R-:W-:Y:S01]  /*7300*/  LOP3.LUT R44, R52, 0xffffe000, RZ, 0xc0, !PT ;  /* 0xffffe000342c7812 */ /* 0x000fe200078ec0ff */
[C---:B------:R-:W-:Y:S01]  /*7310*/  FMUL R10, R38.reuse, R14 ;  /* 0x0000000e260a7220 */ /* 0x040fe20000400000 */
[----:B------:R-:W-:Y:S01]  /*7320*/  F2FP.TF32.F32.PACK_B R7, R7 ;  /* 0x00000007ff07723e */ /* 0x000fe200024050ff */
[C---:B------:R-:W-:Y:S01]  /*7330*/  FMUL R15, R38.reuse, R15 ;  /* 0x0000000f260f7220 */ /* 0x040fe20000400000 */
[----:B------:R-:W-:Y:S01]  /*7340*/  F2FP.TF32.F32.PACK_B R8, R8 ;  /* 0x00000008ff08723e */ /* 0x000fe200024050ff */
[----:B------:R-:W-:Y:S01]  /*7350*/  FMUL R12, R38, R16 ;  /* 0x00000010260c7220 */ /* 0x000fe20000400000 */
[----:B------:R-:W-:Y:S01]  /*7360*/  FFMA R9, R45, R46, R9 ;  /* 0x0000002e2d097223 */ /* 0x000fe20000000009 */
[----:B------:R-:W-:Y:S01]  /*7370*/  LOP3.LUT R46, R55, 0xffffe000, RZ, 0xc0, !PT ;  /* 0xffffe000372e7812 */ /* 0x000fe200078ec0ff */
[C---:B------:R-:W-:Y:S01]  /*7380*/  FFMA R10, R45.reuse, R47, R10 ;  /* 0x0000002f2d0a7223 */ /* 0x040fe2000000000a */
[----:B------:R-:W-:Y:S01]  /*7390*/  LOP3.LUT R47, R54, 0xffffe000, RZ, 0xc0, !PT ;  /* 0xffffe000362f7812 */ /* 0x000fe200078ec0ff */
[C---:B------:R-:W-:Y:S01]  /*73a0*/  FFMA R11, R45.reuse, R48, R15 ;  /* 0x000000302d0b7223 */ /* 0x040fe2000000000f */
[----:B------:R-:W-:Y:S01]  /*73b0*/  F2FP.TF32.F32.PACK_B R9, R9 ;  /* 0x00000009ff09723e */ /* 0x000fe200024050ff */
[----:B------:R-:W-:Y:S01]  /*73c0*/  FFMA R12, R45, R44, R12 ;  /* 0x0000002c2d0c7223 */ /* 0x000fe2000000000c */
[----:B------:R-:W-:Y:S01]  /*73d0*/  LOP3.LUT R44, R53, 0xffffe000, RZ, 0xc0, !PT ;  /* 0xffffe000352c7812 */ /* 0x000fe200078ec0ff */
[----:B------:R1:W-:Y:S01]  /*73e0*/  STS.128 [R114+0x400], R4 ;  /* 0x0004000472007388 */ /* 0x0003e20000000c00 */
[----:B------:R-:W-:Y:S01]  /*73f0*/  F2FP.TF32.F32.PACK_B R10, R10 ;  /* 0x0000000aff0a723e */ /* 0x000fe200024050ff */
[C---:B------:R-:W-:Y:S01]  /*7400*/  FMUL R13, R38.reuse, R17 ;  /* 0x00000011260d7220 */ /* 0x040fe20000400000 */
[----:B------:R-:W-:Y:S01]  /*7410*/  F2FP.TF32.F32.PACK_B R11, R11 ;  /* 0x0000000bff0b723e */ /* 0x000fe200024050ff */
[C---:B------:R-:W-:Y:S01]  /*7420*/  FMUL R14, R38.reuse, R18 ;  /* 0x00000012260e7220 */ /* 0x040fe20000400000 */
[----:B------:R-:W-:Y:S01]  /*7430*/  F2FP.TF32.F32.PACK_B R12, R12 ;  /* 0x0000000cff0c723e */ /* 0x000fe200024050ff */
[----:B------:R-:W-:Y:S01]  /*7440*/  FMUL R19, R38, R19 ;  /* 0x0000001326137220 */ /* 0x000fe20000400000 */
[----:B------:R-:W-:Y:S01]  /*7450*/  LOP3.LUT R48, R65, 0xffffe000, RZ, 0xc0, !PT ;  /* 0xffffe00041307812 */ /* 0x000fe200078ec0ff */
[----:B------:R-:W-:Y:S01]  /*7460*/  FFMA R13, R45, R44, R13 ;  /* 0x0000002c2d0d7223 */ /* 0x000fe2000000000d */
[----:B------:R-:W-:Y:S01]  /*7470*/  LOP3.LUT R44, R57, 0xffffe000, RZ, 0xc0, !PT ;  /* 0xffffe000392c7812 */ /* 0x000fe200078ec0ff */
[C---:B------:R-:W-:Y:S01]  /*7480*/  FFMA R14, R45.reuse, R47, R14 ;  /* 0x0000002f2d0e7223 */ /* 0x040fe2000000000e */
[----:B------:R-:W-:Y:S01]  /*7490*/  LOP3.LUT R47, R58, 0xffffe000, RZ, 0xc0, !PT ;  /* 0xffffe0003a2f7812 */ /* 0x000fe200078ec0ff */
[C---:B------:R-:W-:Y:S01]  /*74a0*/  FMUL R16, R38.reuse, R20 ;  /* 0x0000001426107220 */ /* 0x040fe20000400000 */
[----:B------:R-:W-:Y:S01]  /*74b0*/  F2FP.TF32.F32.PACK_B R13, R13 ;  /* 0x0000000dff0d723e */ /* 0x000fe200024050ff */
[----:B------:R1:W-:Y:S01]  /*74c0*/  STS.128 [R113+0x400], R8 ;  /* 0x0004000871007388 */ /* 0x0003e20000000c00 */
[----:B------:R-:W-:Y:S01]  /*74d0*/  F2FP.TF32.F32.PACK_B R14, R14 ;  /* 0x0000000eff0e723e */ /* 0x000fe200024050ff */
[----:B------:R-:W-:Y:S01]  /*74e0*/  FFMA R15, R45, R46, R19 ;  /* 0x0000002e2d0f7223 */ /* 0x000fe20000000013 */
[----:B------:R-:W-:Y:S01]  /*74f0*/  LOP3.LUT R46, R59, 0xffffe000, RZ, 0xc0, !PT ;  /* 0xffffe0003b2e7812 */ /* 0x000fe200078ec0ff */
[----:B------:R-:W-:Y:S01]  /*7500*/  FMUL R17, R38, R21 ;  /* 0x0000001526117220 */ /* 0x000fe20000400000 */
[C---:B------:R-:W-:Y:S01]  /*7510*/  FFMA R16, R45.reuse, R49, R16 ;  /* 0x000000312d107223 */ /* 0x040fe20000000010 */
[----:B------:R-:W-:Y:S01]  /*7520*/  LOP3.LUT R49, R60, 0xffffe000, RZ, 0xc0, !PT ;  /* 0xffffe0003c317812 */ /* 0x000fe200078ec0ff */
[C---:B------:R-:W-:Y:S01]  /*7530*/  FMUL R18, R38.reuse, R22 ;  /* 0x0000001626127220 */ /* 0x040fe20000400000 */
[----:B------:R-:W-:Y:S01]  /*7540*/  F2FP.TF32.F32.PACK_B R15, R15 ;  /* 0x0000000fff0f723e */ /* 0x000fe200024050ff */
[----:B------:R-:W-:Y:S01]  /*7550*/  FFMA R17, R45, R44, R17 ;  /* 0x0000002c2d117223 */ /* 0x000fe20000000011 */
[C---:B------:R-:W-:Y:S01]  /*7560*/  FMUL R23, R38.reuse, R23 ;  /* 0x0000001726177220 */ /* 0x040fe20000400000 */
[C---:B------:R-:W-:Y:S01]  /*7570*/  FMUL R20, R38.reuse, R24 ;  /* 0x0000001826147220 */ /* 0x040fe20000400000 */
[----:B------:R-:W-:Y:S01]  /*7580*/  LOP3.LUT R44, R61, 0xffffe000, RZ, 0xc0, !PT ;  /* 0xffffe0003d2c7812 */ /* 0x000fe200078ec0ff */
[----:B------:R1:W-:Y:S01]  /*7590*/  STS.128 [R102+0x400], R12 ;  /* 0x0004000c66007388 */ /* 0x0003e20000000c00 */
[----:B------:R-:W-:Y:S01]  /*75a0*/  F2FP.TF32.F32.PACK_B R16, R16 ;  /* 0x00000010ff10723e */ /* 0x000fe200024050ff */
[----:B------:R-:W-:Y:S01]  /*75b0*/  FMUL R21, R38, R25 ;  /* 0x0000001926157220 */ /* 0x000fe20000400000 */
[----:B------:R-:W-:Y:S01]  /*75c0*/  F2FP.TF32.F32.PACK_B R17, R17 ;  /* 0x00000011ff11723e */ /* 0x000fe200024050ff */
[C---:B------:R-:W-:Y:S01]  /*75d0*/  FFMA R18, R45.reuse, R47, R18 ;  /* 0x0000002f2d127223 */ /* 0x040fe20000000012 */
[----:B------:R-:W-:Y:S01]  /*75e0*/  LOP3.LUT R47, R64, 0xffffe000, RZ, 0xc0, !PT ;  /* 0xffffe000402f7812 */ /* 0x000fe200078ec0ff */
[C---:B------:R-:W-:Y:S01]  /*75f0*/  FFMA R19, R45.reuse, R46, R23 ;  /* 0x0000002e2d137223 */ /* 0x040fe20000000017 */
[C---:B------:R-:W-:Y:S01]  /*7600*/  FFMA R20, R45.reuse, R49, R20 ;  /* 0x000000312d147223 */ /* 0x040fe20000000014 */
[----:B------:R-:W-:Y:S01]  /*7610*/  FFMA R21, R45, R44, R21 ;  /* 0x0000002c2d157223 */ /* 0x000fe20000000015 */
[----:B------:R-:W-:Y:S01]  /*7620*/  LOP3.LUT R46, R62, 0xffffe000, RZ, 0xc0, !PT ;  /* 0xffffe0003e2e7812 */ /* 0x000fe200078ec0ff */
[C---:B------:R-:W-:Y:S01]  /*7630*/  FMUL R22, R38.reuse, R26 ;  /* 0x0000001a26167220 */ /* 0x040fe20000400000 */
[----:B------:R-:W-:Y:S01]  /*7640*/  LOP3.LUT R44, R63, 0xffffe000, RZ, 0xc0, !PT ;  /* 0xffffe0003f2c7812 */ /* 0x000fe200078ec0ff */
[C---:B------:R-:W-:Y:S01]  /*7650*/  FMUL R27, R38.reuse, R27 ;  /* 0x0000001b261b7220 */ /* 0x040fe20000400000 */
[----:B------:R-:W-:Y:S01]  /*7660*/  F2FP.TF32.F32.PACK_B R18, R18 ;  /* 0x00000012ff12723e */ /* 0x000fe200024050ff */
[C---:B------:R-:W-:Y:S01]  /*7670*/  FFMA R22, R45.reuse, R46, R22 ;  /* 0x0000002e2d167223 */ /* 0x040fe20000000016 */
[----:B------:R-:W-:Y:S01]  /*7680*/  F2FP.TF32.F32.PACK_B R19, R19 ;  /* 0x00000013ff13723e */ /* 0x000fe200024050ff */
[----:B------:R-:W-:Y:S01]  /*7690*/  FFMA R23, R45, R44, R27 ;  /* 0x0000002c2d177223 */ /* 0x000fe2000000001b */
[C---:B------:R-:W-:Y:S01]  /*76a0*/  FMUL R24, R38.reuse, R28 ;  /* 0x0000001c26187220 */ /* 0x040fe20000400000 */
[----:B------:R-:W-:Y:S01]  /*76b0*/  F2FP.TF32.F32.PACK_B R20, R20 ;  /* 0x00000014ff14723e */ /* 0x000fe200024050ff */
[----:B------:R-:W-:Y:S01]  /*76c0*/  FMUL R25, R38, R29 ;  /* 0x0000001d26197220 */ /* 0x000fe20000400000 */
[----:B------:R1:W-:Y:S01]  /*76d0*/  STS.128 [R101+0x400], R16 ;  /* 0x0004001065007388 */ /* 0x0003e20000000c00 */
[----:B------:R-:W-:Y:S01]  /*76e0*/  LOP3.LUT R49, R66, 0xffffe000, RZ, 0xc0, !PT ;  /* 0xffffe00042317812 */ /* 0x000fe200078ec0ff */
[C---:B------:R-:W-:Y:S01]  /*76f0*/  FMUL R26, R38.reuse, R30 ;  /* 0x0000001e261a7220 */ /* 0x040fe20000400000 */
[----:B------:R-:W-:Y:S01]  /*7700*/  LOP3.LUT R44, R67, 0xffffe000, RZ, 0xc0, !PT ;  /* 0xffffe000432c7812 */ /* 0x000fe200078ec0ff */
[----:B------:R-:W-:Y:S01]  /*7710*/  FMUL R31, R38, R31 ;  /* 0x0000001f261f7220 */ /* 0x000fe20000400000 */
[----:B------:R-:W-:Y:S01]  /*7720*/  F2FP.TF32.F32.PACK_B R21, R21 ;  /* 0x00000015ff15723e */ /* 0x000fe200024050ff */
[C---:B------:R-:W-:Y:S01]  /*7730*/  FFMA R24, R45.reuse, R47, R24 ;  /* 0x0000002f2d187223 */ /* 0x040fe20000000018 */
[----:B------:R-:W-:Y:S01]  /*7740*/  F2FP.TF32.F32.PACK_B R22, R22 ;  /* 0x00000016ff16723e */ /* 0x000fe200024050ff */
[C---:B------:R-:W-:Y:S01]  /*7750*/  FFMA R25, R45.reuse, R48, R25 ;  /* 0x000000302d197223 */ /* 0x040fe20000000019 */
[----:B------:R-:W-:Y:S01]  /*7760*/  F2FP.TF32.F32.PACK_B R23, R23 ;  /* 0x00000017ff17723e */ /* 0x000fe200024050ff */
[C---:B------:R-:W-:Y:S01]  /*7770*/  FFMA R26, R45.reuse, R49, R26 ;  /* 0x000000312d1a7223 */ /* 0x040fe2000000001a */
[----:B------:R-:W-:Y:S01]  /*7780*/  FFMA R27, R45, R44, R31 ;  /* 0x0000002c2d1b7223 */ /* 0x000fe2000000001f */
[----:B------:R-:W-:Y:S01]  /*7790*/  LOP3.LUT R47, R68, 0xffffe000, RZ, 0xc0, !PT ;  /* 0xffffe000442f7812 */ /* 0x000fe200078ec0ff */
[C---:B------:R-:W-:Y:S01]  /*77a0*/  FMUL R28, R38.reuse, R32 ;  /* 0x00000020261c7220 */ /* 0x040fe20000400000 */
[----:B------:R1:W-:Y:S01]  /*77b0*/  STS.128 [R100+0x400], R20 ;  /* 0x0004001464007388 */ /* 0x0003e20000000c00 */
[----:B------:R-:W-:Y:S01]  /*77c0*/  LOP3.LUT R46, R69, 0xffffe000, RZ, 0xc0, !PT ;  /* 0xffffe000452e7812 */ /* 0x000fe200078ec0ff */
[----:B------:R-:W-:Y:S01]  /*77d0*/  FMUL R29, R38, R33 ;  /* 0x00000021261d7220 */ /* 0x000fe20000400000 */
        /* <DEDUP_REMOVED lines=10> */
[----:B------:R-:W-:Y:S01]  /*7880*/  F2FP.TF32.F32.PACK_B R27, R27 ;  /* 0x0000001bff1b723e */ /* 0x000fe200024050ff */
[----:B------:R-:W-:Y:S01]  /*7890*/  FFMA R31, R45, R44, R35 ;  /* 0x0000002c2d1f7223 */ /* 0x000fe20000000023 */
[----:B------:R-:W-:Y:S02]  /*78a0*/  F2FP.TF32.F32.PACK_B R28, R28 ;  /* 0x0000001cff1c723e */ /* 0x000fe400024050ff */
[----:B------:R-:W-:Y:S01]  /*78b0*/  F2FP.TF32.F32.PACK_B R29, R29 ;  /* 0x0000001dff1d723e */ /* 0x000fe200024050ff */
[----:B------:R1:W-:Y:S01]  /*78c0*/  STS.128 [R99+0x400], R24 ;  /* 0x0004001863007388 */ /* 0x0003e20000000c00 */
[----:B------:R-:W-:Y:S02]  /*78d0*/  F2FP.TF32.F32.PACK_B R30, R30 ;  /* 0x0000001eff1e723e */ /* 0x000fe400024050ff */
[----:B------:R-:W-:Y:S05]  /*78e0*/  F2FP.TF32.F32.PACK_B R31, R31 ;  /* 0x0000001fff1f723e */ /* 0x000fea00024050ff */
[----:B------:R1:W-:Y:S01]  /*78f0*/  STS.128 [R98+0x400], R28 ;  /* 0x0004001c62007388 */ /* 0x0003e20000000c00 */
[----:B------:R-:W-:Y:S01]  /*7900*/  @!PT LDS RZ, [RZ] ;  /* 0x00000000fffff984 */ /* 0x000fe20000000800 */
[----:B------:R-:W-:Y:S01]  /*7910*/  @!PT LDS RZ, [RZ] ;  /* 0x00000000fffff984 */ /* 0x000fe20000000800 */
[----:B------:R-:W-:Y:S01]  /*7920*/  @!PT LDS RZ, [RZ] ;  /* 0x00000000fffff984 */ /* 0x000fe20000000800 */
[----:B------:R-:W-:Y:S01]  /*7930*/  @!PT LDS RZ, [RZ] ;  /* 0x00000000fffff984 */ /* 0x000fe20000000800 */
[----:B------:R2:W-:Y:S07]  /*7940*/  MEMBAR.ALL.CTA ;  /* 0x0000000000007992 */ /* 0x0005ee0000008000 */
[----:B--2---:R-:W2:Y:S02]  /*7950*/  FENCE.VIEW.ASYNC.S ;  /* 0x00000000000073c6 */ /* 0x004ea40000000000 */
[----:B--2---:R-:W-:Y:S06]  /*7960*/  BAR.SYNC.DEFER_BLOCKING 0x1, 0x80 ;  /* 0x0042000000007b1d */ /* 0x004fec0000010000 */
[----:B------:R-:W-:Y:S05]  /*7970*/  @P0 BRA `(.L_x_120) ;  /* 0x0000000000280947 */ /* 0x000fea0003800000 */
[----:B------:R-:W-:Y:S01]  /*7980*/  UIADD3 UR4, UPT, UPT, UR43, 0x400, URZ ;  /* 0x000004002b047890 */ /* 0x000fe2000fffe0ff */
[----:B------:R-:W-:Y:S05]  /*7990*/  UMOV UR51, UR36 ;  /* 0x0000002400337c82 */ /* 0x000fea0008000000 */
[----:B------:R-:W-:Y:S01]  /*79a0*/  MOV R95, UR4 ;  /* 0x00000004005f7c02 */ /* 0x000fe20008000f00 */
[----:B------:R-:W-:Y:S03]  /*79b0*/  UIADD3 UR4, UP0, UPT, UR54, 0x680, URZ ;  /* 0x0000068036047890 */ /* 0x000fe6000ff1e0ff */
[----:B------:R-:W-:Y:S01]  /*79c0*/  R2UR UR48, R95 ;  /* 0x000000005f3072ca */ /* 0x000fe200000e0000 */
[----:B------:R-:W-:Y:S11]  /*79d0*/  UIADD3.X UR5, UPT, UPT, URZ, UR55, URZ, UP0, !UPT ;  /* 0x00000037ff057290 */ /* 0x000ff600087fe4ff */
[----:B------:R-:W-:Y:S01]  /*79e0*/  @!UPT UIADD3 URZ, UPT, UPT, URZ, URZ, URZ ;  /* 0x000000fffffff290 */ /* 0x000fe2000fffe0ff */
[----:B------:R2:W-:Y:S01]  /*79f0*/  UTMASTG.3D [UR48], [UR4] ;  /* 0x00000030040073b5 */ /* 0x0005e20008010000 */
[----:B------:R0:W-:Y:S01]  /*7a00*/  UTMACMDFLUSH ;  /* 0x00000000000079b7 */ /* 0x0001e20000000000 */
[----:B--2---:R-:W-:Y:S04]  /*7a10*/  DEPBAR.LE SB0, 0x1 ;  /* 0x000080400000791a */ /* 0x004fe80000000000 */
.L_x_120:
[----:B------:R-:W-:Y:S05]  /*7a20*/  BSYNC.RECONVERGENT B0 ;  /* 0x0000000000007941 */ /* 0x000fea0003800200 */
.L_x_119:
[----:B------:R-:W-:Y:S01]  /*7a30*/  BAR.SYNC.DEFER_BLOCKING 0x1, 0x80 ;  /* 0x0042000000007b1d */ /* 0x000fe20000010000 */
[----:B------:R-:W-:Y:S01]  /*7a40*/  ISETP.NE.AND P1, PT, R112, RZ, PT ;  /* 0x000000ff7000720c */ /* 0x000fe20003f25270 */
[----:B------:R-:W-:Y:S01]  /*7a50*/  UISETP.NE.AND UP0, UPT, UR53, URZ, UPT ;  /* 0x000000ff3500728c */ /* 0x000fe2000bf05270 */
[----:B------:R-:W-:Y:S11]  /*7a60*/  LEA R3, R118, UR43, 0x3 ;  /* 0x0000002b76037c11 */ /* 0x000ff6000f8e18ff */
[----:B------:R-:W-:Y:S01]  /*7a70*/  @P1 SHF.L.U32 R2, RZ, 0x1f, RZ ;  /* 0x0000001fff021819 */ /* 0x000fe200000006ff */
[----:B------:R-:W-:Y:S06]  /*7a80*/  BRA.U !UP0, `(.L_x_121) ;  /* 0x0000000108247547 */ /* 0x000fec000b800000 */
[----:B-1----:R-:W-:Y:S01]  /*7a90*/  IMAD.U32 R5, RZ, RZ, UR47 ;  /* 0x0000002fff057e24 */ /* 0x002fe2000f8e00ff */
[----:B------:R-:W-:Y:S01]  /*7aa0*/  MOV R0, UR52 ;  /* 0x0000003400007c02 */ /* 0x000fe20008000f00 */
[----:B------:R-:W-:Y:S03]  /*7ab0*/  UIADD3 UR4, UPT, UPT, UR47, 0x1, URZ ;  /* 0x000000012f047890 */ /* 0x000fe6000fffe0ff */
[----:B------:R-:W-:Y:S01]  /*7ac0*/  @P1 LEA R5, R5, UR43, 0x3 ;  /* 0x0000002b05051c11 */ /* 0x000fe2000f8e18ff */
[----:B------:R-:W-:Y:S04]  /*7ad0*/  UISETP.NE.AND UP0, UPT, UR4, 0x4, UPT ;  /* 0x000000040400788c */ /* 0x000fe8000bf05270 */
[----:B------:R-:W-:Y:S01]  /*7ae0*/  @P1 VIADD R5, R5, 0x70 ;  /* 0x0000007005051836 */ /* 0x000fe20000000000 */
[----:B------:R-:W-:Y:S04]  /*7af0*/  USEL UR47, UR4, URZ, UP0 ;  /* 0x000000ff042f7287 */ /* 0x000fe80008000000 */
[----:B------:R-:W-:Y:S04]  /*7b00*/  @P1 PRMT R0, R0, 0x654, R5 ;  /* 0x0000065400001816 */ /* 0x000fe80000000005 */
[----:B------:R2:W-:Y:S04]  /*7b10*/  @P1 SYNCS.ARRIVE.TRANS64.RED.A1T0 RZ, [R0+URZ], RZ ;  /* 0x000000ff00ff19a7 */ /* 0x0005e800081004ff */
.L_x_121:
[----:B------:R-:W4:Y:S01]  /*7b20*/  @P1 SYNCS.PHASECHK.TRANS64.TRYWAIT P0, [R3+URZ+0x50], R2 ;  /* 0x00005002030015a7 */ /* 0x000f2200080011ff */
[----:B------:R-:W-:Y:S01]  /*7b30*/  BSSY B1, `(.L_x_122) ;  /* 0x000001f000017945 */ /* 0x000fe20003800000 */
[----:B----4-:R-:W-:Y:S03]  /*7b40*/  @P1 SEL R117, RZ, 0x1, !P0 ;  /* 0x00000001ff751807 */ /* 0x010fe60004000000 */
[----:B------:R-:W-:Y:S05]  /*7b50*/  @!P1 BRA `(.L_x_123) ;  /* 0x0000000000709947 */ /* 0x000fea0003800000 */
[----:B------:R-:W-:Y:S01]  /*7b60*/  ISETP.NE.AND P1, PT, R119, RZ, PT ;  /* 0x000000ff7700720c */ /* 0x000fe20003f25270 */
[----:B------:R-:W-:Y:S01]  /*7b70*/  BSSY B0, `(.L_x_124) ;  /* 0x000000b000007945 */ /* 0x000fe20003800000 */
[----:B------:R-:W-:Y:S11]  /*7b80*/  ISETP.NE.AND P0, PT, R117, RZ, PT ;  /* 0x000000ff7500720c */ /* 0x000ff60003f05270 */
[----:B-1----:R-:W-:Y:S05]  /*7b90*/  @P1 IMAD R4, R118, 0x4000, R115 ;  /* 0x0000400076041824 */ /* 0x002fea00078e0273 */
[----:B------:R-:W-:Y:S04]  /*7ba0*/  @P1 IADD3 R9, PT, PT, R4, UR43, RZ ;  /* 0x0000002b04091c10 */ /* 0x000fe8000fffe0ff */
[----:B------:R-:W-:Y:S01]  /*7bb0*/  @P1 IADD3 R7, PT, PT, R120, R9, RZ ;  /* 0x0000000978071210 */ /* 0x000fe20007ffe0ff */
[--C-:B------:R-:W-:Y:S02]  /*7bc0*/  @P1 IMAD.IADD R5, R51, 0x1, R9.reuse ;  /* 0x0000000133051824 */ /* 0x100fe400078e0209 */
[----:B------:R-:W-:Y:S01]  /*7bd0*/  @P1 IMAD.IADD R2, R122, 0x1, R9 ;  /* 0x000000017a021824 */ /* 0x000fe200078e0209 */
[----:B------:R-:W-:Y:S06]  /*7be0*/  @P0 BRA `(.L_x_125) ;  /* 0x00000000000c0947 */ /* 0x000fec0003800000 */
[----:B--2---:R-:W-:Y:S04]  /*7bf0*/  SHF.L.U32 R0, RZ, 0x1f, RZ ;  /* 0x0000001fff007819 */ /* 0x004fe800000006ff */
[----:B------:R-:W1:Y:S02]  /*7c00*/  SYNCS.PHASECHK.TRANS64.TRYWAIT P0, [R3+URZ+0x50], R0 ;  /* 0x00005000030075a7 */ /* 0x000e6400080011ff */
[----:B-1----:R-:W-:Y:S05]  /*7c10*/  @!P0 BRA `(.L_x_126) ;  /* 0x0000007000c88947 */ /* 0x002fea0003800000 */
.L_x_125:
[----:B------:R-:W-:Y:S05]  /*7c20*/  BSYNC B0 ;  /* 0x0000000000007941 */ /* 0x000fea0003800000 */
.L_x_124:
[----:B------:R-:W-:Y:S01]  /*7c30*/  ISETP.NE.AND P0, PT, R119, RZ, PT ;  /* 0x000000ff7700720c */ /* 0x000fe20003f05270 */
[----:B------:R-:W-:Y:S11]  /*7c40*/  VIADD R118, R118, 0x1 ;  /* 0x0000000176767836 */ /* 0x000ff60000000000 */
[----:B------:R-:W-:Y:S01]  /*7c50*/  @!UPT UIADD3 URZ, UPT, UPT, URZ, URZ, URZ ;  /* 0x000000fffffff290 */ /* 0x000fe2000fffe0ff */
[----:B------:R4:W3:Y:S01]  /*7c60*/  @P0 LDS.128 R80, [R4+UR43+0x400] ;  /* 0x0004002b04500984 */ /* 0x0008e20008000c00 */
[--C-:B-1----:R-:W-:Y:S01]  /*7c70*/  @P0 IMAD.IADD R3, R120, 0x1, R5.reuse ;  /* 0x0000000178030824 */ /* 0x102fe200078e0205 */
[C---:B--2---:R-:W-:Y:S01]  /*7c80*/  @P0 IADD3 R0, PT, PT, R122.reuse, R7, RZ ;  /* 0x000000077a000210 */ /* 0x044fe20007ffe0ff */
[C---:B------:R-:W-:Y:S01]  /*7c90*/  @P0 IMAD.IADD R6, R122.reuse, 0x1, R5 ;  /* 0x000000017a060824 */ /* 0x040fe200078e0205 */
[----:B------:R4:W1:Y:S02]  /*7ca0*/  @P0 LDS.128 R76, [R2+0x400] ;  /* 0x00040000024c0984 */ /* 0x0008640000000c00 */
[----:B------:R-:W-:Y:S02]  /*7cb0*/  @P0 IADD3 R8, PT, PT, R122, R3, RZ ;  /* 0x000000037a080210 */ /* 0x000fe40007ffe0ff */
[----:B------:R4:W2:Y:S04]  /*7cc0*/  @P0 LDS.128 R72, [R7+0x400] ;  /* 0x0004000007480984 */ /* 0x0008a80000000c00 */
[----:B------:R4:W1:Y:S04]  /*7cd0*/  @P0 LDS.128 R52, [R0+0x400] ;  /* 0x0004000000340984 */ /* 0x0008680000000c00 */
[----:B------:R4:W1:Y:S04]  /*7ce0*/  @P0 LDS.128 R56, [R5+0x400] ;  /* 0x0004000005380984 */ /* 0x0008680000000c00 */
[----:B------:R4:W1:Y:S04]  /*7cf0*/  @P0 LDS.128 R60, [R6+0x400] ;  /* 0x00040000063c0984 */ /* 0x0008680000000c00 */
[----:B------:R4:W1:Y:S04]  /*7d00*/  @P0 LDS.128 R64, [R3+0x400] ;  /* 0x0004000003400984 */ /* 0x0008680000000c00 */
[----:B------:R4:W1:Y:S02]  /*7d10*/  @P0 LDS.128 R68, [R8+0x400] ;  /* 0x0004000008440984 */ /* 0x0008640000000c00 */
.L_x_123:
[----:B------:R-:W-:Y:S05]  /*7d20*/  BSYNC B1 ;  /* 0x0000000000017941 */ /* 0x000fea0003800000 */
.L_x_122:
[----:B--2-4-:R-:W-:Y:S05]  /*7d30*/  VIADD R0, R39, 0x20 ;  /* 0x0000002027007836 */ /* 0x014fea0000000000 */
[----:B------:R-:W-:Y:S04]  /*7d40*/  SHF.R.U32.HI R0, RZ, 0x15, R0 ;  /* 0x00000015ff007819 */ /* 0x000fe80000011600 */
[----:B------:R-:W-:Y:S11]  /*7d50*/  LOP3.LUT P0, RZ, R0, 0x3, R91, 0x48, !PT ;  /* 0x0000000300ff7812 */ /* 0x000ff6000780485b */
[----:B------:R-:W-:Y:S02]  /*7d60*/  @!UPT UIADD3 URZ, UPT, UPT, URZ, URZ, URZ ;  /* 0x000000fffffff290 */ /* 0x000fe4000fffe0ff */
[----:B------:R-:W-:Y:S05]  /*7d70*/  @!P0 BRA `(.L_x_127) ;  /* 0x0000000000408947 */ /* 0x000fea0003800000 */
[----:B------:R-:W2:Y:S01]  /*7d80*/  LDCU.64 UR8, c[0x4][0x70] ;  /* 0x01000e00ff0877ac */ /* 0x000ea20008000a00 */
[----:B------:R-:W-:Y:S01]  /*7d90*/  MOV R3, 0x0 ;  /* 0x0000000000037802 */ /* 0x000fe20000000f00 */
[----:B-1----:R-:W-:Y:S02]  /*7da0*/  HFMA2 R12, -RZ, RZ, 0, 5.9604644775390625e-08 ;  /* 0x00000001ff0c7431 */ /* 0x002fe400000001ff */
[----:B------:R-:W-:Y:S02]  /*7db0*/  IMAD.MOV.U32 R8, RZ, RZ, 0x192 ;  /* 0x00000192ff087424 */ /* 0x000fe400078e00ff */
[----:B------:R-:W-:Y:S01]  /*7dc0*/  IMAD.MOV.U32 R13, RZ, RZ, RZ ;  /* 0x000000ffff0d7224 */ /* 0x000fe200078e00ff */
[----:B------:R-:W1:Y:S01]  /*7dd0*/  LDCU.64 UR6, c[0x4][0x78] ;  /* 0x01000f00ff0677ac */ /* 0x000e620008000a00 */
[----:B------:R-:W4:Y:S01]  /*7de0*/  LDC.64 R2, c[0x4][R3] ;  /* 0x0100000003027b82 */ /* 0x000f220000000a00 */
[----:B------:R-:W5:Y:S01]  /*7df0*/  LDCU.64 UR4, c[0x4][0x10] ;  /* 0x01000200ff0477ac */ /* 0x000f620008000a00 */
[----:B--2---:R-:W-:Y:S01]  /*7e00*/  MOV R5, UR9 ;  /* 0x0000000900057c02 */ /* 0x004fe20008000f00 */
[----:B------:R-:W-:Y:S01]  /*7e10*/  IMAD.U32 R4, RZ, RZ, UR8 ;  /* 0x00000008ff047e24 */ /* 0x000fe2000f8e00ff */
[----:B-1----:R-:W-:Y:S01]  /*7e20*/  MOV R7, UR7 ;  /* 0x0000000700077c02 */ /* 0x002fe20008000f00 */
[----:B------:R-:W-:Y:S01]  /*7e30*/  IMAD.U32 R6, RZ, RZ, UR6 ;  /* 0x00000006ff067e24 */ /* 0x000fe2000f8e00ff */
[----:B-----5:R-:W-:Y:S01]  /*7e40*/  MOV R11, UR5 ;  /* 0x00000005000b7c02 */ /* 0x020fe20008000f00 */
[----:B------:R-:W-:Y:S02]  /*7e50*/  IMAD.U32 R10, RZ, RZ, UR4 ;  /* 0x00000004ff0a7e24 */ /* 0x000fe4000f8e00ff */
[----:B------:R-:W-:Y:S07]  /*7e60*/  LEPC R20, `(.L_x_127) ;  /* 0x000000001014794e */ /* 0x000fee0000000000 */
[----:B---34-:R-:W-:Y:S05]  /*7e70*/  CALL.ABS.NOINC R2 ;  /* 0x0000000002007343 */ /* 0x018fea0003c00000 */
.L_x_127:
[----:B---3--:R-:W-:Y:S01]  /*7e80*/  LOP3.LUT R44, R80, 0xffffe000, RZ, 0xc0, !PT ;  /* 0xffffe000502c7812 */ /* 0x008fe200078ec0ff */
[----:B------:R-:W-:Y:S05]  /*7e90*/  WARPSYNC.ALL ;  /* 0x0000000000007948 */ /* 0x000fea0003800000 */
[----:B------:R-:W-:Y:S01]  /*7ea0*/  R2UR UR4, R39 ;  /* 0x00000000270472ca */ /* 0x000fe200000e0000 */
[----:B------:R-:W-:Y:S01]  /*7eb0*/  IMAD.U32 R124, RZ, RZ, UR47 ;  /* 0x0000002fff7c7e24 */ /* 0x000fe2000f8e00ff */
[----:B------:R-:W-:Y:S01]  /*7ec0*/  LOP3.LUT R46, R82, 0xffffe000, RZ, 0xc0, !PT ;  /* 0xffffe000522e7812 */ /* 0x000fe200078ec0ff */
[----:B------:R-:W-:Y:S01]  /*7ed0*/  IMAD.U32 R121, RZ, RZ, UR52 ;  /* 0x00000034ff797e24 */ /* 0x000fe2000f8e00ff */
[----:B------:R-:W-:Y:S01]  /*7ee0*/  LOP3.LUT R48, R83, 0xffffe000, RZ, 0xc0, !PT ;  /* 0xffffe00053307812 */ /* 0x000fe200078ec0ff */
[----:B------:R-:W-:Y:S01]  /*7ef0*/  BSSY.RECONVERGENT B0, `(.L_x_128) ;  /* 0x000009f000007945 */ /* 0x000fe20003800200 */
[----:B-1----:R-:W-:Y:S02]  /*7f00*/  LOP3.LUT R47, R76, 0xffffe000, RZ, 0xc0, !PT ;  /* 0xffffe0004c2f7812 */ /* 0x002fe400078ec0ff */
[----:B------:R-:W-:Y:S02]  /*7f10*/  LOP3.LUT R50, R77, 0xffffe000, RZ, 0xc0, !PT ;  /* 0xffffe0004d327812 */ /* 0x000fe400078ec0ff */
[----:B------:R-:W-:Y:S02]  /*7f20*/  LOP3.LUT R49, R74, 0xffffe000, RZ, 0xc0, !PT ;  /* 0xffffe0004a317812 */ /* 0x000fe400078ec0ff */
[----:B------:R-:W-:Y:S01]  /*7f30*/  ISETP.NE.AND P6, PT, R112, RZ, PT ;  /* 0x000000ff7000720c */ /* 0x000fe20003fc5270 */
[----:B------:R-:W1:Y:S01]  /*7f40*/  LDTM.x32 R4, tmem[UR4+0x20] ;  /* 0x00002004000479ee */ /* 0x000e6200082c0000 */
[----:B------:R-:W-:Y:S02]  /*7f50*/  ISETP.NE.AND P0, PT, R107, RZ, PT ;  /* 0x000000ff6b00720c */ /* 0x000fe40003f05270 */
[----:B------:R-:W-:Y:S09]  /*7f60*/  LEA R123, R118, UR43, 0x3 ;  /* 0x0000002b767b7c11 */ /* 0x000ff2000f8e18ff */
[----:B------:R-:W-:Y:S05]  /*7f70*/  @P6 LEA R124, R124, UR43, 0x3 ;  /* 0x0000002b7c7c6c11 */ /* 0x000fea000f8e18ff */
[----:B------:R-:W-:Y:S05]  /*7f80*/  @P6 VIADD R124, R124, 0x70 ;  /* 0x000000707c7c6836 */ /* 0x000fea0000000000 */
[----:B------:R-:W-:Y:S02]  /*7f90*/  @P6 PRMT R121, R121, 0x654, R124 ;  /* 0x0000065479796816 */ /* 0x000fe4000000007c */
[----:B------:R-:W-:Y:S01]  /*7fa0*/  @P6 SHF.L.U32 R124, RZ, 0x1f, RZ ;  /* 0x0000001fff7c6819 */ /* 0x000fe200000006ff */
[C---:B-1----:R-:W-:Y:S01]  /*7fb0*/  FMUL R0, R38.reuse, R4 ;  /* 0x0000000426007220 */ /* 0x042fe20000400000 */
[C---:B------:R-:W-:Y:S01]  /*7fc0*/  FMUL R2, R38.reuse, R5 ;  /* 0x0000000526027220 */ /* 0x040fe20000400000 */
[C---:B------:R-:W-:Y:S01]  /*7fd0*/  FMUL R3, R38.reuse, R6 ;  /* 0x0000000626037220 */ /* 0x040fe20000400000 */
[C---:B------:R-:W-:Y:S01]  /*7fe0*/  FMUL R7, R38.reuse, R7 ;  /* 0x0000000726077220 */ /* 0x040fe20000400000 */
[----:B------:R-:W-:Y:S01]  /*7ff0*/  FFMA R40, R45, R44, R0 ;  /* 0x0000002c2d287223 */ /* 0x000fe20000000000 */
[----:B------:R-:W-:Y:S01]  /*8000*/  LOP3.LUT R44, R81, 0xffffe000, RZ, 0xc0, !PT ;  /* 0xffffe000512c7812 */ /* 0x000fe200078ec0ff */
[C---:B------:R-:W-:Y:S01]  /*8010*/  FMUL R4, R38.reuse, R8 ;  /* 0x0000000826047220 */ /* 0x040fe20000400000 */
[C---:B------:R-:W-:Y:S01]  /*8020*/  FMUL R5, R38.reuse, R9 ;  /* 0x0000000926057220 */ /* 0x040fe20000400000 */
[----:B------:R-:W-:Y:S01]  /*8030*/  FMUL R6, R38, R10 ;  /* 0x0000000a26067220 */ /* 0x000fe20000400000 */
[----:B------:R-:W-:Y:S01]  /*8040*/  F2FP.TF32.F32.PACK_B R40, R40 ;  /* 0x00000028ff28723e */ /* 0x000fe200024050ff */
[C---:B------:R-:W-:Y:S01]  /*8050*/  FFMA R41, R45.reuse, R44, R2 ;  /* 0x0000002c2d297223 */ /* 0x040fe20000000002 */
[----:B------:R-:W-:Y:S01]  /*8060*/  LOP3.LUT R44, R78, 0xffffe000, RZ, 0xc0, !PT ;  /* 0xffffe0004e2c7812 */ /* 0x000fe200078ec0ff */
[----:B------:R-:W-:Y:S01]  /*8070*/  FFMA R42, R45, R46, R3 ;  /* 0x0000002e2d2a7223 */ /* 0x000fe20000000003 */
[----:B------:R-:W-:Y:S01]  /*8080*/  LOP3.LUT R46, R79, 0xffffe000, RZ, 0xc0, !PT ;  /* 0xffffe0004f2e7812 */ /* 0x000fe200078ec0ff */
[C---:B------:R-:W-:Y:S01]  /*8090*/  FFMA R43, R45.reuse, R48, R7 ;  /* 0x000000302d2b7223 */ /* 0x040fe20000000007 */
[----:B------:R-:W-:Y:S01]  /*80a0*/  F2FP.TF32.F32.PACK_B R41, R41 ;  /* 0x00000029ff29723e */ /* 0x000fe200024050ff */
[----:B------:R-:W-:Y:S01]  /*80b0*/  FMUL R11, R38, R11 ;  /* 0x0000000b260b7220 */ /* 0x000fe20000400000 */
[----:B------:R-:W-:Y:S01]  /*80c0*/  F2FP.TF32.F32.PACK_B R42, R42 ;  /* 0x0000002aff2a723e */ /* 0x000fe200024050ff */
[C---:B------:R-:W-:Y:S01]  /*80d0*/  FFMA R4, R45.reuse, R47, R4 ;  /* 0x0000002f2d047223 */ /* 0x040fe20000000004 */
[----:B------:R-:W-:Y:S01]  /*80e0*/  F2FP.TF32.F32.PACK_B R43, R43 ;  /* 0x0000002bff2b723e */ /* 0x000fe200024050ff */
        /* <DEDUP_REMOVED lines=8> */
[----:B------:R1:W-:Y:S01]  /*8170*/  STS.128 [R115+UR43+0x4400], R40 ;  /* 0x0044002873007988 */ /* 0x0003e20008000c2b */
[----:B------:R-:W-:Y:S01]  /*8180*/  F2FP.TF32.F32.PACK_B R5, R5 ;  /* 0x00000005ff05723e */ /* 0x000fe200024050ff */
[C---:B------:R-:W-:Y:S01]  /*8190*/  FMUL R9, R38.reuse, R13 ;  /* 0x0000000d26097220 */ /* 0x040fe20000400000 */
[----:B------:R-:W-:Y:S01]  /*81a0*/  F2FP.TF32.F32.PACK_B R6, R6 ;  /* 0x00000006ff06723e */ /* 0x000fe200024050ff */
[C---:B------:R-:W-:Y:S01]  /*81b0*/  FMUL R10, R38.reuse, R14 ;  /* 0x0000000e260a7220 */ /* 0x040fe20000400000 */
[----:B------:R-:W-:Y:S01]  /*81c0*/  F2FP.TF32.F32.PACK_B R7, R7 ;  /* 0x00000007ff07723e */ /* 0x000fe200024050ff */
[----:B------:R-:W-:Y:S01]  /*81d0*/  FMUL R15, R38, R15 ;  /* 0x0000000f260f7220 */ /* 0x000fe20000400000 */
[----:B------:R-:W-:Y:S01]  /*81e0*/  LOP3.LUT R46, R53, 0xffffe000, RZ, 0xc0, !PT ;  /* 0xffffe000352e7812 */ /* 0x000fe200078ec0ff */
[C---:B------:R-:W-:Y:S01]  /*81f0*/  FFMA R8, R45.reuse, R47, R8 ;  /* 0x0000002f2d087223 */ /* 0x040fe20000000008 */
[----:B------:R-:W-:Y:S01]  /*8200*/  LOP3.LUT R47, R52, 0xffffe000, RZ, 0xc0, !PT ;  /* 0xffffe000342f7812 */ /* 0x000fe200078ec0ff */
[----:B------:R-:W-:Y:S01]  /*8210*/  FFMA R9, R45, R48, R9 ;  /* 0x000000302d097223 */ /* 0x000fe20000000009 */
[----:B------:R-:W-:Y:S01]  /*8220*/  LOP3.LUT R48, R55, 0xffffe000, RZ, 0xc0, !PT ;  /* 0xffffe00037307812 */ /* 0x000fe200078ec0ff */
[C---:B------:R-:W-:Y:S01]  /*8230*/  FFMA R10, R45.reuse, R49, R10 ;  /* 0x000000312d0a7223 */ /* 0x040fe2000000000a */
[----:B------:R-:W-:Y:S01]  /*8240*/  LOP3.LUT R49, R54, 0xffffe000, RZ, 0xc0, !PT ;  /* 0xffffe00036317812 */ /* 0x000fe200078ec0ff */
[C---:B------:R-:W-:Y:S01]  /*8250*/  FFMA R11, R45.reuse, R44, R15 ;  /* 0x0000002c2d0b7223 */ /* 0x040fe2000000000f */
[----:B------:R-:W-:Y:S01]  /*8260*/  LOP3.LUT R44, R56, 0xffffe000, RZ, 0xc0, !PT ;  /* 0xffffe000382c7812 */ /* 0x000fe200078ec0ff */
[C---:B------:R-:W-:Y:S01]  /*8270*/  FMUL R12, R38.reuse, R16 ;  /* 0x00000010260c7220 */ /* 0x040fe20000400000 */
[----:B------:R-:W-:Y:S01]  /*8280*/  F2FP.TF32.F32.PACK_B R8, R8 ;  /* 0x00000008ff08723e */ /* 0x000fe200024050ff */
[C---:B------:R-:W-:Y:S01]  /*8290*/  FMUL R13, R38.reuse, R17 ;  /* 0x00000011260d7220 */ /* 0x040fe20000400000 */
[----:B------:R-:W-:Y:S01]  /*82a0*/  F2FP.TF32.F32.PACK_B R9, R9 ;  /* 0x00000009ff09723e */ /* 0x000fe200024050ff */
[----:B------:R1:W-:Y:S01]  /*82b0*/  STS.128 [R114+0x4400], R4 ;  /* 0x0044000472007388 */ /* 0x0003e20000000c00 */
[----:B------:R-:W-:Y:S01]  /*82c0*/  F2FP.TF32.F32.PACK_B R10, R10 ;  /* 0x0000000aff0a723e */ /* 0x000fe200024050ff */
[C---:B------:R-:W-:Y:S01]  /*82d0*/  FMUL R14, R38.reuse, R18 ;  /* 0x00000012260e7220 */ /* 0x040fe20000400000 */
[----:B------:R-:W-:Y:S01]  /*82e0*/  F2FP.TF32.F32.PACK_B R11, R11 ;  /* 0x0000000bff0b723e */ /* 0x000fe200024050ff */
[----:B------:R-:W-:Y:S01]  /*82f0*/  FMUL R19, R38, R19 ;  /* 0x0000001326137220 */ /* 0x000fe20000400000 */
[C---:B------:R-:W-:Y:S01]  /*8300*/  FFMA R12, R45.reuse, R47, R12 ;  /* 0x0000002f2d0c7223 */ /* 0x040fe2000000000c */
[----:B------:R-:W-:Y:S01]  /*8310*/  LOP3.LUT R47, R58, 0xffffe000, RZ, 0xc0, !PT ;  /* 0xffffe0003a2f7812 */ /* 0x000fe200078ec0ff */
[C---:B------:R-:W-:Y:S01]  /*8320*/  FMUL R16, R38.reuse, R20 ;  /* 0x0000001426107220 */ /* 0x040fe20000400000 */
[----:B------:R-:W-:Y:S01]  /*8330*/  FFMA R13, R45, R46, R13 ;  /* 0x0000002e2d0d7223 */ /* 0x000fe2000000000d */
[----:B------:R-:W-:Y:S01]  /*8340*/  LOP3.LUT R46, R59, 0xffffe000, RZ, 0xc0, !PT ;  /* 0xffffe0003b2e7812 */ /* 0x000fe200078ec0ff */
[C---:B------:R-:W-:Y:S01]  /*8350*/  FFMA R14, R45.reuse, R49, R14 ;  /* 0x000000312d0e7223 */ /* 0x040fe2000000000e */
[----:B------:R-:W-:Y:S01]  /*8360*/  F2FP.TF32.F32.PACK_B R12, R12 ;  /* 0x0000000cff0c723e */ /* 0x000fe200024050ff */
        /* <DEDUP_REMOVED lines=8> */
[----:B------:R-:W-:Y:S01]  /*83f0*/  FMUL R18, R38, R22 ;  /* 0x0000001626127220 */ /* 0x000fe20000400000 */
[----:B------:R-:W-:Y:S01]  /*8400*/  LOP3.LUT R49, R60, 0xffffe000, RZ, 0xc0, !PT ;  /* 0xffffe0003c317812 */ /* 0x000fe200078ec0ff */
[----:B------:R-:W-:Y:S01]  /*8410*/  FMUL R23, R38, R23 ;  /* 0x0000001726177220 */ /* 0x000fe20000400000 */
[----:B------:R-:W-:Y:S01]  /*8420*/  LOP3.LUT R48, R61, 0xffffe000, RZ, 0xc0, !PT ;  /* 0xffffe0003d307812 */ /* 0x000fe200078ec0ff */
[----:B------:R1:W-:Y:S01]  /*8430*/  STS.128 [R102+0x4400], R12 ;  /* 0x0044000c66007388 */ /* 0x0003e20000000c00 */
[----:B------:R-:W-:Y:S01]  /*8440*/  F2FP.TF32.F32.PACK_B R16, R16 ;  /* 0x00000010ff10723e */ /* 0x000fe200024050ff */
[C---:B------:R-:W-:Y:S01]  /*8450*/  FFMA R17, R45.reuse, R44, R17 ;  /* 0x0000002c2d117223 */ /* 0x040fe20000000011 */
[----:B------:R-:W-:Y:S01]  /*8460*/  LOP3.LUT R44, R62, 0xffffe000, RZ, 0xc0, !PT ;  /* 0xffffe0003e2c7812 */ /* 0x000fe200078ec0ff */
[C---:B------:R-:W-:Y:S01]  /*8470*/  FFMA R18, R45.reuse, R47, R18 ;  /* 0x0000002f2d127223 */ /* 0x040fe20000000012 */
[----:B------:R-:W-:Y:S01]  /*8480*/  LOP3.LUT R47, R64, 0xffffe000, RZ, 0xc0, !PT ;  /* 0xffffe000402f7812 */ /* 0x000fe200078ec0ff */
[----:B------:R-:W-:Y:S01]  /*8490*/  FFMA R19, R45, R46, R23 ;  /* 0x0000002e2d137223 */ /* 0x000fe20000000017 */
[----:B------:R-:W-:Y:S01]  /*84a0*/  LOP3.LUT R46, R63, 0xffffe000, RZ, 0xc0, !PT ;  /* 0xffffe0003f2e7812 */ /* 0x000fe200078ec0ff */
[C---:B------:R-:W-:Y:S01]  /*84b0*/  FMUL R20, R38.reuse, R24 ;  /* 0x0000001826147220 */ /* 0x040fe20000400000 */
[C---:B------:R-:W-:Y:S01]  /*84c0*/  FMUL R21, R38.reuse, R25 ;  /* 0x0000001926157220 */ /* 0x040fe20000400000 */
[C---:B------:R-:W-:Y:S01]  /*84d0*/  FMUL R22, R38.reuse, R26 ;  /* 0x0000001a26167220 */ /* 0x040fe20000400000 */
[C---:B------:R-:W-:Y:S01]  /*84e0*/  FMUL R27, R38.reuse, R27 ;  /* 0x0000001b261b7220 */ /* 0x040fe20000400000 */
[----:B------:R-:W-:Y:S01]  /*84f0*/  F2FP.TF32.F32.PACK_B R17, R17 ;  /* 0x00000011ff11723e */ /* 0x000fe200024050ff */
[C---:B------:R-:W-:Y:S01]  /*8500*/  FFMA R20, R45.reuse, R49, R20 ;  /* 0x000000312d147223 */ /* 0x040fe20000000014 */
[----:B------:R-:W-:Y:S01]  /*8510*/  F2FP.TF32.F32.PACK_B R18, R18 ;  /* 0x00000012ff12723e */ /* 0x000fe200024050ff */
[C---:B------:R-:W-:Y:S01]  /*8520*/  FFMA R21, R45.reuse, R48, R21 ;  /* 0x000000302d157223 */ /* 0x040fe20000000015 */
[----:B------:R-:W-:Y:S01]  /*8530*/  F2FP.TF32.F32.PACK_B R19, R19 ;  /* 0x00000013ff13723e */ /* 0x000fe200024050ff */
[C---:B------:R-:W-:Y:S01]  /*8540*/  FFMA R22, R45.reuse, R44, R22 ;  /* 0x0000002c2d167223 */ /* 0x040fe20000000016 */
[----:B------:R-:W-:Y:S01]  /*8550*/  FFMA R23, R45, R46, R27 ;  /* 0x0000002e2d177223 */ /* 0x000fe2000000001b */
[C---:B------:R-:W-:Y:S01]  /*8560*/  FMUL R24, R38.reuse, R28 ;  /* 0x0000001c26187220 */ /* 0x040fe20000400000 */
[----:B------:R-:W-:Y:S01]  /*8570*/  LOP3.LUT R48, R65, 0xffffe000, RZ, 0xc0, !PT ;  /* 0xffffe00041307812 */ /* 0x000fe200078ec0ff */
[----:B------:R1:W-:Y:S01]  /*8580*/  STS.128 [R101+0x4400], R16 ;  /* 0x0044001065007388 */ /* 0x0003e20000000c00 */
        /* <DEDUP_REMOVED lines=13> */
[----:B------:R-:W-:Y:S01]  /*8660*/  LOP3.LUT R47, R68, 0xffffe000, RZ, 0xc0, !PT ;  /* 0xffffe000442f7812 */ /* 0x000fe200078ec0ff */
        /* <DEDUP_REMOVED lines=30> */
[----:B------:R-:W-:Y:S02]  /*8850*/  UIADD3 UR4, UP0, UPT, UR54, 0x680, URZ ;  /* 0x0000068036047890 */ /* 0x000fe4000ff1e0ff */
[----:B------:R-:W-:Y:S02]  /*8860*/  UIADD3 UR9, UPT, UPT, UR49, 0x20, URZ ;  /* 0x0000002031097890 */ /* 0x000fe4000fffe0ff */
[----:B------:R-:W-:Y:S02]  /*8870*/  UIADD3 UR8, UPT, UPT, UR43, 0x4400, URZ ;  /* 0x000044002b087890 */ /* 0x000fe4000fffe0ff */
[----:B------:R-:W-:Y:S01]  /*8880*/  UIADD3.X UR5, UPT, UPT, URZ, UR55, URZ, UP0, !UPT ;  /* 0x00000037ff057290 */ /* 0x000fe200087fe4ff */
[----:B------:R-:W-:Y:S01]  /*8890*/  UMOV UR10, UR50 ;  /* 0x00000032000a7c82 */ /* 0x000fe20008000000 */
[----:B------:R-:W-:Y:S07]  /*88a0*/  UMOV UR11, UR36 ;  /* 0x00000024000b7c82 */ /* 0x000fee0008000000 */
[----:B------:R2:W-:Y:S01]  /*88b0*/  UTMASTG.3D [UR8], [UR4] ;  /* 0x00000008040073b5 */ /* 0x0005e20008010000 */
[----:B------:R0:W-:Y:S01]  /*88c0*/  UTMACMDFLUSH ;  /* 0x00000000000079b7 */ /* 0x0001e20000000000 */
[----:B--2---:R-:W-:Y:S04]  /*88d0*/  DEPBAR.LE SB0, 0x1 ;  /* 0x000080400000791a */ /* 0x004fe80000000000 */
.L_x_129:
[----:B------:R-:W-:Y:S05]  /*88e0*/  BSYNC.RECONVERGENT B0 ;  /* 0x0000000000007941 */ /* 0x000fea0003800200 */
.L_x_128:
[----:B------:R-:W-:Y:S01]  /*88f0*/  BAR.SYNC.DEFER_BLOCKING 0x1, 0x80 ;  /* 0x0042000000007b1d */ /* 0x000fe20000010000 */
[----:B------:R-:W-:Y:S04]  /*8900*/  UIADD3 UR4, UPT, UPT, UR47, 0x1, URZ ;  /* 0x000000012f047890 */ /* 0x000fe8000fffe0ff */
[----:B------:R-:W-:Y:S04]  /*8910*/  UISETP.NE.AND UP0, UPT, UR4, 0x4, UPT ;  /* 0x000000040400788c */ /* 0x000fe8000bf05270 */
[----:B------:R-:W-:Y:S01]  /*8920*/  USEL UR46, UR4, URZ, UP0 ;  /* 0x000000ff042e7287 */ /* 0x000fe20008000000 */
[----:B------:R2:W-:Y:S01]  /*8930*/  @P6 SYNCS.ARRIVE.TRANS64.RED.A1T0 RZ, [R121+URZ], RZ ;  /* 0x000000ff79ff69a7 */ /* 0x0005e200081004ff */
[----:B------:R-:W-:Y:S01]  /*8940*/  BSSY B1, `(.L_x_130) ;  /* 0x0000020000017945 */ /* 0x000fe20003800000 */
[----:B------:R-:W3:Y:S02]  /*8950*/  @P6 SYNCS.PHASECHK.TRANS64.TRYWAIT P0, [R123+URZ+0x50], R124 ;  /* 0x0000507c7b0065a7 */ /* 0x000ee400080011ff */
[----:B---3--:R-:W-:Y:S01]  /*8960*/  @P6 SEL R117, RZ, 0x1, !P0 ;  /* 0x00000001ff756807 */ /* 0x008fe20004000000 */
[----:B--2---:R-:W-:Y:S06]  /*8970*/  @!P6 BRA `(.L_x_131) ;  /* 0x000000000070e947 */ /* 0x004fec0003800000 */
[----:B------:R-:W-:Y:S01]  /*8980*/  ISETP.NE.AND P1, PT, R119, RZ, PT ;  /* 0x000000ff7700720c */ /* 0x000fe20003f25270 */
[----:B------:R-:W-:Y:S01]  /*8990*/  BSSY B0, `(.L_x_132) ;  /* 0x000000b000007945 */ /* 0x000fe20003800000 */
[----:B------:R-:W-:Y:S11]  /*89a0*/  ISETP.NE.AND P0, PT, R117, RZ, PT ;  /* 0x000000ff7500720c */ /* 0x000ff60003f05270 */
[----:B------:R-:W-:Y:S05]  /*89b0*/  @P1 IMAD R2, R118, 0x4000, R115 ;  /* 0x0000400076021824 */ /* 0x000fea00078e0273 */
[----:B-1----:R-:W-:Y:S04]  /*89c0*/  @P1 IADD3 R7, PT, PT, R2, UR43, RZ ;  /* 0x0000002b02071c10 */ /* 0x002fe8000fffe0ff */
[----:B------:R-:W-:Y:S01]  /*89d0*/  @P1 IADD3 R5, PT, PT, R120, R7, RZ ;  /* 0x0000000778051210 */ /* 0x000fe20007ffe0ff */
[--C-:B------:R-:W-:Y:S02]  /*89e0*/  @P1 IMAD.IADD R3, R51, 0x1, R7.reuse ;  /* 0x0000000133031824 */ /* 0x100fe400078e0207 */
[----:B------:R-:W-:Y:S01]  /*89f0*/  @P1 IMAD.IADD R0, R122, 0x1, R7 ;  /* 0x000000017a001824 */ /* 0x000fe200078e0207 */
[----:B------:R-:W-:Y:S06]  /*8a00*/  @P0 BRA `(.L_x_133) ;  /* 0x00000000000c0947 */ /* 0x000fec0003800000 */
[----:B------:R-:W-:Y:S04]  /*8a10*/  SHF.L.U32 R4, RZ, 0x1f, RZ ;  /* 0x0000001fff047819 */ /* 0x000fe800000006ff */
[----:B------:R-:W1:Y:S02]  /*8a20*/  SYNCS.PHASECHK.TRANS64.TRYWAIT P0, [R123+URZ+0x50], R4 ;  /* 0x000050047b0075a7 */ /* 0x000e6400080011ff */
[----:B-1----:R-:W-:Y:S05]  /*8a30*/  @!P0 BRA `(.L_x_134) ;  /* 0x0000006400548947 */ /* 0x002fea0003800000 */
.L_x_133:
[----:B------:R-:W-:Y:S05]  /*8a40*/  BSYNC B0 ;  /* 0x0000000000007941 */ /* 0x000fea0003800000 */
.L_x_132:
[----:B------:R-:W-:Y:S01]  /*8a50*/  ISETP.NE.AND P0, PT, R119, RZ, PT ;  /* 0x000000ff7700720c */ /* 0x000fe20003f05270 */
[----:B------:R-:W-:Y:S11]  /*8a60*/  VIADD R118, R118, 0x1 ;  /* 0x0000000176767836 */ /* 0x000ff60000000000 */
[----:B------:R-:W-:Y:S01]  /*8a70*/  @!UPT UIADD3 URZ, UPT, UPT, URZ, URZ, URZ ;  /* 0x000000fffffff290 */ /* 0x000fe2000fffe0ff */
[----:B------:R2:W3:Y:S01]  /*8a80*/  @P0 LDS.128 R80, [R2+UR43+0x400] ;  /* 0x0004002b02500984 */ /* 0x0004e20008000c00 */
[--C-:B------:R-:W-:Y:S01]  /*8a90*/  @P0 IMAD.IADD R7, R120, 0x1, R3.reuse ;  /* 0x0000000178070824 */ /* 0x100fe200078e0203 */
[C---:B-1----:R-:W-:Y:S01]  /*8aa0*/  @P0 IADD3 R4, PT, PT, R122.reuse, R5, RZ ;  /* 0x000000057a040210 */ /* 0x042fe20007ffe0ff */
[C---:B------:R-:W-:Y:S01]  /*8ab0*/  @P0 IMAD.IADD R6, R122.reuse, 0x1, R3 ;  /* 0x000000017a060824 */ /* 0x040fe200078e0203 */
[----:B------:R2:W4:Y:S02]  /*8ac0*/  @P0 LDS.128 R76, [R0+0x400] ;  /* 0x00040000004c0984 */ /* 0x0005240000000c00 */
[----:B------:R-:W-:Y:S02]  /*8ad0*/  @P0 IADD3 R8, PT, PT, R122, R7, RZ ;  /* 0x000000077a080210 */ /* 0x000fe40007ffe0ff */
[----:B------:R2:W1:Y:S04]  /*8ae0*/  @P0 LDS.128 R72, [R5+0x400] ;  /* 0x0004000005480984 */ /* 0x0004680000000c00 */
[----:B------:R2:W1:Y:S04]  /*8af0*/  @P0 LDS.128 R52, [R4+0x400] ;  /* 0x0004000004340984 */ /* 0x0004680000000c00 */
[----:B------:R2:W1:Y:S04]  /*8b00*/  @P0 LDS.128 R56, [R3+0x400] ;  /* 0x0004000003380984 */ /* 0x0004680000000c00 */
[----:B------:R2:W1:Y:S04]  /*8b10*/  @P0 LDS.128 R60, [R6+0x400] ;  /* 0x00040000063c0984 */ /* 0x0004680000000c00 */
[----:B------:R2:W1:Y:S04]  /*8b20*/  @P0 LDS.128 R64, [R7+0x400] ;  /* 0x0004000007400984 */ /* 0x0004680000000c00 */
[----:B------:R2:W1:Y:S02]  /*8b30*/  @P0 LDS.128 R68, [R8+0x400] ;  /* 0x0004000008440984 */ /* 0x0004640000000c00 */
.L_x_131:
[----:B------:R-:W-:Y:S05]  /*8b40*/  BSYNC B1 ;  /* 0x0000000000017941 */ /* 0x000fea0003800000 */
.L_x_130:
[----:B--2---:R-:W-:Y:S05]  /*8b50*/  VIADD R0, R39, 0x40 ;  /* 0x0000004027007836 */ /* 0x004fea0000000000 */
        /* <DEDUP_REMOVED lines=10> */
[----:B------:R-:W3:Y:S01]  /*8c00*/  LDC.64 R2, c[0x4][R3] ;  /* 0x0100000003027b82 */ /* 0x000ee20000000a00 */
        /* <DEDUP_REMOVED lines=9> */
.L_x_135:
        /* <DEDUP_REMOVED lines=8> */
[----:B----4-:R-:W-:Y:S02]  /*8d20*/  LOP3.LUT R47, R76, 0xffffe000, RZ, 0xc0, !PT ;  /* 0xffffe0004c2f7812 */ /* 0x010fe400078ec0ff */
[----:B------:R-:W-:Y:S02]  /*8d30*/  LOP3.LUT R50, R77, 0xffffe000, RZ, 0xc0, !PT ;  /* 0xffffe0004d327812 */ /* 0x000fe400078ec0ff */
[----:B-1----:R-:W-:Y:S02]  /*8d40*/  LOP3.LUT R49, R74, 0xffffe000, RZ, 0xc0, !PT ;  /* 0xffffe0004a317812 */ /* 0x002fe400078ec0ff */
        /* <DEDUP_REMOVED lines=155> */
.L_x_137:
[----:B------:R-:W-:Y:S05]  /*9700*/  BSYNC.RECONVERGENT B0 ;  /* 0x0000000000007941 */ /* 0x000fea0003800200 */
.L_x_136:
[----:B------:R-:W-:Y:S01]  /*9710*/  BAR.SYNC.DEFER_BLOCKING 0x1, 0x80 ;  /* 0x0042000000007b1d */ /* 0x000fe20000010000 */
[----:B------:R-:W-:Y:S04]  /*9720*/  UIADD3 UR4, UPT, UPT, UR46, 0x1, URZ ;  /* 0x000000012e047890 */ /* 0x000fe8000fffe0ff */
[----:B------:R-:W-:Y:S04]  /*9730*/  UISETP.NE.AND UP0, UPT, UR4, 0x4, UPT ;  /* 0x000000040400788c */ /* 0x000fe8000bf05270 */
[----:B------:R-:W-:Y:S01]  /*9740*/  USEL UR44, UR4, URZ, UP0 ;  /* 0x000000ff042c7287 */ /* 0x000fe20008000000 */
[----:B------:R2:W-:Y:S01]  /*9750*/  @P6 SYNCS.ARRIVE.TRANS64.RED.A1T0 RZ, [R121+URZ], RZ ;  /* 0x000000ff79ff69a7 */ /* 0x0005e200081004ff */
[----:B------:R-:W-:Y:S01]  /*9760*/  BSSY B1, `(.L_x_138) ;  /* 0x0000023000017945 */ /* 0x000fe20003800000 */
[----:B------:R-:W3:Y:S01]  /*9770*/  @P6 SYNCS.PHASECHK.TRANS64.TRYWAIT P0, [R123+URZ+0x50], R124 ;  /* 0x0000507c7b0065a7 */ /* 0x000ee200080011ff */
[----:B--2---:R-:W-:Y:S01]  /*9780*/  HFMA2 R121, -RZ, RZ, 0, 0 ;  /* 0x00000000ff797431 */ /* 0x004fe200000001ff */
[----:B---3--:R-:W-:Y:S01]  /*9790*/  @P6 SEL R117, RZ, 0x1, !P0 ;  /* 0x00000001ff756807 */ /* 0x008fe20004000000 */
[----:B------:R-:W-:Y:S06]  /*97a0*/  @!P6 BRA `(.L_x_139) ;  /* 0x000000000078e947 */ /* 0x000fec0003800000 */
        /* <DEDUP_REMOVED lines=12> */
.L_x_141:
[----:B------:R-:W-:Y:S05]  /*9870*/  BSYNC B0 ;  /* 0x0000000000007941 */ /* 0x000fea0003800000 */
.L_x_140:
[----:B------:R-:W-:Y:S02]  /*9880*/  ISETP.NE.AND P0, PT, R119, RZ, PT ;  /* 0x000000ff7700720c */ /* 0x000fe40003f05270 */
[----:B------:R-:W-:Y:S11]  /*9890*/  IADD3 R118, PT, PT, R118, 0x1, RZ ;  /* 0x0000000176767810 */ /* 0x000ff60007ffe0ff */
[----:B------:R2:W3:Y:S01]  /*98a0*/  @P0 LDS.128 R80, [R2+UR43+0x400] ;  /* 0x0004002b02500984 */ /* 0x0004e20008000c00 */
[----:B------:R-:W-:Y:S01]  /*98b0*/  @P0 IMAD.IADD R7, R120, 0x1, R3 ;  /* 0x0000000178070824 */ /* 0x000fe200078e0203 */
[C---:B------:R-:W-:Y:S01]  /*98c0*/  @P0 IADD3 R6, PT, PT, R122.reuse, R3, RZ ;  /* 0x000000037a060210 */ /* 0x040fe20007ffe0ff */
[C---:B-1----:R-:W-:Y:S01]  /*98d0*/  @P0 IMAD.IADD R4, R122.reuse, 0x1, R5 ;  /* 0x000000017a040824 */ /* 0x042fe200078e0205 */
[----:B------:R2:W4:Y:S01]  /*98e0*/  @P0 LDS.128 R76, [R0+0x400] ;  /* 0x00040000004c0984 */ /* 0x0005220000000c00 */
[----:B------:R-:W-:Y:S03]  /*98f0*/  @P0 IMAD.IADD R8, R122, 0x1, R7 ;  /* 0x000000017a080824 */ /* 0x000fe600078e0207 */
[----:B------:R2:W1:Y:S04]  /*9900*/  @P0 LDS.128 R72, [R5+0x400] ;  /* 0x0004000005480984 */ /* 0x0004680000000c00 */
[----:B------:R2:W1:Y:S04]  /*9910*/  @P0 LDS.128 R52, [R4+0x400] ;  /* 0x0004000004340984 */ /* 0x0004680000000c00 */
[----:B------:R2:W1:Y:S04]  /*9920*/  @P0 LDS.128 R56, [R3+0x400] ;  /* 0x0004000003380984 */ /* 0x0004680000000c00 */
[----:B------:R2:W1:Y:S04]  /*9930*/  @P0 LDS.128 R60, [R6+0x400] ;  /* 0x00040000063c0984 */ /* 0x0004680000000c00 */
[----:B------:R2:W1:Y:S04]  /*9940*/  @P0 LDS.128 R64, [R7+0x400] ;  /* 0x0004000007400984 */ /* 0x0004680000000c00 */
[----:B------:R2:W1:Y:S01]  /*9950*/  @P0 LDS.128 R68, [R8+0x400] ;  /* 0x0004000008440984 */ /* 0x0004620000000c00 */
[C---:B------:R-:W-:Y:S04]  /*9960*/  ISETP.NE.AND P0, PT, R118.reuse, 0x4, PT ;  /* 0x000000047600780c */ /* 0x040fe80003f05270 */
[----:B------:R-:W-:Y:S02]  /*9970*/  SEL R118, R118, RZ, P0 ;  /* 0x000000ff76767207 */ /* 0x000fe40000000000 */
[----:B------:R-:W-:Y:S02]  /*9980*/  SEL R121, RZ, 0x1, P0 ;  /* 0x00000001ff797807 */ /* 0x000fe40000000000 */
.L_x_139:
[----:B------:R-:W-:Y:S05]  /*9990*/  BSYNC B1 ;  /* 0x0000000000017941 */ /* 0x000fea0003800000 */
.L_x_138:
        /* <DEDUP_REMOVED lines=21> */
.L_x_143:
        /* <DEDUP_REMOVED lines=13> */
[----:B------:R-:W-:Y:S11]  /*9bc0*/  ISETP.NE.AND P0, PT, R107, RZ, PT ;  /* 0x000000ff6b00720c */ /* 0x000ff60003f05270 */
[----:B------:R-:W-:Y:S02]  /*9bd0*/  @P6 LEA R124, R124, UR43, 0x3 ;  /* 0x0000002b7c7c6c11 */ /* 0x000fe4000f8e18ff */
[----:B------:R-:W-:Y:S03]  /*9be0*/  @P6 SHF.L.U32 R125, R121, 0x1f, RZ ;  /* 0x0000001f797d6819 */ /* 0x000fe600000006ff */
[----:B------:R-:W-:Y:S05]  /*9bf0*/  @P6 VIADD R124, R124, 0x70 ;  /* 0x000000707c7c6836 */ /* 0x000fea0000000000 */
[----:B------:R-:W-:Y:S02]  /*9c00*/  @P6 PRMT R123, R123, 0x654, R124 ;  /* 0x000006547b7b6816 */ /* 0x000fe4000000007c */
[----:B------:R-:W-:Y:S01]  /*9c10*/  LEA R124, R118, UR43, 0x3 ;  /* 0x0000002b767c7c11 */ /* 0x000fe2000f8e18ff */
        /* <DEDUP_REMOVED lines=147> */
.L_x_145:
[----:B------:R-:W-:Y:S05]  /*a550*/  BSYNC.RECONVERGENT B0 ;  /* 0x0000000000007941 */ /* 0x000fea0003800200 */
.L_x_144:
        /* <DEDUP_REMOVED lines=18> */
[----:B------:R-:W-:Y:S04]  /*a680*/  SHF.L.U32 R7, R121, 0x1f, RZ ;  /* 0x0000001f79077819 */ /* 0x000fe800000006ff */
[----:B------:R-:W1:Y:S02]  /*a690*/  SYNCS.PHASECHK.TRANS64.TRYWAIT P0, [R124+URZ+0x50], R7 ;  /* 0x000050077c0075a7 */ /* 0x000e6400080011ff */
[----:B-1----:R-:W-:Y:S05]  /*a6a0*/  @!P0 BRA `(.L_x_150) ;  /* 0x0000004800608947 */ /* 0x002fea0003800000 */
.L_x_149:
[----:B------:R-:W-:Y:S05]  /*a6b0*/  BSYNC B0 ;  /* 0x0000000000007941 */ /* 0x000fea0003800000 */
.L_x_148:
[----:B------:R-:W-:Y:S01]  /*a6c0*/  ISETP.NE.AND P0, PT, R119, RZ, PT ;  /* 0x000000ff7700720c */ /* 0x000fe20003f05270 */
[----:B------:R-:W-:Y:S11]  /*a6d0*/  VIADD R118, R118, 0x1 ;  /* 0x0000000176767836 */ /* 0x000ff60000000000 */
[----:B------:R-:W-:Y:S01]  /*a6e0*/  @!UPT UIADD3 URZ, UPT, UPT, URZ, URZ, URZ ;  /* 0x000000fffffff290 */ /* 0x000fe2000fffe0ff */
[----:B------:R-:W2:Y:S01]  /*a6f0*/  @P0 LDS.128 R80, [R2+UR43+0x400] ;  /* 0x0004002b02500984 */ /* 0x000ea20008000c00 */
[----:B-1----:R-:W-:Y:S02]  /*a700*/  @P0 IMAD.IADD R7, R120, 0x1, R3 ;  /* 0x0000000178070824 */ /* 0x002fe400078e0203 */
[C---:B------:R-:W-:Y:S01]  /*a710*/  @P0 IMAD.IADD R4, R122.reuse, 0x1, R5 ;  /* 0x000000017a040824 */ /* 0x040fe200078e0205 */
[----:B------:R1:W3:Y:S01]  /*a720*/  @P0 LDS.128 R76, [R0+0x400] ;  /* 0x00040000004c0984 */ /* 0x0002e20000000c00 */
[C---:B------:R-:W-:Y:S02]  /*a730*/  @P0 IMAD.IADD R6, R122.reuse, 0x1, R3 ;  /* 0x000000017a060824 */ /* 0x040fe400078e0203 */
[----:B------:R-:W-:Y:S01]  /*a740*/  @P0 IMAD.IADD R8, R122, 0x1, R7 ;  /* 0x000000017a080824 */ /* 0x000fe200078e0207 */
[----:B------:R4:W2:Y:S04]  /*a750*/  @P0 LDS.128 R72, [R5+0x400] ;  /* 0x0004000005480984 */ /* 0x0008a80000000c00 */
[----:B------:R4:W2:Y:S04]  /*a760*/  @P0 LDS.128 R52, [R4+0x400] ;  /* 0x0004000004340984 */ /* 0x0008a80000000c00 */
[----:B------:R4:W2:Y:S04]  /*a770*/  @P0 LDS.128 R56, [R3+0x400] ;  /* 0x0004000003380984 */ /* 0x0008a80000000c00 */
[----:B------:R4:W2:Y:S04]  /*a780*/  @P0 LDS.128 R60, [R6+0x400] ;  /* 0x00040000063c0984 */ /* 0x0008a80000000c00 */
[----:B------:R4:W2:Y:S04]  /*a790*/  @P0 LDS.128 R64, [R7+0x400] ;  /* 0x0004000007400984 */ /* 0x0008a80000000c00 */
[----:B------:R4:W2:Y:S01]  /*a7a0*/  @P0 LDS.128 R68, [R8+0x400] ;  /* 0x0004000008440984 */ /* 0x0008a20000000c00 */
[C---:B------:R-:W-:Y:S04]  /*a7b0*/  ISETP.NE.AND P0, PT, R118.reuse, 0x4, PT ;  /* 0x000000047600780c */ /* 0x040fe80003f05270 */
[----:B-1----:R-:W-:Y:S02]  /*a7c0*/  SEL R0, RZ, 0x1, P0 ;  /* 0x00000001ff007807 */ /* 0x002fe40000000000 */
[----:B------:R-:W-:Y:S02]  /*a7d0*/  SEL R118, R118, RZ, P0 ;  /* 0x000000ff76767207 */ /* 0x000fe40000000000 */
[----:B------:R-:W-:Y:S02]  /*a7e0*/  LOP3.LUT R121, R121, R0, RZ, 0x3c, !PT ;  /* 0x0000000079797212 */ /* 0x000fe400078e3cff */
.L_x_147:
[----:B------:R-:W-:Y:S05]  /*a7f0*/  BSYNC B1 ;  /* 0x0000000000017941 */ /* 0x000fea0003800000 */
.L_x_146:
[----:B------:R-:W-:Y:S05]  /*a800*/  VIADD R0, R39, 0x80 ;  /* 0x0000008027007836 */ /* 0x000fea0000000000 */
[----:B------:R-:W-:Y:S04]  /*a810*/  SHF.R.U32.HI R0, RZ, 0x15, R0 ;  /* 0x00000015ff007819 */ /* 0x000fe80000011600 */
[----:B------:R-:W-:Y:S11]  /*a820*/  LOP3.LUT P0, RZ, R0, 0x3, R91, 0x48, !PT ;  /* 0x0000000300ff7812 */ /* 0x000ff6000780485b */
[----:B------:R-:W-:Y:S02]  /*a830*/  @!UPT UIADD3 URZ, UPT, UPT, URZ, URZ, URZ ;  /* 0x000000fffffff290 */ /* 0x000fe4000fffe0ff */
[----:B------:R-:W-:Y:S05]  /*a840*/  @!P0 BRA `(.L_x_151) ;  /* 0x0000000000408947 */ /* 0x000fea0003800000 */
[----:B------:R-:W5:Y:S01]  /*a850*/  LDCU.64 UR8, c[0x4][0x70] ;  /* 0x01000e00ff0877ac */ /* 0x000f620008000a00 */
[----:B----4-:R-:W-:Y:S01]  /*a860*/  MOV R3, 0x0 ;  /* 0x0000000000037802 */ /* 0x010fe20000000f00 */
[----:B-1----:R-:W-:Y:S02]  /*a870*/  HFMA2 R12, -RZ, RZ, 0, 5.9604644775390625e-08 ;  /* 0x00000001ff0c7431 */ /* 0x002fe400000001ff */
[----:B------:R-:W-:Y:S02]  /*a880*/  IMAD.MOV.U32 R8, RZ, RZ, 0x192 ;  /* 0x00000192ff087424 */ /* 0x000fe400078e00ff */
[----:B------:R-:W-:Y:S01]  /*a890*/  IMAD.MOV.U32 R13, RZ, RZ, RZ ;  /* 0x000000ffff0d7224 */ /* 0x000fe200078e00ff */
[----:B------:R-:W1:Y:S01]  /*a8a0*/  LDCU.64 UR6, c[0x4][0x78] ;  /* 0x01000f00ff0677ac */ /* 0x000e620008000a00 */
[----:B------:R-:W4:Y:S01]  /*a8b0*/  LDC.64 R2, c[0x4][R3] ;  /* 0x0100000003027b82 */ /* 0x000f220000000a00 */
[----:B------:R-:W2:Y:S01]  /*a8c0*/  LDCU.64 UR4, c[0x4][0x10] ;  /* 0x01000200ff0477ac */ /* 0x000ea20008000a00 */
[----:B-----5:R-:W-:Y:S01]  /*a8d0*/  MOV R5, UR9 ;  /* 0x0000000900057c02 */ /* 0x020fe20008000f00 */
[----:B------:R-:W-:Y:S01]  /*a8e0*/  IMAD.U32 R4, RZ, RZ, UR8 ;  /* 0x00000008ff047e24 */ /* 0x000fe2000f8e00ff */
[----:B-1----:R-:W-:Y:S01]  /*a8f0*/  MOV R7, UR7 ;  /* 0x0000000700077c02 */ /* 0x002fe20008000f00 */
[----:B------:R-:W-:Y:S01]  /*a900*/  IMAD.U32 R6, RZ, RZ, UR6 ;  /* 0x00000006ff067e24 */ /* 0x000fe2000f8e00ff */
[----:B--2---:R-:W-:Y:S01]  /*a910*/  MOV R11, UR5 ;  /* 0x00000005000b7c02 */ /* 0x004fe20008000f00 */
[----:B------:R-:W-:Y:S02]  /*a920*/  IMAD.U32 R10, RZ, RZ, UR4 ;  /* 0x00000004ff0a7e24 */ /* 0x000fe4000f8e00ff */
[----:B------:R-:W-:Y:S07]  /*a930*/  LEPC R20, `(.L_x_151) ;  /* 0x000000001014794e */ /* 0x000fee0000000000 */
[----:B---34-:R-:W-:Y:S05]  /*a940*/  CALL.ABS.NOINC R2 ;  /* 0x0000000002007343 */ /* 0x018fea0003c00000 */
.L_x_151:
[----:B------:R-:W-:Y:S01]  /*a950*/  ISETP.NE.AND P6, PT, R112, RZ, PT ;  /* 0x000000ff7000720c */ /* 0x000fe20003fc5270 */
[----:B------:R-:W-:Y:S05]  /*a960*/  WARPSYNC.ALL ;  /* 0x0000000000007948 */ /* 0x000fea0003800000 */
[----:B------:R-:W-:Y:S01]  /*a970*/  R2UR UR4, R39 ;  /* 0x00000000270472ca */ /* 0x000fe200000e0000 */
[----:B-1----:R-:W-:Y:S01]  /*a980*/  IMAD.U32 R41, RZ, RZ, UR47 ;  /* 0x0000002fff297e24 */ /* 0x002fe2000f8e00ff */
[----:B--2---:R-:W-:Y:S01]  /*a990*/  LOP3.LUT R44, R80, 0xffffe000, RZ, 0xc0, !PT ;  /* 0xffffe000502c7812 */ /* 0x004fe200078ec0ff */
[----:B------:R-:W-:Y:S01]  /*a9a0*/  IMAD.U32 R50, RZ, RZ, UR52 ;  /* 0x00000034ff327e24 */ /* 0x000fe2000f8e00ff */
[----:B------:R-:W-:Y:S01]  /*a9b0*/  LOP3.LUT R42, R82, 0xffffe000, RZ, 0xc0, !PT ;  /* 0xffffe000522a7812 */ /* 0x000fe200078ec0ff */
[----:B------:R-:W-:Y:S01]  /*a9c0*/  BSSY.RECONVERGENT B0, `(.L_x_152) ;  /* 0x00000a2000007945 */ /* 0x000fe20003800200 */
[----:B---3--:R-:W-:Y:S02]  /*a9d0*/  LOP3.LUT R47, R76, 0xffffe000, RZ, 0xc0, !PT ;  /* 0xffffe0004c2f7812 */ /* 0x008fe400078ec0ff */
[----:B------:R-:W-:Y:S02]  /*a9e0*/  @P6 LEA R41, R41, UR43, 0x3 ;  /* 0x0000002b29296c11 */ /* 0x000fe4000f8e18ff */
[----:B------:R-:W-:Y:S02]  /*a9f0*/  LOP3.LUT R46, R77, 0xffffe000, RZ, 0xc0, !PT ;  /* 0xffffe0004d2e7812 */ /* 0x000fe400078ec0ff */
[----:B------:R-:W-:Y:S01]  /*aa00*/  LOP3.LUT R48, R73, 0xffffe000, RZ, 0xc0, !PT ;  /* 0xffffe00049307812 */ /* 0x000fe200078ec0ff */
[----:B----4-:R-:W1:Y:S01]  /*aa10*/  LDTM.x32 R4, tmem[UR4+0x80] ;  /* 0x00008004000479ee */ /* 0x010e6200082c0000 */
[----:B------:R-:W-:Y:S01]  /*aa20*/  LOP3.LUT R49, R74, 0xffffe000, RZ, 0xc0, !PT ;  /* 0xffffe0004a317812 */ /* 0x000fe200078ec0ff */
[----:B------:R-:W-:Y:S01]  /*aa30*/  @P6 VIADD R41, R41, 0x70 ;  /* 0x0000007029296836 */ /* 0x000fe20000000000 */
[----:B------:R-:W-:Y:S04]  /*aa40*/  ISETP.NE.AND P0, PT, R107, RZ, PT ;  /* 0x000000ff6b00720c */ /* 0x000fe80003f05270 */
[----:B------:R-:W-:Y:S02]  /*aa50*/  @P6 PRMT R50, R50, 0x654, R41 ;  /* 0x0000065432326816 */ /* 0x000fe40000000029 */
[----:B------:R-:W-:Y:S01]  /*aa60*/  LOP3.LUT R41, R81, 0xffffe000, RZ, 0xc0, !PT ;  /* 0xffffe00051297812 */ /* 0x000fe200078ec0ff */
[C---:B-1----:R-:W-:Y:S01]  /*aa70*/  FMUL R0, R38.reuse, R4 ;  /* 0x0000000426007220 */ /* 0x042fe20000400000 */
[C---:B------:R-:W-:Y:S01]  /*aa80*/  FMUL R2, R38.reuse, R5 ;  /* 0x0000000526027220 */ /* 0x040fe20000400000 */
[C---:B------:R-:W-:Y:S01]  /*aa90*/  FMUL R3, R38.reuse, R6 ;  /* 0x0000000626037220 */ /* 0x040fe20000400000 */
[C---:B------:R-:W-:Y:S01]  /*aaa0*/  FMUL R7, R38.reuse, R7 ;  /* 0x0000000726077220 */ /* 0x040fe20000400000 */
[----:B------:R-:W-:Y:S01]  /*aab0*/  FFMA R40, R45, R44, R0 ;  /* 0x0000002c2d287223 */ /* 0x000fe20000000000 */
[----:B------:R-:W-:Y:S01]  /*aac0*/  LOP3.LUT R44, R83, 0xffffe000, RZ, 0xc0, !PT ;  /* 0xffffe000532c7812 */ /* 0x000fe200078ec0ff */
[C---:B------:R-:W-:Y:S01]  /*aad0*/  FFMA R41, R45.reuse, R41, R2 ;  /* 0x000000292d297223 */ /* 0x040fe20000000002 */
[C---:B------:R-:W-:Y:S01]  /*aae0*/  FFMA R42, R45.reuse, R42, R3 ;  /* 0x0000002a2d2a7223 */ /* 0x040fe20000000003 */
[C---:B------:R-:W-:Y:S01]  /*aaf0*/  FMUL R4, R38.reuse, R8 ;  /* 0x0000000826047220 */ /* 0x040fe20000400000 */
[----:B------:R-:W-:Y:S01]  /*ab00*/  F2FP.TF32.F32.PACK_B R40, R40 ;  /* 0x00000028ff28723e */ /* 0x000fe200024050ff */
[C---:B------:R-:W-:Y:S01]  /*ab10*/  FFMA R43, R45.reuse, R44, R7 ;  /* 0x0000002c2d2b7223 */ /* 0x040fe20000000007 */
[----:B------:R-:W-:Y:S01]  /*ab20*/  F2FP.TF32.F32.PACK_B R41, R41 ;  /* 0x00000029ff29723e */ /* 0x000fe200024050ff */
[C---:B------:R-:W-:Y:S01]  /*ab30*/  FFMA R4, R45.reuse, R47, R4 ;  /* 0x0000002f2d047223 */ /* 0x040fe20000000004 */
[----:B------:R-:W-:Y:S01]  /*ab40*/  F2FP.TF32.F32.PACK_B R42, R42 ;  /* 0x0000002aff2a723e */ /* 0x000fe200024050ff */
[C---:B------:R-:W-:Y:S01]  /*ab50*/  FMUL R5, R38.reuse, R9 ;  /* 0x0000000926057220 */ /* 0x040fe20000400000 */
[----:B------:R-:W-:Y:S01]  /*ab60*/  F2FP.TF32.F32.PACK_B R43, R43 ;  /* 0x0000002bff2b723e */ /* 0x000fe200024050ff */
[----:B------:R-:W-:Y:S01]  /*ab70*/  FMUL R6, R38, R10 ;  /* 0x0000000a26067220 */ /* 0x000fe20000400000 */
[----:B------:R-:W-:Y:S01]  /*ab80*/  LOP3.LUT R44, R78, 0xffffe000, RZ, 0xc0, !PT ;  /* 0xffffe0004e2c7812 */ /* 0x000fe200078ec0ff */
[----:B------:R-:W-:Y:S01]  /*ab90*/  FFMA R5, R45, R46, R5 ;  /* 0x0000002e2d057223 */ /* 0x000fe20000000005 */
[----:B------:R-:W-:Y:S01]  /*aba0*/  LOP3.LUT R46, R79, 0xffffe000, RZ, 0xc0, !PT ;  /* 0xffffe0004f2e7812 */ /* 0x000fe200078ec0ff */
[----:B------:R1:W-:Y:S01]  /*abb0*/  STS.128 [R115+UR43+0x400], R40 ;  /* 0x0004002873007988 */ /* 0x0003e20008000c2b */
[----:B------:R-:W-:Y:S01]  /*abc0*/  LOP3.LUT R47, R72, 0xffffe000, RZ, 0xc0, !PT ;  /* 0xffffe000482f7812 */ /* 0x000fe200078ec0ff */
[C---:B------:R-:W-:Y:S01]  /*abd0*/  FMUL R11, R38.reuse, R11 ;  /* 0x0000000b260b7220 */ /* 0x040fe20000400000 */
[----:B------:R-:W-:Y:S01]  /*abe0*/  F2FP.TF32.F32.PACK_B R4, R4 ;  /* 0x00000004ff04723e */ /* 0x000fe200024050ff */
[----:B------:R-:W-:Y:S01]  /*abf0*/  FFMA R6, R45, R44, R6 ;  /* 0x0000002c2d067223 */ /* 0x000fe20000000006 */
[----:B------:R-:W-:Y:S01]  /*ac00*/  LOP3.LUT R44, R75, 0xffffe000, RZ, 0xc0, !PT ;  /* 0xffffe0004b2c7812 */ /* 0x000fe200078ec0ff */
[----:B------:R-:W-:Y:S01]  /*ac10*/  FFMA R7, R45, R46, R11 ;  /* 0x0000002e2d077223 */ /* 0x000fe2000000000b */
[----:B------:R-:W-:Y:S01]  /*ac20*/  F2FP.TF32.F32.PACK_B R5, R5 ;  /* 0x00000005ff05723e */ /* 0x000fe200024050ff */
[C---:B------:R-:W-:Y:S01]  /*ac30*/  FMUL R8, R38.reuse, R12 ;  /* 0x0000000c26087220 */ /* 0x040fe20000400000 */
[----:B------:R-:W-:Y:S01]  /*ac40*/  F2FP.TF32.F32.PACK_B R6, R6 ;  /* 0x00000006ff06723e */ /* 0x000fe200024050ff */
[C---:B------:R-:W-:Y:S01]  /*ac50*/  FMUL R9, R38.reuse, R13 ;  /* 0x0000000d26097220 */ /* 0x040fe20000400000 */
[----:B------:R-:W-:Y:S01]  /*ac60*/  F2FP.TF32.F32.PACK_B R7, R7 ;  /* 0x00000007ff07723e */ /* 0x000fe200024050ff */
[C---:B------:R-:W-:Y:S01]  /*ac70*/  FMUL R10, R38.reuse, R14 ;  /* 0x0000000e260a7220 */ /* 0x040fe20000400000 */
[----:B------:R-:W-:Y:S01]  /*ac80*/  LOP3.LUT R46, R53, 0xffffe000, RZ, 0xc0, !PT ;  /* 0xffffe000352e7812 */ /* 0x000fe200078ec0ff */
[----:B------:R-:W-:Y:S01]  /*ac90*/  FMUL R15, R38, R15 ;  /* 0x0000000f260f7220 */ /* 0x000fe20000400000 */
        /* <DEDUP_REMOVED lines=17> */
[----:B-1----:R-:W-:Y:S01]  /*adb0*/  LOP3.LUT R40, R62, 0xffffe000, RZ, 0xc0, !PT ;  /* 0xffffe0003e287812 */ /* 0x002fe200078ec0ff */
[----:B------:R-:W-:Y:S01]  /*adc0*/  FFMA R12, R45, R47, R12 ;  /* 0x0000002f2d0c7223 */ /* 0x000fe2000000000c */
[----:B------:R-:W-:Y:S01]  /*add0*/  LOP3.LUT R47, R58, 0xffffe000, RZ, 0xc0, !PT ;  /* 0xffffe0003a2f7812 */ /* 0x000fe200078ec0ff */
[C---:B------:R-:W-:Y:S01]  /*ade0*/  FMUL R16, R38.reuse, R20 ;  /* 0x0000001426107220 */ /* 0x040fe20000400000 */
[----:B------:R-:W-:Y:S01]  /*adf0*/  LOP3.LUT R42, R63, 0xffffe000, RZ, 0xc0, !PT ;  /* 0xffffe0003f2a7812 */ /* 0x000fe200078ec0ff */
        /* <DEDUP_REMOVED lines=20> */
[----:B------:R-:W-:Y:S01]  /*af40*/  FFMA R18, R45, R47, R18 ;  /* 0x0000002f2d127223 */ /* 0x000fe20000000012 */
[----:B------:R-:W-:Y:S01]  /*af50*/  LOP3.LUT R44, R65, 0xffffe000, RZ, 0xc0, !PT ;  /* 0xffffe000412c7812 */ /* 0x000fe200078ec0ff */
[C---:B------:R-:W-:Y:S01]  /*af60*/  FFMA R19, R45.reuse, R46, R23 ;  /* 0x0000002e2d137223 */ /* 0x040fe20000000017 */
[----:B------:R-:W-:Y:S01]  /*af70*/  F2FP.TF32.F32.PACK_B R17, R17 ;  /* 0x00000011ff11723e */ /* 0x000fe200024050ff */
        /* <DEDUP_REMOVED lines=8> */
[C---:B------:R-:W-:Y:S01]  /*b000*/  FFMA R22, R45.reuse, R40, R22 ;  /* 0x000000282d167223 */ /* 0x040fe20000000016 */
[----:B------:R-:W-:Y:S01]  /*b010*/  FFMA R23, R45, R42, R27 ;  /* 0x0000002a2d177223 */ /* 0x000fe2000000001b */
[----:B------:R-:W-:Y:S01]  /*b020*/  FMUL R24, R38, R28 ;  /* 0x0000001c26187220 */ /* 0x000fe20000400000 */
[----:B------:R2:W-:Y:S01]  /*b030*/  STS.128 [R101+0x400], R16 ;  /* 0x0004001065007388 */ /* 0x0005e20000000c00 */
[----:B------:R-:W-:Y:S01]  /*b040*/  LOP3.LUT R43, R66, 0xffffe000, RZ, 0xc0, !PT ;  /* 0xffffe000422b7812 */ /* 0x000fe200078ec0ff */
[C---:B------:R-:W-:Y:S01]  /*b050*/  FMUL R25, R38.reuse, R29 ;  /* 0x0000001d26197220 */ /* 0x040fe20000400000 */
[----:B------:R-:W-:Y:S01]  /*b060*/  LOP3.LUT R40, R67, 0xffffe000, RZ, 0xc0, !PT ;  /* 0xffffe00043287812 */ /* 0x000fe200078ec0ff */
[C---:B------:R-:W-:Y:S01]  /*b070*/  FMUL R26, R38.reuse, R30 ;  /* 0x0000001e261a7220 */ /* 0x040fe20000400000 */
        /* <DEDUP_REMOVED lines=30> */
[----:B------:R-:W-:Y:S02]  /*b260*/  F2FP.TF32.F32.PACK_B R31, R31 ;  /* 0x0000001fff1f723e */ /* 0x000fe400024050ff */
[----:B------:R-:W-:Y:S02]  /*b270*/  LEA R40, R118, UR43, 0x3 ;  /* 0x0000002b76287c11 */ /* 0x000fe4000f8e18ff */
[----:B------:R-:W-:Y:S01]  /*b280*/  @P6 SHF.L.U32 R41, R121, 0x1f, RZ ;  /* 0x0000001f79296819 */ /* 0x000fe200000006ff */
[----:B------:R2:W-:Y:S01]  /*b290*/  STS.128 [R98+0x400], R28 ;  /* 0x0004001c62007388 */ /* 0x0005e20000000c00 */
[----:B------:R-:W-:Y:S01]  /*b2a0*/  @!PT LDS RZ, [RZ] ;  /* 0x00000000fffff984 */ /* 0x000fe20000000800 */
[----:B------:R-:W-:Y:S01]  /*b2b0*/  @!PT LDS RZ, [RZ] ;  /* 0x00000000fffff984 */ /* 0x000fe20000000800 */
[----:B------:R-:W-:Y:S01]  /*b2c0*/  @!PT LDS RZ, [RZ] ;  /* 0x00000000fffff984 */ /* 0x000fe20000000800 */
[----:B------:R-:W-:Y:S01]  /*b2d0*/  @!PT LDS RZ, [RZ] ;  /* 0x00000000fffff984 */ /* 0x000fe20000000800 */
[----:B------:R1:W-:Y:S07]  /*b2e0*/  MEMBAR.ALL.CTA ;  /* 0x0000000000007992 */ /* 0x0003ee0000008000 */
[----:B-1----:R-:W1:Y:S02]  /*b2f0*/  FENCE.VIEW.ASYNC.S ;  /* 0x00000000000073c6 */ /* 0x002e640000000000 */
[----:B-1----:R-:W-:Y:S06]  /*b300*/  BAR.SYNC.DEFER_BLOCKING 0x1, 0x80 ;  /* 0x0042000000007b1d */ /* 0x002fec0000010000 */
[----:B------:R-:W-:Y:S05]  /*b310*/  @P0 BRA `(.L_x_153) ;  /* 0x0000000000300947 */ /* 0x000fea0003800000 */
[----:B------:R-:W-:Y:S02]  /*b320*/  UIADD3 UR4, UPT, UPT, UR43, 0x400, URZ ;  /* 0x000004002b047890 */ /* 0x000fe4000fffe0ff */
[----:B------:R-:W-:Y:S01]  /*b330*/  UIADD3 UR9, UPT, UPT, UR49, 0x80, URZ ;  /* 0x0000008031097890 */ /* 0x000fe2000fffe0ff */
[----:B------:R-:W-:Y:S01]  /*b340*/  UMOV UR10, UR50 ;  /* 0x00000032000a7c82 */ /* 0x000fe20008000000 */
[----:B------:R-:W-:Y:S02]  /*b350*/  UMOV UR11, UR36 ;  /* 0x00000024000b7c82 */ /* 0x000fe40008000000 */
[----:B------:R-:W-:Y:S01]  /*b360*/  MOV R95, UR4 ;  /* 0x00000004005f7c02 */ /* 0x000fe20008000f00 */
[----:B------:R-:W-:Y:S03]  /*b370*/  UIADD3 UR4, UP0, UPT, UR54, 0x680, URZ ;  /* 0x0000068036047890 */ /* 0x000fe6000ff1e0ff */
[----:B------:R-:W-:Y:S01]  /*b380*/  R2UR UR8, R95 ;  /* 0x000000005f0872ca */ /* 0x000fe200000e0000 */
[----:B------:R-:W-:Y:S11]  /*b390*/  UIADD3.X UR5, UPT, UPT, URZ, UR55, URZ, UP0, !UPT ;  /* 0x00000037ff057290 */ /* 0x000ff600087fe4ff */
[----:B------:R-:W-:Y:S01]  /*b3a0*/  @!UPT UIADD3 URZ, UPT, UPT, URZ, URZ, URZ ;  /* 0x000000fffffff290 */ /* 0x000fe2000fffe0ff */
[----:B------:R1:W-:Y:S01]  /*b3b0*/  UTMASTG.3D [UR8], [UR4] ;  /* 0x00000008040073b5 */ /* 0x0003e20008010000 */
[----:B------:R0:W-:Y:S01]  /*b3c0*/  UTMACMDFLUSH ;  /* 0x00000000000079b7 */ /* 0x0001e20000000000 */
[----:B-1----:R-:W-:Y:S04]  /*b3d0*/  DEPBAR.LE SB0, 0x1 ;  /* 0x000080400000791a */ /* 0x002fe80000000000 */
.L_x_153:
[----:B------:R-:W-:Y:S05]  /*b3e0*/  BSYNC.RECONVERGENT B0 ;  /* 0x0000000000007941 */ /* 0x000fea0003800200 */
.L_x_152:
        /* <DEDUP_REMOVED lines=8> */
[----:B-1----:R-:W-:Y:S06]  /*b470*/  @!P6 BRA `(.L_x_155) ;  /* 0x000000000080e947 */ /* 0x002fec0003800000 */
[----:B------:R-:W-:Y:S01]  /*b480*/  ISETP.NE.AND P1, PT, R119, RZ, PT ;  /* 0x000000ff7700720c */ /* 0x000fe20003f25270 */
[----:B------:R-:W-:Y:S01]  /*b490*/  BSSY B0, `(.L_x_156) ;  /* 0x000000b000007945 */ /* 0x000fe20003800000 */
[----:B------:R-:W-:Y:S11]  /*b4a0*/  ISETP.NE.AND P0, PT, R117, RZ, PT ;  /* 0x000000ff7500720c */ /* 0x000ff60003f05270 */
[----:B------:R-:W-:Y:S05]  /*b4b0*/  @P1 IMAD R2, R118, 0x4000, R115 ;  /* 0x0000400076021824 */ /* 0x000fea00078e0273 */
[----:B--2---:R-:W-:Y:S04]  /*b4c0*/  @P1 IADD3 R7, PT, PT, R2, UR43, RZ ;  /* 0x0000002b02071c10 */ /* 0x004fe8000fffe0ff */
[----:B------:R-:W-:Y:S01]  /*b4d0*/  @P1 IADD3 R5, PT, PT, R120, R7, RZ ;  /* 0x0000000778051210 */ /* 0x000fe20007ffe0ff */
[--C-:B------:R-:W-:Y:S02]  /*b4e0*/  @P1 IMAD.IADD R3, R51, 0x1, R7.reuse ;  /* 0x0000000133031824 */ /* 0x100fe400078e0207 */
[----:B------:R-:W-:Y:S01]  /*b4f0*/  @P1 IMAD.IADD R0, R122, 0x1, R7 ;  /* 0x000000017a001824 */ /* 0x000fe200078e0207 */
[----:B------:R-:W-:Y:S06]  /*b500*/  @P0 BRA `(.L_x_157) ;  /* 0x00000000000c0947 */ /* 0x000fec0003800000 */
[----:B------:R-:W-:Y:S04]  /*b510*/  SHF.L.U32 R7, R121, 0x1f, RZ ;  /* 0x0000001f79077819 */ /* 0x000fe800000006ff */
[----:B------:R-:W1:Y:S02]  /*b520*/  SYNCS.PHASECHK.TRANS64.TRYWAIT P0, [R40+URZ+0x50], R7 ;  /* 0x00005007280075a7 */ /* 0x000e6400080011ff */
[----:B-1----:R-:W-:Y:S05]  /*b530*/  @!P0 BRA `(.L_x_158) ;  /* 0x0000003800d08947 */ /* 0x002fea0003800000 */
.L_x_157:
[----:B------:R-:W-:Y:S05]  /*b540*/  BSYNC B0 ;  /* 0x0000000000007941 */ /* 0x000fea0003800000 */
.L_x_156:
[----:B------:R-:W-:Y:S01]  /*b550*/  ISETP.NE.AND P0, PT, R119, RZ, PT ;  /* 0x000000ff7700720c */ /* 0x000fe20003f05270 */
[----:B------:R-:W-:Y:S11]  /*b560*/  VIADD R118, R118, 0x1 ;  /* 0x0000000176767836 */ /* 0x000ff60000000000 */
[----:B------:R-:W-:Y:S01]  /*b570*/  @!UPT UIADD3 URZ, UPT, UPT, URZ, URZ, URZ ;  /* 0x000000fffffff290 */ /* 0x000fe2000fffe0ff */
[----:B------:R-:W3:Y:S01]  /*b580*/  @P0 LDS.128 R80, [R2+UR43+0x400] ;  /* 0x0004002b02500984 */ /* 0x000ee20008000c00 */
[----:B-1----:R-:W-:Y:S02]  /*b590*/  @P0 IMAD.IADD R7, R120, 0x1, R3 ;  /* 0x0000000178070824 */ /* 0x002fe400078e0203 */
[C---:B------:R-:W-:Y:S01]  /*b5a0*/  @P0 IMAD.IADD R4, R122.reuse, 0x1, R5 ;  /* 0x000000017a040824 */ /* 0x040fe200078e0205 */
[----:B------:R1:W4:Y:S01]  /*b5b0*/  @P0 LDS.128 R76, [R0+0x400] ;  /* 0x00040000004c0984 */ /* 0x0003220000000c00 */
        /* <DEDUP_REMOVED lines=12> */
.L_x_155:
[----:B------:R-:W-:Y:S05]  /*b680*/  BSYNC B1 ;  /* 0x0000000000017941 */ /* 0x000fea0003800000 */
.L_x_154:
[----:B------:R-:W-:Y:S05]  /*b690*/  VIADD R0, R39, 0xa0 ;  /* 0x000000a027007836 */ /* 0x000fea0000000000 */
[----:B------:R-:W-:Y:S04]  /*b6a0*/  SHF.R.U32.HI R0, RZ, 0x15, R0 ;  /* 0x00000015ff007819 */ /* 0x000fe80000011600 */
[----:B------:R-:W-:Y:S11]  /*b6b0*/  LOP3.LUT P0, RZ, R0, 0x3, R91, 0x48, !PT ;  /* 0x0000000300ff7812 */ /* 0x000ff6000780485b */
[----:B------:R-:W-:Y:S02]  /*b6c0*/  @!UPT UIADD3 URZ, UPT, UPT, URZ, URZ, URZ ;  /* 0x000000fffffff290 */ /* 0x000fe4000fffe0ff */
[----:B------:R-:W-:Y:S05]  /*b6d0*/  @!P0 BRA `(.L_x_159) ;  /* 0x0000000000408947 */ /* 0x000fea0003800000 */
[----:B------:R-:W1:Y:S01]  /*b6e0*/  LDCU.64 UR8, c[0x4][0x70] ;  /* 0x01000e00ff0877ac */ /* 0x000e620008000a00 */
[----:B--2---:R-:W-:Y:S01]  /*b6f0*/  MOV R3, 0x0 ;  /* 0x0000000000037802 */ /* 0x004fe20000000f00 */
[----:B------:R-:W-:Y:S02]  /*b700*/  HFMA2 R12, -RZ, RZ, 0, 5.9604644775390625e-08 ;  /* 0x00000001ff0c7431 */ /* 0x000fe400000001ff */
[----:B------:R-:W-:Y:S02]  /*b710*/  IMAD.MOV.U32 R8, RZ, RZ, 0x192 ;  /* 0x00000192ff087424 */ /* 0x000fe400078e00ff */
[----:B------:R-:W-:Y:S01]  /*b720*/  IMAD.MOV.U32 R13, RZ, RZ, RZ ;  /* 0x000000ffff0d7224 */ /* 0x000fe200078e00ff */
[----:B------:R-:W2:Y:S01]  /*b730*/  LDCU.64 UR6, c[0x4][0x78] ;  /* 0x01000f00ff0677ac */ /* 0x000ea20008000a00 */
[----:B------:R-:W3:Y:S01]  /*b740*/  LDC.64 R2, c[0x4][R3] ;  /* 0x0100000003027b82 */ /* 0x000ee20000000a00 */
[----:B------:R-:W5:Y:S01]  /*b750*/  LDCU.64 UR4, c[0x4][0x10] ;  /* 0x01000200ff0477ac */ /* 0x000f620008000a00 */
[----:B-1----:R-:W-:Y:S01]  /*b760*/  MOV R5, UR9 ;  /* 0x0000000900057c02 */ /* 0x002fe20008000f00 */
[----:B------:R-:W-:Y:S01]  /*b770*/  IMAD.U32 R4, RZ, RZ, UR8 ;  /* 0x00000008ff047e24 */ /* 0x000fe2000f8e00ff */
[----:B--2---:R-:W-:Y:S01]  /*b780*/  MOV R7, UR7 ;  /* 0x0000000700077c02 */ /* 0x004fe20008000f00 */
[----:B------:R-:W-:Y:S01]  /*b790*/  IMAD.U32 R6, RZ, RZ, UR6 ;  /* 0x00000006ff067e24 */ /* 0x000fe2000f8e00ff */
[----:B-----5:R-:W-:Y:S01]  /*b7a0*/  MOV R11, UR5 ;  /* 0x00000005000b7c02 */ /* 0x020fe20008000f00 */
[----:B------:R-:W-:Y:S02]  /*b7b0*/  IMAD.U32 R10, RZ, RZ, UR4 ;  /* 0x00000004ff0a7e24 */ /* 0x000fe4000f8e00ff */
[----:B------:R-:W-:Y:S07]  /*b7c0*/  LEPC R20, `(.L_x_159) ;  /* 0x000000001014794e */ /* 0x000fee0000000000 */
[----:B---34-:R-:W-:Y:S05]  /*b7d0*/  CALL.ABS.NOINC R2 ;  /* 0x0000000002007343 */ /* 0x018fea0003c00000 */
.L_x_159:
[----:B------:R-:W-:Y:S01]  /*b7e0*/  ISETP.NE.AND P6, PT, R112, RZ, PT ;  /* 0x000000ff7000720c */ /* 0x000fe20003fc5270 */
[----:B------:R-:W-:Y:S05]  /*b7f0*/  WARPSYNC.ALL ;  /* 0x0000000000007948 */ /* 0x000fea0003800000 */
[----:B------:R-:W-:Y:S01]  /*b800*/  R2UR UR4, R39 ;  /* 0x00000000270472ca */ /* 0x000fe200000e0000 */
[----:B--2---:R-:W-:Y:S01]  /*b810*/  IMAD.U32 R3, RZ, RZ, UR46 ;  /* 0x0000002eff037e24 */ /* 0x004fe2000f8e00ff */
[----:B---3--:R-:W-:Y:S01]  /*b820*/  LOP3.LUT R40, R80, 0xffffe000, RZ, 0xc0, !PT ;  /* 0xffffe00050287812 */ /* 0x008fe200078ec0ff */
[----:B------:R-:W-:Y:S01]  /*b830*/  IMAD.U32 R46, RZ, RZ, UR52 ;  /* 0x00000034ff2e7e24 */ /* 0x000fe2000f8e00ff */
[----:B----4-:R-:W-:Y:S01]  /*b840*/  LOP3.LUT R44, R77, 0xffffe000, RZ, 0xc0, !PT ;  /* 0xffffe0004d2c7812 */ /* 0x010fe200078ec0ff */
[----:B------:R-:W-:Y:S01]  /*b850*/  BSSY.RECONVERGENT B0, `(.L_x_160) ;  /* 0x000009f000007945 */ /* 0x000fe20003800200 */
[----:B------:R-:W-:Y:S02]  /*b860*/  ISETP.NE.AND P0, PT, R107, RZ, PT ;  /* 0x000000ff6b00720c */ /* 0x000fe40003f05270 */
[----:B------:R-:W-:Y:S05]  /*b870*/  @P6 LEA R3, R3, UR43, 0x3 ;  /* 0x0000002b03036c11 */ /* 0x000fea000f8e18ff */
[----:B------:R-:W1:Y:S01]  /*b880*/  LDTM.x32 R4, tmem[UR4+0xa0] ;  /* 0x0000a004000479ee */ /* 0x000e6200082c0000 */
[----:B------:R-:W-:Y:S05]  /*b890*/  @P6 VIADD R3, R3, 0x70 ;  /* 0x0000007003036836 */ /* 0x000fea0000000000 */
[----:B------:R-:W-:Y:S01]  /*b8a0*/  @P6 PRMT R46, R46, 0x654, R3 ;  /* 0x000006542e2e6816 */ /* 0x000fe20000000003 */
[C---:B-1----:R-:W-:Y:S01]  /*b8b0*/  FMUL R0, R38.reuse, R4 ;  /* 0x0000000426007220 */ /* 0x042fe20000400000 */
[C---:B------:R-:W-:Y:S01]  /*b8c0*/  FMUL R3, R38.reuse, R6 ;  /* 0x0000000626037220 */ /* 0x040fe20000400000 */
        /* <DEDUP_REMOVED lines=9> */
[----:B------:R-:W-:Y:S01]  /*b960*/  FFMA R40, R45, R40, R0 ;  /* 0x000000282d287223 */ /* 0x000fe20000000000 */
[----:B------:R-:W-:Y:S01]  /*b970*/  LOP3.LUT R0, R81, 0xffffe000, RZ, 0xc0, !PT ;  /* 0xffffe00051007812 */ /* 0x000fe200078ec0ff */
[C---:B------:R-:W-:Y:S01]  /*b980*/  FMUL R2, R38.reuse, R5 ;  /* 0x0000000526027220 */ /* 0x040fe20000400000 */
[C---:B------:R-:W-:Y:S01]  /*b990*/  FMUL R22, R38.reuse, R26 ;  /* 0x0000001a26167220 */ /* 0x040fe20000400000 */
[C---:B------:R-:W-:Y:S01]  /*b9a0*/  FMUL R24, R38.reuse, R28 ;  /* 0x0000001c26187220 */ /* 0x040fe20000400000 */
[----:B------:R-:W-:Y:S01]  /*b9b0*/  F2FP.TF32.F32.PACK_B R40, R40 ;  /* 0x00000028ff28723e */ /* 0x000fe200024050ff */
[C---:B------:R-:W-:Y:S01]  /*b9c0*/  FMUL R5, R38.reuse, R9 ;  /* 0x0000000926057220 */ /* 0x040fe20000400000 */
[C---:B------:R-:W-:Y:S01]  /*b9d0*/  FMUL R26, R38.reuse, R30 ;  /* 0x0000001e261a7220 */ /* 0x040fe20000400000 */
[----:B------:R-:W-:Y:S01]  /*b9e0*/  FMUL R28, R38, R32 ;  /* 0x00000020261c7220 */ /* 0x000fe20000400000 */
[----:B------:R-:W-:Y:S01]  /*b9f0*/  LOP3.LUT R32, R82, 0xffffe000, RZ, 0xc0, !PT ;  /* 0xffffe00052207812 */ /* 0x000fe200078ec0ff */
[C---:B------:R-:W-:Y:S01]  /*ba00*/  FMUL R9, R38.reuse, R13 ;  /* 0x0000000d26097220 */ /* 0x040fe20000400000 */
[C---:B------:R-:W-:Y:S01]  /*ba10*/  FMUL R30, R38.reuse, R34 ;  /* 0x00000022261e7220 */ /* 0x040fe20000400000 */
[----:B------:R-:W-:Y:S01]  /*ba20*/  LOP3.LUT R34, R83, 0xffffe000, RZ, 0xc0, !PT ;  /* 0xffffe00053227812 */ /* 0x000fe200078ec0ff */
[C---:B------:R-:W-:Y:S01]  /*ba30*/  FMUL R13, R38.reuse, R17 ;  /* 0x00000011260d7220 */ /* 0x040fe20000400000 */
[C---:B------:R-:W-:Y:S01]  /*ba40*/  FMUL R7, R38.reuse, R7 ;  /* 0x0000000726077220 */ /* 0x040fe20000400000 */
[C---:B------:R-:W-:Y:S01]  /*ba50*/  FMUL R17, R38.reuse, R21 ;  /* 0x0000001526117220 */ /* 0x040fe20000400000 */
[----:B------:R-:W-:Y:S01]  /*ba60*/  FMUL R21, R38, R25 ;  /* 0x0000001926157220 */ /* 0x000fe20000400000 */
[----:B------:R-:W-:Y:S01]  /*ba70*/  FFMA R41, R45, R0, R2 ;  /* 0x000000002d297223 */ /* 0x000fe20000000002 */
[----:B------:R-:W-:Y:S01]  /*ba80*/  LOP3.LUT R0, R78, 0xffffe000, RZ, 0xc0, !PT ;  /* 0xffffe0004e007812 */ /* 0x000fe200078ec0ff */
[C---:B------:R-:W-:Y:S01]  /*ba90*/  FMUL R25, R38.reuse, R29 ;  /* 0x0000001d26197220 */ /* 0x040fe20000400000 */
[----:B------:R-:W-:Y:S01]  /*baa0*/  LOP3.LUT R2, R79, 0xffffe000, RZ, 0xc0, !PT ;  /* 0xffffe0004f027812 */ /* 0x000fe200078ec0ff */
[C---:B------:R-:W-:Y:S01]  /*bab0*/  FFMA R42, R45.reuse, R32, R3 ;  /* 0x000000202d2a7223 */ /* 0x040fe20000000003 */
[----:B------:R-:W-:Y:S01]  /*bac0*/  F2FP.TF32.F32.PACK_B R41, R41 ;  /* 0x00000029ff29723e */ /* 0x000fe200024050ff */
[----:B------:R-:W-:Y:S01]  /*bad0*/  FMUL R29, R38, R33 ;  /* 0x00000021261d7220 */ /* 0x000fe20000400000 */
[----:B------:R-:W-:Y:S01]  /*bae0*/  LOP3.LUT R33, R76, 0xffffe000, RZ, 0xc0, !PT ;  /* 0xffffe0004c217812 */ /* 0x000fe200078ec0ff */
[C---:B------:R-:W-:Y:S01]  /*baf0*/  FFMA R43, R45.reuse, R34, R7 ;  /* 0x000000222d2b7223 */ /* 0x040fe20000000007 */
[----:B------:R-:W-:Y:S01]  /*bb00*/  F2FP.TF32.F32.PACK_B R42, R42 ;  /* 0x0000002aff2a723e */ /* 0x000fe200024050ff */
[----:B------:R-:W-:Y:S01]  /*bb10*/  FMUL R11, R38, R11 ;  /* 0x0000000b260b7220 */ /* 0x000fe20000400000 */
[----:B------:R-:W-:Y:S01]  /*bb20*/  LOP3.LUT R3, R72, 0xffffe000, RZ, 0xc0, !PT ;  /* 0xffffe00048037812 */ /* 0x000fe200078ec0ff */
[C---:B------:R-:W-:Y:S01]  /*bb30*/  FFMA R4, R45.reuse, R33, R4 ;  /* 0x000000212d047223 */ /* 0x040fe20000000004 */
[----:B------:R-:W-:Y:S01]  /*bb40*/  F2FP.TF32.F32.PACK_B R43, R43 ;  /* 0x0000002bff2b723e */ /* 0x000fe200024050ff */
[----:B------:R-:W-:Y:S01]  /*bb50*/  FFMA R5, R45, R44, R5 ;  /* 0x0000002c2d057223 */ /* 0x000fe20000000005 */
[----:B------:R-:W-:Y:S01]  /*bb60*/  LOP3.LUT R32, R73, 0xffffe000, RZ, 0xc0, !PT ;  /* 0xffffe00049207812 */ /* 0x000fe200078ec0ff */
[C---:B------:R-:W-:Y:S01]  /*bb70*/  FFMA R6, R45.reuse, R0, R6 ;  /* 0x000000002d067223 */ /* 0x040fe20000000006 */
[----:B------:R-:W-:Y:S01]  /*bb80*/  F2FP.TF32.F32.PACK_B R4, R4 ;  /* 0x00000004ff04723e */ /* 0x000fe200024050ff */
[C---:B------:R-:W-:Y:S01]  /*bb90*/  FFMA R7, R45.reuse, R2, R11 ;  /* 0x000000022d077223 */ /* 0x040fe2000000000b */
[----:B------:R-:W-:Y:S01]  /*bba0*/  F2FP.TF32.F32.PACK_B R5, R5 ;  /* 0x00000005ff05723e */ /* 0x000fe200024050ff */
[----:B------:R-:W-:Y:S01]  /*bbb0*/  STS.128 [R115+UR43+0x4400], R40 ;  /* 0x0044002873007988 */ /* 0x000fe20008000c2b */
[----:B------:R-:W-:Y:S01]  /*bbc0*/  F2FP.TF32.F32.PACK_B R6, R6 ;  /* 0x00000006ff06723e */ /* 0x000fe200024050ff */
[C---:B------:R-:W-:Y:S01]  /*bbd0*/  FFMA R8, R45.reuse, R3, R8 ;  /* 0x000000032d087223 */ /* 0x040fe20000000008 */
[----:B------:R-:W-:Y:S01]  /*bbe0*/  F2FP.TF32.F32.PACK_B R7, R7 ;  /* 0x00000007ff07723e */ /* 0x000fe200024050ff */
[----:B------:R-:W-:Y:S01]  /*bbf0*/  FFMA R9, R45, R32, R9 ;  /* 0x000000202d097223 */ /* 0x000fe20000000009 */
[----:B------:R-:W-:Y:S01]  /*bc00*/  LOP3.LUT R33, R74, 0xffffe000, RZ, 0xc0, !PT ;  /* 0xffffe0004a217812 */ /* 0x000fe200078ec0ff */
[----:B------:R-:W-:Y:S01]  /*bc10*/  FMUL R15, R38, R15 ;  /* 0x0000000f260f7220 */ /* 0x000fe20000400000 */
[----:B------:R-:W-:Y:S01]  /*bc20*/  LOP3.LUT R0, R75, 0xffffe000, RZ, 0xc0, !PT ;  /* 0xffffe0004b007812 */ /* 0x000fe200078ec0ff */
[----:B------:R1:W-:Y:S01]  /*bc30*/  STS.128 [R114+0x4400], R4 ;  /* 0x0044000472007388 */ /* 0x0003e20000000c00 */
[----:B------:R-:W-:Y:S01]  /*bc40*/  LOP3.LUT R3, R52, 0xffffe000, RZ, 0xc0, !PT ;  /* 0xffffe00034037812 */ /* 0x000fe200078ec0ff */
[----:B------:R-:W-:Y:S01]  /*bc50*/  FFMA R10, R45, R33, R10 ;  /* 0x000000212d0a7223 */ /* 0x000fe2000000000a */
[----:B------:R-:W-:Y:S01]  /*bc60*/  LOP3.LUT R2, R53, 0xffffe000, RZ, 0xc0, !PT ;  /* 0xffffe00035027812 */ /* 0x000fe200078ec0ff */
[C---:B------:R-:W-:Y:S01]  /*bc70*/  FFMA R11, R45.reuse, R0, R15 ;  /* 0x000000002d0b7223 */ /* 0x040fe2000000000f */
[----:B------:R-:W-:Y:S01]  /*bc80*/  LOP3.LUT R33, R54, 0xffffe000, RZ, 0xc0, !PT ;  /* 0xffffe00036217812 */ /* 0x000fe200078ec0ff */
[----:B------:R-:W-:Y:S01]  /*bc90*/  FFMA R12, R45, R3, R12 ;  /* 0x000000032d0c7223 */ /* 0x000fe2000000000c */
[----:B------:R-:W-:Y:S01]  /*bca0*/  LOP3.LUT R32, R55, 0xffffe000, RZ, 0xc0, !PT ;  /* 0xffffe00037207812 */ /* 0x000fe200078ec0ff */
[C---:B------:R-:W-:Y:S01]  /*bcb0*/  FFMA R13, R45.reuse, R2, R13 ;  /* 0x000000022d0d7223 */ /* 0x040fe2000000000d */
[----:B------:R-:W-:Y:S01]  /*bcc0*/  LOP3.LUT R0, R56, 0xffffe000, RZ, 0xc0, !PT ;  /* 0xffffe00038007812 */ /* 0x000fe200078ec0ff */
[C---:B------:R-:W-:Y:S01]  /*bcd0*/  FMUL R19, R38.reuse, R19 ;  /* 0x0000001326137220 */ /* 0x040fe20000400000 */
[----:B------:R-:W-:Y:S01]  /*bce0*/  F2FP.TF32.F32.PACK_B R8, R8 ;  /* 0x00000008ff08723e */ /* 0x000fe200024050ff */
[C---:B------:R-:W-:Y:S01]  /*bcf0*/  FFMA R14, R45.reuse, R33, R14 ;  /* 0x000000212d0e7223 */ /* 0x040fe2000000000e */
[----:B------:R-:W-:Y:S01]  /*bd00*/  F2FP.TF32.F32.PACK_B R9, R9 ;  /* 0x00000009ff09723e */ /* 0x000fe200024050ff */
[C---:B------:R-:W-:Y:S01]  /*bd10*/  FFMA R15, R45.reuse, R32, R19 ;  /* 0x000000202d0f7223 */ /* 0x040fe20000000013 */
[----:B------:R-:W-:Y:S01]  /*bd20*/  F2FP.TF32.F32.PACK_B R10, R10 ;  /* 0x0000000aff0a723e */ /* 0x000fe200024050ff */
[----:B------:R-:W-:Y:S01]  /*bd30*/  FFMA R16, R45, R0, R16 ;  /* 0x000000002d107223 */ /* 0x000fe20000000010 */
[----:B------:R-:W-:Y:S01]  /*bd40*/  F2FP.TF32.F32.PACK_B R11, R11 ;  /* 0x0000000bff0b723e */ /* 0x000fe200024050ff */
[C---:B------:R-:W-:Y:S01]  /*bd50*/  FMUL R23, R38.reuse, R23 ;  /* 0x0000001726177220 */ /* 0x040fe20000400000 */
[----:B------:R-:W-:Y:S01]  /*bd60*/  LOP3.LUT R0, R57, 0xffffe000, RZ, 0xc0, !PT ;  /* 0xffffe00039007812 */ /* 0x000fe200078ec0ff */
[----:B------:R-:W-:Y:S01]  /*bd70*/  FMUL R27, R38, R27 ;  /* 0x0000001b261b7220 */ /* 0x000fe20000400000 */
[----:B------:R-:W-:Y:S01]  /*bd80*/  LOP3.LUT R3, R58, 0xffffe000, RZ, 0xc0, !PT ;  /* 0xffffe0003a037812 */ /* 0x000fe200078ec0ff */
[----:B------:R2:W-:Y:S01]  /*bd90*/  STS.128 [R113+0x4400], R8 ;  /* 0x0044000871007388 */ /* 0x0005e20000000c00 */
[----:B------:R-:W-:Y:S01]  /*bda0*/  LOP3.LUT R2, R59, 0xffffe000, RZ, 0xc0, !PT ;  /* 0xffffe0003b027812 */ /* 0x000fe200078ec0ff */
[C---:B------:R-:W-:Y:S01]  /*bdb0*/  FFMA R17, R45.reuse, R0, R17 ;  /* 0x000000002d117223 */ /* 0x040fe20000000011 */
[----:B------:R-:W-:Y:S01]  /*bdc0*/  F2FP.TF32.F32.PACK_B R12, R12 ;  /* 0x0000000cff0c723e */ /* 0x000fe200024050ff */
[C---:B------:R-:W-:Y:S01]  /*bdd0*/  FFMA R18, R45.reuse, R3, R18 ;  /* 0x000000032d127223 */ /* 0x040fe20000000012 */
[----:B------:R-:W-:Y:S01]  /*bde0*/  F2FP.TF32.F32.PACK_B R13, R13 ;  /* 0x0000000dff0d723e */ /* 0x000fe200024050ff */
[----:B------:R-:W-:Y:S01]  /*bdf0*/  FFMA R19, R45, R2, R23 ;  /* 0x000000022d137223 */ /* 0x000fe20000000017 */
[----:B------:R-:W-:Y:S01]  /*be00*/  F2FP.TF32.F32.PACK_B R14, R14 ;  /* 0x0000000eff0e723e */ /* 0x000fe200024050ff */
[C---:B------:R-:W-:Y:S01]  /*be10*/  FMUL R31, R38.reuse, R31 ;  /* 0x0000001f261f7220 */ /* 0x040fe20000400000 */
[----:B------:R-:W-:Y:S01]  /*be20*/  F2FP.TF32.F32.PACK_B R15, R15 ;  /* 0x0000000fff0f723e */ /* 0x000fe200024050ff */
[----:B------:R-:W-:Y:S01]  /*be30*/  FMUL R35, R38, R35 ;  /* 0x0000002326237220 */ /* 0x000fe20000400000 */
[----:B------:R-:W-:Y:S02]  /*be40*/  LOP3.LUT R33, R60, 0xffffe000, RZ, 0xc0, !PT ;  /* 0xffffe0003c217812 */ /* 0x000fe400078ec0ff */
[----:B------:R-:W-:Y:S01]  /*be50*/  LOP3.LUT R32, R61, 0xffffe000, RZ, 0xc0, !PT ;  /* 0xffffe0003d207812 */ /* 0x000fe200078ec0ff */
[----:B------:R2:W-:Y:S01]  /*be60*/  STS.128 [R102+0x4400], R12 ;  /* 0x0044000c66007388 */ /* 0x0005e20000000c00 */
        /* <DEDUP_REMOVED lines=8> */
[----:B------:R-:W-:Y:S02]  /*bef0*/  F2FP.TF32.F32.PACK_B R18, R18 ;  /* 0x00000012ff12723e */ /* 0x000fe400024050ff */
[----:B------:R-:W-:Y:S02]  /*bf00*/  F2FP.TF32.F32.PACK_B R19, R19 ;  /* 0x00000013ff13723e */ /* 0x000fe400024050ff */
[----:B------:R-:W-:Y:S02]  /*bf10*/  LOP3.LUT R3, R64, 0xffffe000, RZ, 0xc0, !PT ;  /* 0xffffe00040037812 */ /* 0x000fe400078ec0ff */
[----:B-1----:R-:W-:Y:S01]  /*bf20*/  LOP3.LUT R4, R65, 0xffffe000, RZ, 0xc0, !PT ;  /* 0xffffe00041047812 */ /* 0x002fe200078ec0ff */
        /* <DEDUP_REMOVED lines=48> */
[----:B-1----:R-:W-:Y:S04]  /*c230*/  DEPBAR.LE SB0, 0x1 ;  /* 0x000080400000791a */ /* 0x002fe80000000000 */
.L_x_161:
[----:B------:R-:W-:Y:S05]  /*c240*/  BSYNC.RECONVERGENT B0 ;  /* 0x0000000000007941 */ /* 0x000fea0003800200 */
.L_x_160:
        /* <DEDUP_REMOVED lines=13> */
[----:B------:R-:W-:Y:S04]  /*c320*/  @P1 IADD3 R7, PT, PT, R4, UR43, RZ ;  /* 0x0000002b04071c10 */ /* 0x000fe8000fffe0ff */
[----:B------:R-:W-:Y:S01]  /*c330*/  @P1 IADD3 R5, PT, PT, R120, R7, RZ ;  /* 0x0000000778051210 */ /* 0x000fe20007ffe0ff */
[--C-:B------:R-:W-:Y:S02]  /*c340*/  @P1 IMAD.IADD R3, R51, 0x1, R7.reuse ;  /* 0x0000000133031824 */ /* 0x100fe400078e0207 */
[----:B------:R-:W-:Y:S01]  /*c350*/  @P1 IMAD.IADD R2, R122, 0x1, R7 ;  /* 0x000000017a021824 */ /* 0x000fe200078e0207 */
[----:B------:R-:W-:Y:S06]  /*c360*/  @P0 BRA `(.L_x_165) ;  /* 0x00000000000c0947 */ /* 0x000fec0003800000 */
[----:B------:R-:W-:Y:S04]  /*c370*/  SHF.L.U32 R7, R121, 0x1f, RZ ;  /* 0x0000001f79077819 */ /* 0x000fe800000006ff */
[----:B------:R-:W1:Y:S02]  /*c380*/  SYNCS.PHASECHK.TRANS64.TRYWAIT P0, [R0+URZ+0x50], R7 ;  /* 0x00005007000075a7 */ /* 0x000e6400080011ff */
[----:B-1----:R-:W-:Y:S05]  /*c390*/  @!P0 BRA `(.L_x_166) ;  /* 0x0000002c004c8947 */ /* 0x002fea0003800000 */
.L_x_165:
[----:B------:R-:W-:Y:S05]  /*c3a0*/  BSYNC B0 ;  /* 0x0000000000007941 */ /* 0x000fea0003800000 */
.L_x_164:
        /* <DEDUP_REMOVED lines=8> */
[----:B--2---:R-:W-:Y:S01]  /*c430*/  @P0 IMAD.IADD R8, R122, 0x1, R7 ;  /* 0x000000017a080824 */ /* 0x004fe200078e0207 */
        /* <DEDUP_REMOVED lines=10> */
.L_x_163:
[----:B------:R-:W-:Y:S05]  /*c4e0*/  BSYNC B1 ;  /* 0x0000000000017941 */ /* 0x000fea0003800000 */
.L_x_162:
[----:B--2---:R-:W-:Y:S05]  /*c4f0*/  VIADD R0, R39, 0xc0 ;  /* 0x000000c027007836 */ /* 0x004fea0000000000 */
[----:B------:R-:W-:Y:S04]  /*c500*/  SHF.R.U32.HI R0, RZ, 0x15, R0 ;  /* 0x00000015ff007819 */ /* 0x000fe80000011600 */
[----:B------:R-:W-:Y:S11]  /*c510*/  LOP3.LUT P0, RZ, R0, 0x3, R91, 0x48, !PT ;  /* 0x0000000300ff7812 */ /* 0x000ff6000780485b */
[----:B------:R-:W-:Y:S02]  /*c520*/  @!UPT UIADD3 URZ, UPT, UPT, URZ, URZ, URZ ;  /* 0x000000fffffff290 */ /* 0x000fe4000fffe0ff */
[----:B------:R-:W-:Y:S05]  /*c530*/  @!P0 BRA `(.L_x_167) ;  /* 0x0000000000408947 */ /* 0x000fea0003800000 */
[----:B------:R-:W1:Y:S01]  /*c540*/  LDCU.64 UR8, c[0x4][0x70] ;  /* 0x01000e00ff0877ac */ /* 0x000e620008000a00 */
[----:B------:R-:W-:Y:S01]  /*c550*/  MOV R3, 0x0 ;  /* 0x0000000000037802 */ /* 0x000fe20000000f00 */
        /* <DEDUP_REMOVED lines=14> */
.L_x_167:
[----:B------:R-:W-:Y:S01]  /*c640*/  ISETP.NE.AND P6, PT, R112, RZ, PT ;  /* 0x000000ff7000720c */ /* 0x000fe20003fc5270 */
[----:B------:R-:W-:Y:S05]  /*c650*/  WARPSYNC.ALL ;  /* 0x0000000000007948 */ /* 0x000fea0003800000 */
[----:B------:R-:W-:Y:S01]  /*c660*/  R2UR UR4, R39 ;  /* 0x00000000270472ca */ /* 0x000fe200000e0000 */
[----:B------:R-:W-:Y:S01]  /*c670*/  IMAD.U32 R3, RZ, RZ, UR44 ;  /* 0x0000002cff037e24 */ /* 0x000fe2000f8e00ff */
        /* <DEDUP_REMOVED lines=162> */
.L_x_169:
[----:B------:R-:W-:Y:S05]  /*d0a0*/  BSYNC.RECONVERGENT B0 ;  /* 0x0000000000007941 */ /* 0x000fea0003800200 */
.L_x_168:
        /* <DEDUP_REMOVED lines=21> */
.L_x_173:
[----:B------:R-:W-:Y:S05]  /*d200*/  BSYNC B0 ;  /* 0x0000000000007941 */ /* 0x000fea0003800000 */
.L_x_172:
[----:B------:R-:W-:Y:S11]  /*d210*/  ISETP.NE.AND P0, PT, R119, RZ, PT ;  /* 0x000000ff7700720c */ /* 0x000ff60003f05270 */
[----:B------:R-:W-:Y:S02]  /*d220*/  @!UPT UIADD3 URZ, UPT, UPT, URZ, URZ, URZ ;  /* 0x000000fffffff290 */ /* 0x000fe4000fffe0ff */
[----:B------:R3:W4:Y:S01]  /*d230*/  @P0 LDS.128 R80, [R118+UR43+0x400] ;  /* 0x0004002b76500984 */ /* 0x0007220008000c00 */
[----:B------:R-:W-:Y:S01]  /*d240*/  @P0 IMAD.IADD R7, R120, 0x1, R51 ;  /* 0x0000000178070824 */ /* 0x000fe200078e0233 */
[C---:B------:R-:W-:Y:S01]  /*d250*/  @P0 IADD3 R2, PT, PT, R122.reuse, R51, RZ ;  /* 0x000000337a020210 */ /* 0x040fe20007ffe0ff */
[C---:B-1----:R-:W-:Y:S01]  /*d260*/  @P0 IMAD.IADD R0, R122.reuse, 0x1, R5 ;  /* 0x000000017a000824 */ /* 0x042fe200078e0205 */
[----:B------:R3:W1:Y:S02]  /*d270*/  @P0 LDS.128 R76, [R3+0x400] ;  /* 0x00040000034c0984 */ /* 0x0006640000000c00 */
[----:B------:R-:W-:Y:S02]  /*d280*/  @P0 IADD3 R122, PT, PT, R122, R7, RZ ;  /* 0x000000077a7a0210 */ /* 0x000fe40007ffe0ff */
[----:B------:R3:W1:Y:S04]  /*d290*/  @P0 LDS.128 R72, [R5+0x400] ;  /* 0x0004000005480984 */ /* 0x0006680000000c00 */
[----:B------:R3:W1:Y:S04]  /*d2a0*/  @P0 LDS.128 R52, [R0+0x400] ;  /* 0x0004000000340984 */ /* 0x0006680000000c00 */
[----:B------:R3:W1:Y:S04]  /*d2b0*/  @P0 LDS.128 R56, [R51+0x400] ;  /* 0x0004000033380984 */ /* 0x0006680000000c00 */
[----:B------:R3:W1:Y:S04]  /*d2c0*/  @P0 LDS.128 R60, [R2+0x400] ;  /* 0x00040000023c0984 */ /* 0x0006680000000c00 */
[----:B------:R3:W1:Y:S04]  /*d2d0*/  @P0 LDS.128 R64, [R7+0x400] ;  /* 0x0004000007400984 */ /* 0x0006680000000c00 */
[----:B------:R3:W1:Y:S02]  /*d2e0*/  @P0 LDS.128 R68, [R122+0x400] ;  /* 0x000400007a440984 */ /* 0x0006640000000c00 */
.L_x_171:
[----:B------:R-:W-:Y:S05]  /*d2f0*/  BSYNC B1 ;  /* 0x0000000000017941 */ /* 0x000fea0003800000 */
.L_x_170:
[----:B---3--:R-:W-:Y:S05]  /*d300*/  VIADD R0, R39, 0xe0 ;  /* 0x000000e027007836 */ /* 0x008fea0000000000 */
[----:B------:R-:W-:Y:S04]  /*d310*/  SHF.R.U32.HI R0, RZ, 0x15, R0 ;  /* 0x00000015ff007819 */ /* 0x000fe80000011600 */
[----:B------:R-:W-:Y:S11]  /*d320*/  LOP3.LUT P0, RZ, R0, 0x3, R91, 0x48, !PT ;  /* 0x0000000300ff7812 */ /* 0x000ff6000780485b */
[----:B------:R-:W-:Y:S02]  /*d330*/  @!UPT UIADD3 URZ, UPT, UPT, URZ, URZ, URZ ;  /* 0x000000fffffff290 */ /* 0x000fe4000fffe0ff */
[----:B------:R-:W-:Y:S05]  /*d340*/  @!P0 BRA `(.L_x_175) ;  /* 0x0000000000408947 */ /* 0x000fea0003800000 */
[----:B------:R-:W3:Y:S01]  /*d350*/  LDCU.64 UR8, c[0x4][0x70] ;  /* 0x01000e00ff0877ac */ /* 0x000ee20008000a00 */
[----:B------:R-:W-:Y:S01]  /*d360*/  MOV R3, 0x0 ;  /* 0x0000000000037802 */ /* 0x000fe20000000f00 */
[----:B--2---:R-:W-:Y:S02]  /*d370*/  HFMA2 R12, -RZ, RZ, 0, 5.9604644775390625e-08 ;  /* 0x00000001ff0c7431 */ /* 0x004fe400000001ff */
[----:B------:R-:W-:Y:S02]  /*d380*/  IMAD.MOV.U32 R8, RZ, RZ, 0x192 ;  /* 0x00000192ff087424 */ /* 0x000fe400078e00ff */
[----:B------:R-:W-:Y:S01]  /*d390*/  IMAD.MOV.U32 R13, RZ, RZ, RZ ;  /* 0x000000ffff0d7224 */ /* 0x000fe200078e00ff */
[----:B------:R-:W2:Y:S01]  /*d3a0*/  LDCU.64 UR6, c[0x4][0x78] ;  /* 0x01000f00ff0677ac */ /* 0x000ea20008000a00 */
[----:B------:R-:W1:Y:S01]  /*d3b0*/  LDC.64 R2, c[0x4][R3] ;  /* 0x0100000003027b82 */ /* 0x000e620000000a00 */
[----:B------:R-:W5:Y:S01]  /*d3c0*/  LDCU.64 UR4, c[0x4][0x10] ;  /* 0x01000200ff0477ac */ /* 0x000f620008000a00 */
[----:B---3--:R-:W-:Y:S01]  /*d3d0*/  MOV R5, UR9 ;  /* 0x0000000900057c02 */ /* 0x008fe20008000f00 */
[----:B------:R-:W-:Y:S01]  /*d3e0*/  IMAD.U32 R4, RZ, RZ, UR8 ;  /* 0x00000008ff047e24 */ /* 0x000fe2000f8e00ff */
[----:B--2---:R-:W-:Y:S01]  /*d3f0*/  MOV R7, UR7 ;  /* 0x0000000700077c02 */ /* 0x004fe20008000f00 */
[----:B------:R-:W-:Y:S01]  /*d400*/  IMAD.U32 R6, RZ, RZ, UR6 ;  /* 0x00000006ff067e24 */ /* 0x000fe2000f8e00ff */
[----:B-----5:R-:W-:Y:S01]  /*d410*/  MOV R11, UR5 ;  /* 0x00000005000b7c02 */ /* 0x020fe20008000f00 */
[----:B------:R-:W-:Y:S02]  /*d420*/  IMAD.U32 R10, RZ, RZ, UR4 ;  /* 0x00000004ff0a7e24 */ /* 0x000fe4000f8e00ff */
[----:B------:R-:W-:Y:S07]  /*d430*/  LEPC R20, `(.L_x_175) ;  /* 0x000000001014794e */ /* 0x000fee0000000000 */
[----:B-1--4-:R-:W-:Y:S05]  /*d440*/  CALL.ABS.NOINC R2 ;  /* 0x0000000002007343 */ /* 0x012fea0003c00000 */
.L_x_175:
[----:B------:R-:W-:Y:S01]  /*d450*/  ISETP.NE.AND P0, PT, R107, RZ, PT ;  /* 0x000000ff6b00720c */ /* 0x000fe20003f05270 */
[----:B------:R-:W-:Y:S05]  /*d460*/  WARPSYNC.ALL ;  /* 0x0000000000007948 */ /* 0x000fea0003800000 */
[----:B------:R-:W-:Y:S01]  /*d470*/  R2UR UR4, R39 ;  /* 0x00000000270472ca */ /* 0x000fe200000e0000 */
[----:B------:R-:W-:Y:S01]  /*d480*/  VIADD R116, R116, 0xd0 ;  /* 0x000000d074747836 */ /* 0x000fe20000000000 */
[----:B----4-:R-:W-:Y:S01]  /*d490*/  LOP3.LUT R0, R80, 0xffffe000, RZ, 0xc0, !PT ;  /* 0xffffe00050007812 */ /* 0x010fe200078ec0ff */
[----:B------:R-:W-:Y:S01]  /*d4a0*/  BSSY.RECONVERGENT B0, `(.L_x_176) ;  /* 0x000009d000007945 */ /* 0x000fe20003800200 */
[----:B------:R-:W-:Y:S02]  /*d4b0*/  LOP3.LUT R2, R81, 0xffffe000, RZ, 0xc0, !PT ;  /* 0xffffe00051027812 */ /* 0x000fe400078ec0ff */
[----:B------:R-:W-:Y:S02]  /*d4c0*/  LOP3.LUT R3, R82, 0xffffe000, RZ, 0xc0, !PT ;  /* 0xffffe00052037812 */ /* 0x000fe400078ec0ff */
[----:B------:R-:W-:Y:S02]  /*d4d0*/  LOP3.LUT R40, R83, 0xffffe000, RZ, 0xc0, !PT ;  /* 0xffffe00053287812 */ /* 0x000fe400078ec0ff */
[----:B-1----:R-:W-:Y:S02]  /*d4e0*/  LOP3.LUT R41, R76, 0xffffe000, RZ, 0xc0, !PT ;  /* 0xffffe0004c297812 */ /* 0x002fe400078ec0ff */
[----:B------:R-:W-:Y:S01]  /*d4f0*/  LOP3.LUT R42, R77, 0xffffe000, RZ, 0xc0, !PT ;  /* 0xffffe0004d2a7812 */ /* 0x000fe200078ec0ff */
[----:B--2---:R-:W1:Y:S01]  /*d500*/  LDTM.x32 R4, tmem[UR4+0xe0] ;  /* 0x0000e004000479ee */ /* 0x004e6200082c0000 */
[----:B------:R-:W-:Y:S01]  /*d510*/  LOP3.LUT R43, R78, 0xffffe000, RZ, 0xc0, !PT ;  /* 0xffffe0004e2b7812 */ /* 0x000fe200078ec0ff */
[----:B------:R-:W-:Y:S01]  /*d520*/  NOP ;  /* 0x0000000000007918 */ /* 0x000fe20000000000 */
[----:B------:R-:W-:Y:S02]  /*d530*/  LOP3.LUT R44, R79, 0xffffe000, RZ, 0xc0, !PT ;  /* 0xffffe0004f2c7812 */ /* 0x000fe400078ec0ff */
[----:B------:R-:W-:Y:S02]  /*d540*/  LOP3.LUT R116, R116, 0xfefffff8, RZ, 0xc0, !PT ;  /* 0xfefffff874747812 */ /* 0x000fe400078ec0ff */
[----:B------:R-:W-:Y:S02]  /*d550*/  LOP3.LUT R47, R72, 0xffffe000, RZ, 0xc0, !PT ;  /* 0xffffe000482f7812 */ /* 0x000fe400078ec0ff */
[----:B------:R-:W-:Y:S01]  /*d560*/  LOP3.LUT R46, R73, 0xffffe000, RZ, 0xc0, !PT ;  /* 0xffffe000492e7812 */ /* 0x000fe200078ec0ff */
[----:B-1----:R1:W-:Y:S01]  /*d570*/  SYNCS.ARRIVE.TRANS64.RED.A1T0 RZ, [R116+URZ], RZ ;  /* 0x000000ff74ff79a7 */ /* 0x0023e200081004ff */
[----:B------:R-:W-:Y:S02]  /*d580*/  LOP3.LUT R49, R74, 0xffffe000, RZ, 0xc0, !PT ;  /* 0xffffe0004a317812 */ /* 0x000fe400078ec0ff */
[----:B------:R-:W-:Y:S02]  /*d590*/  LOP3.LUT R48, R75, 0xffffe000, RZ, 0xc0, !PT ;  /* 0xffffe0004b307812 */ /* 0x000fe400078ec0ff */
[----:B------:R-:W-:Y:S02]  /*d5a0*/  LOP3.LUT R50, R52, 0xffffe000, RZ, 0xc0, !PT ;  /* 0xffffe00034327812 */ /* 0x000fe400078ec0ff */
[----:B------:R-:W-:Y:S02]  /*d5b0*/  LOP3.LUT R52, R53, 0xffffe000, RZ, 0xc0, !PT ;  /* 0xffffe00035347812 */ /* 0x000fe400078ec0ff */
[----:B------:R-:W-:Y:S02]  /*d5c0*/  LOP3.LUT R51, R54, 0xffffe000, RZ, 0xc0, !PT ;  /* 0xffffe00036337812 */ /* 0x000fe400078ec0ff */
[----:B------:R-:W-:Y:S02]  /*d5d0*/  LOP3.LUT R54, R55, 0xffffe000, RZ, 0xc0, !PT ;  /* 0xffffe00037367812 */ /* 0x000fe400078ec0ff */
[----:B------:R-:W-:Y:S01]  /*d5e0*/  LOP3.LUT R53, R56, 0xffffe000, RZ, 0xc0, !PT ;  /* 0xffffe00038357812 */ /* 0x000fe200078ec0ff */
[C---:B------:R-:W-:Y:S01]  /*d5f0*/  FMUL R4, R38.reuse, R4 ;  /* 0x0000000426047220 */ /* 0x040fe20000400000 */
[----:B------:R-:W-:Y:S01]  /*d600*/  LOP3.LUT R56, R57, 0xffffe000, RZ, 0xc0, !PT ;  /* 0xffffe00039387812 */ /* 0x000fe200078ec0ff */
[----:B------:R-:W-:Y:S01]  /*d610*/  FMUL R5, R38, R5 ;  /* 0x0000000526057220 */ /* 0x000fe20000400000 */
[----:B------:R-:W-:Y:S01]  /*d620*/  LOP3.LUT R55, R58, 0xffffe000, RZ, 0xc0, !PT ;  /* 0xffffe0003a377812 */ /* 0x000fe200078ec0ff */
[C---:B------:R-:W-:Y:S01]  /*d630*/  FMUL R6, R38.reuse, R6 ;  /* 0x0000000626067220 */ /* 0x040fe20000400000 */
[----:B------:R-:W-:Y:S01]  /*d640*/  LOP3.LUT R58, R59, 0xffffe000, RZ, 0xc0, !PT ;  /* 0xffffe0003b3a7812 */ /* 0x000fe200078ec0ff */
[----:B------:R-:W-:Y:S01]  /*d650*/  FMUL R7, R38, R7 ;  /* 0x0000000726077220 */ /* 0x000fe20000400000 */
[----:B------:R-:W-:Y:S01]  /*d660*/  LOP3.LUT R57, R60, 0xffffe000, RZ, 0xc0, !PT ;  /* 0xffffe0003c397812 */ /* 0x000fe200078ec0ff */
[----:B------:R-:W-:Y:S01]  /*d670*/  FFMA R4, R45, R0, R4 ;  /* 0x000000002d047223 */ /* 0x000fe20000000004 */
[----:B------:R-:W-:Y:S01]  /*d680*/  LOP3.LUT R60, R61, 0xffffe000, RZ, 0xc0, !PT ;  /* 0xffffe0003d3c7812 */ /* 0x000fe200078ec0ff */
[C---:B------:R-:W-:Y:S01]  /*d690*/  FFMA R5, R45.reuse, R2, R5 ;  /* 0x000000022d057223 */ /* 0x040fe20000000005 */
[----:B------:R-:W-:Y:S01]  /*d6a0*/  LOP3.LUT R59, R62, 0xffffe000, RZ, 0xc0, !PT ;  /* 0xffffe0003e3b7812 */ /* 0x000fe200078ec0ff */
[C---:B------:R-:W-:Y:S01]  /*d6b0*/  FFMA R6, R45.reuse, R3, R6 ;  /* 0x000000032d067223 */ /* 0x040fe20000000006 */
[----:B------:R-:W-:Y:S01]  /*d6c0*/  F2FP.TF32.F32.PACK_B R4, R4 ;  /* 0x00000004ff04723e */ /* 0x000fe200024050ff */
[C---:B------:R-:W-:Y:S01]  /*d6d0*/  FFMA R7, R45.reuse, R40, R7 ;  /* 0x000000282d077223 */ /* 0x040fe20000000007 */
[----:B------:R-:W-:Y:S01]  /*d6e0*/  F2FP.TF32.F32.PACK_B R5, R5 ;  /* 0x00000005ff05723e */ /* 0x000fe200024050ff */
[C---:B------:R-:W-:Y:S01]  /*d6f0*/  FMUL R8, R38.reuse, R8 ;  /* 0x0000000826087220 */ /* 0x040fe20000400000 */
[----:B------:R-:W-:Y:S01]  /*d700*/  F2FP.TF32.F32.PACK_B R6, R6 ;  /* 0x00000006ff06723e */ /* 0x000fe200024050ff */
[C---:B------:R-:W-:Y:S01]  /*d710*/  FMUL R9, R38.reuse, R9 ;  /* 0x0000000926097220 */ /* 0x040fe20000400000 */
[C---:B------:R-:W-:Y:S01]  /*d720*/  FMUL R10, R38.reuse, R10 ;  /* 0x0000000a260a7220 */ /* 0x040fe20000400000 */
[C---:B------:R-:W-:Y:S01]  /*d730*/  FMUL R11, R38.reuse, R11 ;  /* 0x0000000b260b7220 */ /* 0x040fe20000400000 */
[----:B------:R-:W-:Y:S01]  /*d740*/  F2FP.TF32.F32.PACK_B R7, R7 ;  /* 0x00000007ff07723e */ /* 0x000fe200024050ff */
[C---:B------:R-:W-:Y:S01]  /*d750*/  FFMA R8, R45.reuse, R41, R8 ;  /* 0x000000292d087223 */ /* 0x040fe20000000008 */
[C---:B------:R-:W-:Y:S01]  /*d760*/  FFMA R9, R45.reuse, R42, R9 ;  /* 0x0000002a2d097223 */ /* 0x040fe20000000009 */
[C---:B------:R-:W-:Y:S01]  /*d770*/  FFMA R10, R45.reuse, R43, R10 ;  /* 0x0000002b2d0a7223 */ /* 0x040fe2000000000a */
[C---:B------:R-:W-:Y:S01]  /*d780*/  FFMA R11, R45.reuse, R44, R11 ;  /* 0x0000002c2d0b7223 */ /* 0x040fe2000000000b */
[----:B------:R1:W-:Y:S01]  /*d790*/  STS.128 [R115+UR43+0xc400], R4 ;  /* 0x00c4000473007988 */ /* 0x0003e20008000c2b */
[----:B------:R-:W-:Y:S01]  /*d7a0*/  F2FP.TF32.F32.PACK_B R8, R8 ;  /* 0x00000008ff08723e */ /* 0x000fe200024050ff */
[C---:B------:R-:W-:Y:S01]  /*d7b0*/  FMUL R12, R38.reuse, R12 ;  /* 0x0000000c260c7220 */ /* 0x040fe20000400000 */
[----:B------:R-:W-:Y:S01]  /*d7c0*/  F2FP.TF32.F32.PACK_B R9, R9 ;  /* 0x00000009ff09723e */ /* 0x000fe200024050ff */
[C---:B------:R-:W-:Y:S01]  /*d7d0*/  FMUL R13, R38.reuse, R13 ;  /* 0x0000000d260d7220 */ /* 0x040fe20000400000 */
[----:B------:R-:W-:Y:S01]  /*d7e0*/  F2FP.TF32.F32.PACK_B R10, R10 ;  /* 0x0000000aff0a723e */ /* 0x000fe200024050ff */
[C---:B------:R-:W-:Y:S01]  /*d7f0*/  FMUL R14, R38.reuse, R14 ;  /* 0x0000000e260e7220 */ /* 0x040fe20000400000 */
[C---:B------:R-:W-:Y:S01]  /*d800*/  FMUL R15, R38.reuse, R15 ;  /* 0x0000000f260f7220 */ /* 0x040fe20000400000 */
[----:B------:R-:W-:Y:S01]  /*d810*/  F2FP.TF32.F32.PACK_B R11, R11 ;  /* 0x0000000bff0b723e */ /* 0x000fe200024050ff */
[C---:B------:R-:W-:Y:S01]  /*d820*/  FFMA R12, R45.reuse, R47, R12 ;  /* 0x0000002f2d0c7223 */ /* 0x040fe2000000000c */
[C---:B------:R-:W-:Y:S01]  /*d830*/  FFMA R13, R45.reuse, R46, R13 ;  /* 0x0000002e2d0d7223 */ /* 0x040fe2000000000d */
[C---:B------:R-:W-:Y:S01]  /*d840*/  FFMA R14, R45.reuse, R49, R14 ;  /* 0x000000312d0e7223 */ /* 0x040fe2000000000e */
[C---:B------:R-:W-:Y:S01]  /*d850*/  FFMA R15, R45.reuse, R48, R15 ;  /* 0x000000302d0f7223 */ /* 0x040fe2000000000f */
[----:B------:R1:W-:Y:S01]  /*d860*/  STS.128 [R114+0xc400], R8 ;  /* 0x00c4000872007388 */ /* 0x0003e20000000c00 */
        /* <DEDUP_REMOVED lines=24> */
[----:B------:R-:W-:Y:S01]  /*d9f0*/  FFMA R23, R45, R58, R23 ;  /* 0x0000003a2d177223 */ /* 0x000fe20000000017 */
[----:B------:R1:W-:Y:S01]  /*da00*/  STS.128 [R102+0xc400], R16 ;  /* 0x00c4001066007388 */ /* 0x0003e20000000c00 */
[----:B------:R-:W-:Y:S01]  /*da10*/  LOP3.LUT R62, R63, 0xffffe000, RZ, 0xc0, !PT ;  /* 0xffffe0003f3e7812 */ /* 0x000fe200078ec0ff */
[C---:B------:R-:W-:Y:S01]  /*da20*/  FMUL R24, R38.reuse, R24 ;  /* 0x0000001826187220 */ /* 0x040fe20000400000 */
[----:B------:R-:W-:Y:S01]  /*da30*/  F2FP.TF32.F32.PACK_B R20, R20 ;  /* 0x00000014ff14723e */ /* 0x000fe200024050ff */
[C---:B------:R-:W-:Y:S01]  /*da40*/  FMUL R25, R38.reuse, R25 ;  /* 0x0000001926197220 */ /* 0x040fe20000400000 */
[----:B------:R-:W-:Y:S01]  /*da50*/  F2FP.TF32.F32.PACK_B R21, R21 ;  /* 0x00000015ff15723e */ /* 0x000fe200024050ff */
[C---:B------:R-:W-:Y:S01]  /*da60*/  FMUL R26, R38.reuse, R26 ;  /* 0x0000001a261a7220 */ /* 0x040fe20000400000 */
[----:B------:R-:W-:Y:S01]  /*da70*/  FMUL R27, R38, R27 ;  /* 0x0000001b261b7220 */ /* 0x000fe20000400000 */
[----:B------:R-:W-:Y:S01]  /*da80*/  F2FP.TF32.F32.PACK_B R22, R22 ;  /* 0x00000016ff16723e */ /* 0x000fe200024050ff */
[C---:B------:R-:W-:Y:S01]  /*da90*/  FFMA R24, R45.reuse, R57, R24 ;  /* 0x000000392d187223 */ /* 0x040fe20000000018 */
[----:B------:R-:W-:Y:S01]  /*daa0*/  F2FP.TF32.F32.PACK_B R23, R23 ;  /* 0x00000017ff17723e */ /* 0x000fe200024050ff */
[C---:B------:R-:W-:Y:S01]  /*dab0*/  FFMA R25, R45.reuse, R60, R25 ;  /* 0x0000003c2d197223 */ /* 0x040fe20000000019 */
[C---:B------:R-:W-:Y:S01]  /*dac0*/  FFMA R26, R45.reuse, R59, R26 ;  /* 0x0000003b2d1a7223 */ /* 0x040fe2000000001a */
[----:B------:R-:W-:Y:S01]  /*dad0*/  FFMA R27, R45, R62, R27 ;  /* 0x0000003e2d1b7223 */ /* 0x000fe2000000001b */
[----:B------:R-:W-:Y:S01]  /*dae0*/  LOP3.LUT R61, R64, 0xffffe000, RZ, 0xc0, !PT ;  /* 0xffffe000403d7812 */ /* 0x000fe200078ec0ff */
[----:B------:R1:W-:Y:S01]  /*daf0*/  STS.128 [R101+0xc400], R20 ;  /* 0x00c4001465007388 */ /* 0x0003e20000000c00 */
[----:B------:R-:W-:Y:S01]  /*db00*/  LOP3.LUT R64, R65, 0xffffe000, RZ, 0xc0, !PT ;  /* 0xffffe00041407812 */ /* 0x000fe200078ec0ff */
[----:B------:R-:W-:Y:S01]  /*db10*/  FMUL R28, R38, R28 ;  /* 0x0000001c261c7220 */ /* 0x000fe20000400000 */
        /* <DEDUP_REMOVED lines=53> */
.L_x_177:
[----:B------:R-:W-:Y:S05]  /*de70*/  BSYNC.RECONVERGENT B0 ;  /* 0x0000000000007941 */ /* 0x000fea0003800200 */
.L_x_176:
[----:B------:R-:W-:Y:S01]  /*de80*/  BAR.SYNC.DEFER_BLOCKING 0x1, 0x80 ;  /* 0x0042000000007b1d */ /* 0x000fe20000010000 */
[----:B------:R-:W-:Y:S01]  /*de90*/  UISETP.NE.AND UP0, UPT, UR53, -0x8, UPT ;  /* 0xfffffff83500788c */ /* 0x000fe2000bf05270 */
[----:B------:R-:W-:Y:S08]  /*dea0*/  IADD3 R36, PT, PT, R36, 0x1, RZ ;  /* 0x0000000124247810 */ /* 0x000ff00007ffe0ff */
[----:B------:R-:W-:Y:S05]  /*deb0*/  BRA.U !UP0, `(.L_x_178) ;  /* 0x0000000108287547 */ /* 0x000fea000b800000 */
[----:B------:R-:W-:Y:S01]  /*dec0*/  ISETP.NE.AND P0, PT, R112, RZ, PT ;  /* 0x000000ff7000720c */ /* 0x000fe20003f05270 */
[----:B------:R-:W-:Y:S01]  /*ded0*/  IMAD.U32 R3, RZ, RZ, UR47 ;  /* 0x0000002fff037e24 */ /* 0x000fe2000f8e00ff */
[----:B------:R-:W-:Y:S01]  /*dee0*/  UIADD3 UR4, UPT, UPT, UR47, 0x1, URZ ;  /* 0x000000012f047890 */ /* 0x000fe2000fffe0ff */
[----:B------:R-:W-:Y:S03]  /*def0*/  IMAD.U32 R0, RZ, RZ, UR52 ;  /* 0x00000034ff007e24 */ /* 0x000fe6000f8e00ff */
[----:B------:R-:W-:Y:S04]  /*df00*/  UISETP.NE.AND UP0, UPT, UR4, 0x4, UPT ;  /* 0x000000040400788c */ /* 0x000fe8000bf05270 */
[----:B------:R-:W-:Y:S03]  /*df10*/  USEL UR47, UR4, URZ, UP0 ;  /* 0x000000ff042f7287 */ /* 0x000fe60008000000 */
[----:B------:R-:W-:Y:S05]  /*df20*/  @P0 LEA R3, R3, UR43, 0x3 ;  /* 0x0000002b03030c11 */ /* 0x000fea000f8e18ff */
[----:B------:R-:W-:Y:S05]  /*df30*/  @P0 VIADD R3, R3, 0x70 ;  /* 0x0000007003030836 */ /* 0x000fea0000000000 */
[----:B------:R-:W-:Y:S04]  /*df40*/  @P0 PRMT R0, R0, 0x654, R3 ;  /* 0x0000065400000816 */ /* 0x000fe80000000003 */
[----:B------:R2:W-:Y:S03]  /*df50*/  @P0 SYNCS.ARRIVE.TRANS64.RED.A1T0 RZ, [R0+URZ], RZ ;  /* 0x000000ff00ff09a7 */ /* 0x0005e600081004ff */
.L_x_178:
[----:B------:R-:W-:Y:S01]  /*df60*/  R2UR UR6, R111 ;  /* 0x000000006f0672ca */ /* 0x000fe200000e0000 */
[----:B------:R-:W-:Y:S01]  /*df70*/  UIADD3 UR53, UPT, UPT, UR53, 0x8, URZ ;  /* 0x0000000835357890 */ /* 0x000fe2000fffe0ff */
[----:B------:R-:W-:Y:S02]  /*df80*/  R2UR UR5, R92 ;  /* 0x000000005c0572ca */ /* 0x000fe400000e0000 */
[----:B------:R-:W-:Y:S02]  /*df90*/  R2UR UR4, R93 ;  /* 0x000000005d0472ca */ /* 0x000fe400000e0000 */
[----:B------:R-:W-:Y:S02]  /*dfa0*/  R2UR UR36, R110 ;  /* 0x000000006e2472ca */ /* 0x000fe400000e0000 */
[----:B------:R-:W-:Y:S02]  /*dfb0*/  ISETP.NE.AND P0, PT, R97, 0x2, PT ;  /* 0x000000026100780c */ /* 0x000fe40003f05270 */
[----:B------:R-:W-:Y:S02]  /*dfc0*/  ISETP.NE.AND P1, PT, R36, 0x2, PT ;  /* 0x000000022400780c */ /* 0x000fe40003f25270 */
[----:B--2---:R-:W-:Y:S01]  /*dfd0*/  SEL R0, RZ, 0x1, P0 ;  /* 0x00000001ff007807 */ /* 0x004fe20000000000 */
[----:B------:R-:W-:Y:S01]  /*dfe0*/  UISETP.NE.AND UP0, UPT, UR6, URZ, UPT ;  /* 0x000000ff0600728c */ /* 0x000fe2000bf05270 */
[----:B------:R-:W-:Y:S01]  /*dff0*/  SEL R3, RZ, 0x1, P1 ;  /* 0x00000001ff037807 */ /* 0x000fe20000800000 */
[----:B------:R-:W-:Y:S01]  /*e000*/  UIADD3 UR20, UPT, UPT, UR37, UR5, URZ ;  /* 0x0000000525147290 */ /* 0x000fe2000fffe0ff */
[----:B------:R-:W-:Y:S01]  /*e010*/  LOP3.LUT R103, R103, R0, RZ, 0x3c, !PT ;  /* 0x0000000067677212 */ /* 0x000fe200078e3cff */
[----:B------:R-:W-:Y:S01]  /*e020*/  UIADD3 UR16, UPT, UPT, UR38, UR4, URZ ;  /* 0x0000000426107290 */ /* 0x000fe2000fffe0ff */
[----:B------:R-:W-:Y:S02]  /*e030*/  LOP3.LUT R104, R104, R3, RZ, 0x3c, !PT ;  /* 0x0000000368687212 */ /* 0x000fe400078e3cff */
[----:B------:R-:W-:Y:S02]  /*e040*/  SEL R97, R97, RZ, P0 ;  /* 0x000000ff61617207 */ /* 0x000fe40000000000 */
[----:B------:R-:W-:Y:S01]  /*e050*/  SEL R36, R36, RZ, P1 ;  /* 0x000000ff24247207 */ /* 0x000fe20000800000 */
[----:B------:R-:W-:Y:S06]  /*e060*/  BRA.U UP0, `(.L_x_179) ;  /* 0xffffff7d004c7547 */ /* 0x000fec000b83ffff */
[----:B------:R-:W-:-:S13]  /*e070*/  R2UR UR4, R94 ;  /* 0x000000005e0472ca */ /* 0x000fda00000e0000 */
[----:B------:R-:W-:-:S09]  /*e080*/  UISETP.NE.AND UP0, UPT, UR4, URZ, UPT ;  /* 0x000000ff0400728c */ /* 0x000fd2000bf05270 */
[----:B------:R-:W-:Y:S05]  /*e090*/  BRA.U !UP0, `(.L_x_180) ;  /* 0x0000000108487547 */ /* 0x000fea000b800000 */
[----:B------:R-:W2:Y:S02]  /*e0a0*/  LDCU.64 UR4, c[0x0][0x890] ;  /* 0x00011200ff0477ac */ /* 0x000ea40008000a00 */
[----:B--2---:R-:W-:-:S04]  /*e0b0*/  UISETP.NE.U32.AND UP0, UPT, UR4, URZ, UPT ;  /* 0x000000ff0400728c */ /* 0x004fc8000bf05070 */
[----:B------:R-:W-:-:S09]  /*e0c0*/  UISETP.NE.AND.EX UP0, UPT, UR5, URZ, UPT, UP0 ;  /* 0x000000ff0500728c */ /* 0x000fd2000bf05300 */
[----:B------:R-:W-:Y:S05]  /*e0d0*/  BRA.U UP0, `(.L_x_181) ;  /* 0x00000001000c7547 */ /* 0x000fea000b800000 */
[----:B------:R-:W-:-:S13]  /*e0e0*/  FSETP.NEU.AND P0, PT, R45, RZ, PT ;  /* 0x000000ff2d00720b */ /* 0x000fda0003f0d000 */
[----:B------:R-:W-:Y:S05]  /*e0f0*/  @!P0 EXIT ;  /* 0x000000000000894d */ /* 0x000fea0003800000 */
[----:B------:R-:W-:Y:S05]  /*e100*/  BRA `(.L_x_180) ;  /* 0x00000000002c7947 */ /* 0x000fea0003800000 */
.L_x_181:
[----:B------:R-:W-:Y:S01]  /*e110*/  ISETP.NE.AND P0, PT, R96, RZ, PT ;  /* 0x000000ff6000720c */ /* 0x000fe20003f05270 */
[----:B------:R-:W-:-:S12]  /*e120*/  BSSY.RECONVERGENT B0, `(.L_x_180) ;  /* 0x0000009000007945 */ /* 0x000fd80003800200 */
[----:B------:R-:W-:Y:S05]  /*e130*/  @P0 BRA `(.L_x_182) ;  /* 0x0000000000140947 */ /* 0x000fea0003800000 */
[----:B------:R-:W2:Y:S02]  /*e140*/  LDCU.64 UR4, c[0x0][0x888] ;  /* 0x00011100ff0477ac */ /* 0x000ea40008000a00 */
[----:B--2---:R-:W-:-:S04]  /*e150*/  ISETP.NE.U32.AND P0, PT, RZ, UR4, PT ;  /* 0x00000004ff007c0c */ /* 0x004fc8000bf05070 */
[----:B------:R-:W-:-:S13]  /*e160*/  ISETP.NE.AND.EX P0, PT, RZ, UR5, PT, P0 ;  /* 0x00000005ff007c0c */ /* 0x000fda000bf05300 */
[----:B------:R-:W-:Y:S05]  /*e170*/  @!P0 EXIT ;  /* 0x000000000000894d */ /* 0x000fea0003800000 */
[----:B------:R-:W-:Y:S05]  /*e180*/  BRA `(.L_x_183) ;  /* 0x0000000000087947 */ /* 0x000fea0003800000 */
.L_x_182:
[----:B------:R-:W-:-:S13]  /*e190*/  FSETP.NEU.AND P0, PT, R45, RZ, PT ;  /* 0x000000ff2d00720b */ /* 0x000fda0003f0d000 */
[----:B------:R-:W-:Y:S05]  /*e1a0*/  @!P0 EXIT ;  /* 0x000000000000894d */ /* 0x000fea0003800000 */
.L_x_183:
[----:B------:R-:W-:Y:S05]  /*e1b0*/  BSYNC.RECONVERGENT B0 ;  /* 0x0000000000007941 */ /* 0x000fea0003800200 */
.L_x_180:
[----:B------:R-:W-:Y:S01]  /*e1c0*/  ULEA UR4, UR47, UR43, 0x3 ;  /* 0x0000002b2f047291 */ /* 0x000fe2000f8e18ff */
[----:B------:R-:W-:-:S04]  /*e1d0*/  DEPBAR.LE SB0, 0x0 ;  /* 0x000080000000791a */ /* 0x000fc80000000000 */
[----:B------:R-:W-:-:S04]  /*e1e0*/  UIADD3 UR4, UPT, UPT, UR4, 0x70, URZ ;  /* 0x0000007004047890 */ /* 0x000fc8000fffe0ff */
[----:B------:R-:W-:-:S09]  /*e1f0*/  UPRMT UR4, UR52, 0x654, UR4 ;  /* 0x0000065434047896 */ /* 0x000fd20008000004 */
[----:B------:R-:W-:Y:S01]  /*e200*/  SYNCS.ARRIVE.TRANS64.RED.A1T0 RZ, [UR4], RZ ;  /* 0x000000ffffff79a7 */ /* 0x000fe20008100404 */
[----:B------:R-:W-:Y:S05]  /*e210*/  EXIT ;  /* 0x000000000000794d */ /* 0x000fea0003800000 */
.L_x_24:
[----:B--2---:R2:W3:Y:S02]  /*e220*/  SYNCS.PHASECHK.TRANS64.TRYWAIT P0, [R3+URZ+0xf0], R2 ;  /* 0x0000f002030075a7 */ /* 0x0044e400080011ff */
[----:B---3--:R-:W-:Y:S05]  /*e230*/  @!P0 NANOSLEEP.SYNCS 0x989680 ;  /* 0x009896800000895d */ /* 0x008fea0003900000 */
[----:B------:R-:W3:Y:S02]  /*e240*/  @!P0 SYNCS.PHASECHK.TRANS64 P0, [R3+URZ+0xf0], R2 ;  /* 0x0000f002030085a7 */ /* 0x000ee400080010ff */
[----:B---3--:R-:W-:Y:S05]  /*e250*/  @!P0 BRA `(.L_x_24) ;  /* 0xfffffffc00f08947 */ /* 0x008fea000383ffff */
[----:B------:R-:W-:Y:S05]  /*e260*/  BRA `(.L_x_184) ;  /* 0xffffff3400ec7947 */ /* 0x000fea000383ffff */
.L_x_27:
[----:B-1----:R-:W-:-:S07]  /*e270*/  MOV R0, UR33 ;  /* 0x0000002100007c02 */ /* 0x002fce0008000f00 */
.L_x_185:
[----:B-1----:R1:W2:Y:S02]  /*e280*/  SYNCS.PHASECHK.TRANS64.TRYWAIT P0, [R0+URZ+0x28], R3 ;  /* 0x00002803000075a7 */ /* 0x0022a400080011ff */
[----:B--2---:R-:W-:Y:S05]  /*e290*/  @!P0 NANOSLEEP.SYNCS 0x989680 ;  /* 0x009896800000895d */ /* 0x004fea0003900000 */
[----:B------:R-:W2:Y:S02]  /*e2a0*/  @!P0 SYNCS.PHASECHK.TRANS64 P0, [R0+URZ+0x28], R3 ;  /* 0x00002803000085a7 */ /* 0x000ea400080010ff */
[----:B--2---:R-:W-:Y:S05]  /*e2b0*/  @!P0 BRA `(.L_x_185) ;  /* 0xfffffffc00f08947 */ /* 0x004fea000383ffff */
[----:B------:R-:W-:Y:S05]  /*e2c0*/  BRA `(.L_x_26) ;  /* 0xffffff3800447947 */ /* 0x000fea000383ffff */
.L_x_34:
[----:B-1----:R-:W-:-:S07]  /*e2d0*/  MOV R0, UR17 ;  /* 0x0000001100007c02 */ /* 0x002fce0008000f00 */
.L_x_186:
[----:B-1----:R1:W2:Y:S02]  /*e2e0*/  SYNCS.PHASECHK.TRANS64.TRYWAIT P0, [R0+URZ+0x28], R3 ;  /* 0x00002803000075a7 */ /* 0x0022a400080011ff */
[----:B--2---:R-:W-:Y:S05]  /*e2f0*/  @!P0 NANOSLEEP.SYNCS 0x989680 ;  /* 0x009896800000895d */ /* 0x004fea0003900000 */
[----:B------:R-:W2:Y:S02]  /*e300*/  @!P0 SYNCS.PHASECHK.TRANS64 P0, [R0+URZ+0x28], R3 ;  /* 0x00002803000085a7 */ /* 0x000ea400080010ff */
[----:B--2---:R-:W-:Y:S05]  /*e310*/  @!P0 BRA `(.L_x_186) ;  /* 0xfffffffc00f08947 */ /* 0x004fea000383ffff */
[----:B------:R-:W-:Y:S05]  /*e320*/  BRA `(.L_x_33) ;  /* 0xffffff3c00047947 */ /* 0x000fea000383ffff */
.L_x_39:
[----:B-1----:R1:W2:Y:S02]  /*e330*/  SYNCS.PHASECHK.TRANS64.TRYWAIT P0, [R3+URZ+0xa0], R0 ;  /* 0x0000a000030075a7 */ /* 0x0022a400080011ff */
[----:B--2---:R-:W-:Y:S05]  /*e340*/  @!P0 NANOSLEEP.SYNCS 0x989680 ;  /* 0x009896800000895d */ /* 0x004fea0003900000 */
[----:B------:R-:W2:Y:S02]  /*e350*/  @!P0 SYNCS.PHASECHK.TRANS64 P0, [R3+URZ+0xa0], R0 ;  /* 0x0000a000030085a7 */ /* 0x000ea400080010ff */
[----:B--2---:R-:W-:Y:S05]  /*e360*/  @!P0 BRA `(.L_x_39) ;  /* 0xfffffffc00f08947 */ /* 0x004fea000383ffff */
[----:B------:R-:W-:Y:S05]  /*e370*/  BRA `(.L_x_187) ;  /* 0xffffff3c00ac7947 */ /* 0x000fea000383ffff */
.L_x_43:
[----:B-1----:R-:W-:-:S07]  /*e380*/  MOV R0, UR4 ;  /* 0x0000000400007c02 */ /* 0x002fce0008000f00 */
.L_x_188:
[----:B-1----:R1:W2:Y:S02]  /*e390*/  SYNCS.PHASECHK.TRANS64.TRYWAIT P0, [R0+URZ], R3 ;  /* 0x00000003000075a7 */ /* 0x0022a400080011ff */
[----:B--2---:R-:W-:Y:S05]  /*e3a0*/  @!P0 NANOSLEEP.SYNCS 0x989680 ;  /* 0x009896800000895d */ /* 0x004fea0003900000 */
[----:B------:R-:W2:Y:S02]  /*e3b0*/  @!P0 SYNCS.PHASECHK.TRANS64 P0, [R0+URZ], R3 ;  /* 0x00000003000085a7 */ /* 0x000ea400080010ff */
[----:B--2---:R-:W-:Y:S05]  /*e3c0*/  @!P0 BRA `(.L_x_188) ;  /* 0xfffffffc00f08947 */ /* 0x004fea000383ffff */
[----:B------:R-:W-:Y:S05]  /*e3d0*/  BRA `(.L_x_189) ;  /* 0xffffff4400587947 */ /* 0x000fea000383ffff */
.L_x_44:
[----:B------:R-:W-:-:S07]  /*e3e0*/  MOV R0, UR5 ;  /* 0x0000000500007c02 */ /* 0x000fce0008000f00 */
.L_x_190:
[----:B-1----:R1:W2:Y:S02]  /*e3f0*/  SYNCS.PHASECHK.TRANS64.TRYWAIT P0, [R0+URZ], R3 ;  /* 0x00000003000075a7 */ /* 0x0022a400080011ff */
[----:B--2---:R-:W-:Y:S05]  /*e400*/  @!P0 NANOSLEEP.SYNCS 0x989680 ;  /* 0x009896800000895d */ /* 0x004fea0003900000 */
[----:B------:R-:W2:Y:S02]  /*e410*/  @!P0 SYNCS.PHASECHK.TRANS64 P0, [R0+URZ], R3 ;  /* 0x00000003000085a7 */ /* 0x000ea400080010ff */
[----:B--2---:R-:W-:Y:S05]  /*e420*/  @!P0 BRA `(.L_x_190) ;  /* 0xfffffffc00f08947 */ /* 0x004fea000383ffff */
[----:B------:R-:W-:Y:S05]  /*e430*/  BRA `(.L_x_191) ;  /* 0xffffff4400647947 */ /* 0x000fea000383ffff */
.L_x_45:
[----:B------:R-:W-:-:S07]  /*e440*/  MOV R0, UR5 ;  /* 0x0000000500007c02 */ /* 0x000fce0008000f00 */
.L_x_192:
[----:B-1----:R1:W2:Y:S02]  /*e450*/  SYNCS.PHASECHK.TRANS64.TRYWAIT P0, [R0+URZ], R3 ;  /* 0x00000003000075a7 */ /* 0x0022a400080011ff */
[----:B--2---:R-:W-:Y:S05]  /*e460*/  @!P0 NANOSLEEP.SYNCS 0x989680 ;  /* 0x009896800000895d */ /* 0x004fea0003900000 */
[----:B------:R-:W2:Y:S02]  /*e470*/  @!P0 SYNCS.PHASECHK.TRANS64 P0, [R0+URZ], R3 ;  /* 0x00000003000085a7 */ /* 0x000ea400080010ff */
[----:B--2---:R-:W-:Y:S05]  /*e480*/  @!P0 BRA `(.L_x_192) ;  /* 0xfffffffc00f08947 */ /* 0x004fea000383ffff */
[----:B------:R-:W-:Y:S05]  /*e490*/  BRA `(.L_x_193) ;  /* 0xffffff4400707947 */ /* 0x000fea000383ffff */
.L_x_46:
[----:B------:R-:W-:-:S07]  /*e4a0*/  MOV R0, UR5 ;  /* 0x0000000500007c02 */ /* 0x000fce0008000f00 */
.L_x_194:
[----:B-1----:R1:W2:Y:S02]  /*e4b0*/  SYNCS.PHASECHK.TRANS64.TRYWAIT P0, [R0+URZ], R3 ;  /* 0x00000003000075a7 */ /* 0x0022a400080011ff */
[----:B--2---:R-:W-:Y:S05]  /*e4c0*/  @!P0 NANOSLEEP.SYNCS 0x989680 ;  /* 0x009896800000895d */ /* 0x004fea0003900000 */
[----:B------:R-:W2:Y:S02]  /*e4d0*/  @!P0 SYNCS.PHASECHK.TRANS64 P0, [R0+URZ], R3 ;  /* 0x00000003000085a7 */ /* 0x000ea400080010ff */
[----:B--2---:R-:W-:Y:S05]  /*e4e0*/  @!P0 BRA `(.L_x_194) ;  /* 0xfffffffc00f08947 */ /* 0x004fea000383ffff */
[----:B------:R-:W-:Y:S05]  /*e4f0*/  BRA `(.L_x_195) ;  /* 0xffffff44007c7947 */ /* 0x000fea000383ffff */
.L_x_49:
[----:B-1----:R1:W2:Y:S02]  /*e500*/  SYNCS.PHASECHK.TRANS64.TRYWAIT P0, [R0+URZ+0xe0], R5 ;  /* 0x0000e005000075a7 */ /* 0x0022a400080011ff */
[----:B--2---:R-:W-:Y:S05]  /*e510*/  @!P0 NANOSLEEP.SYNCS 0x989680 ;  /* 0x009896800000895d */ /* 0x004fea0003900000 */
[----:B------:R-:W2:Y:S02]  /*e520*/  @!P0 SYNCS.PHASECHK.TRANS64 P0, [R0+URZ+0xe0], R5 ;  /* 0x0000e005000085a7 */ /* 0x000ea400080010ff */
[----:B--2---:R-:W-:Y:S05]  /*e530*/  @!P0 BRA `(.L_x_49) ;  /* 0xfffffffc00f08947 */ /* 0x004fea000383ffff */
[----:B------:R-:W-:Y:S05]  /*e540*/  BRA `(.L_x_196) ;  /* 0xffffff4400d87947 */ /* 0x000fea000383ffff */
.L_x_50:
[----:B------:R-:W-:-:S07]  /*e550*/  MOV R0, UR4 ;  /* 0x0000000400007c02 */ /* 0x000fce0008000f00 */
.L_x_197:
[----:B-1----:R1:W2:Y:S02]  /*e560*/  SYNCS.PHASECHK.TRANS64.TRYWAIT P0, [R0+URZ+0xb0], R7 ;  /* 0x0000b007000075a7 */ /* 0x0022a400080011ff */
[----:B--2---:R-:W-:Y:S05]  /*e570*/  @!P0 NANOSLEEP.SYNCS 0x989680 ;  /* 0x009896800000895d */ /* 0x004fea0003900000 */
[----:B------:R-:W2:Y:S02]  /*e580*/  @!P0 SYNCS.PHASECHK.TRANS64 P0, [R0+URZ+0xb0], R7 ;  /* 0x0000b007000085a7 */ /* 0x000ea400080010ff */
[----:B--2---:R-:W-:Y:S05]  /*e590*/  @!P0 BRA `(.L_x_197) ;  /* 0xfffffffc00f08947 */ /* 0x004fea000383ffff */
[----:B------:R-:W-:Y:S05]  /*e5a0*/  BRA `(.L_x_198) ;  /* 0xffffff4400e87947 */ /* 0x000fea000383ffff */
.L_x_51:
[----:B-1----:R1:W2:Y:S02]  /*e5b0*/  SYNCS.PHASECHK.TRANS64.TRYWAIT P1, [R0+URZ+0xa0], R5 ;  /* 0x0000a005000075a7 */ /* 0x0022a400080211ff */
[----:B--2---:R-:W-:Y:S05]  /*e5c0*/  @!P1 NANOSLEEP.SYNCS 0x989680 ;  /* 0x009896800000995d */ /* 0x004fea0003900000 */
[----:B------:R-:W2:Y:S02]  /*e5d0*/  @!P1 SYNCS.PHASECHK.TRANS64 P1, [R0+URZ+0xa0], R5 ;  /* 0x0000a005000095a7 */ /* 0x000ea400080210ff */
[----:B--2---:R-:W-:Y:S05]  /*e5e0*/  @!P1 BRA `(.L_x_51) ;  /* 0xfffffffc00f09947 */ /* 0x004fea000383ffff */
[----:B------:R-:W-:Y:S05]  /*e5f0*/  BRA `(.L_x_199) ;  /* 0xffffff4800187947 */ /* 0x000fea000383ffff */
.L_x_54:
[----:B------:R-:W-:-:S07]  /*e600*/  MOV R0, UR4 ;  /* 0x0000000400007c02 */ /* 0x000fce0008000f00 */
.L_x_200:
[----:B-1----:R1:W2:Y:S02]  /*e610*/  SYNCS.PHASECHK.TRANS64.TRYWAIT P0, [R0+URZ+0xb0], R3 ;  /* 0x0000b003000075a7 */ /* 0x0022a400080011ff */
[----:B--2---:R-:W-:Y:S05]  /*e620*/  @!P0 NANOSLEEP.SYNCS 0x989680 ;  /* 0x009896800000895d */ /* 0x004fea0003900000 */
[----:B------:R-:W2:Y:S02]  /*e630*/  @!P0 SYNCS.PHASECHK.TRANS64 P0, [R0+URZ+0xb0], R3 ;  /* 0x0000b003000085a7 */ /* 0x000ea400080010ff */
[----:B--2---:R-:W-:Y:S05]  /*e640*/  @!P0 BRA `(.L_x_200) ;  /* 0xfffffffc00f08947 */ /* 0x004fea000383ffff */
[----:B------:R-:W-:Y:S05]  /*e650*/  BRA `(.L_x_53) ;  /* 0xffffff48006c7947 */ /* 0x000fea000383ffff */
.L_x_63:
[----:B-1----:R-:W-:-:S04]  /*e660*/  MOV R5, UR5 ;  /* 0x0000000500057c02 */ /* 0x002fc80008000f00 */
[----:B------:R1:W2:Y:S03]  /*e670*/  SYNCS.PHASECHK.TRANS64.TRYWAIT P0, [R5+URZ+0x8], R6 ;  /* 0x00000806050075a7 */ /* 0x0002a600080011ff */
[----:B--2---:R-:W-:Y:S05]  /*e680*/  @!P0 NANOSLEEP.SYNCS 0x989680 ;  /* 0x009896800000895d */ /* 0x004fea0003900000 */
[----:B------:R-:W2:Y:S02]  /*e690*/  @!P0 SYNCS.PHASECHK.TRANS64 P0, [R5+URZ+0x8], R6 ;  /* 0x00000806050085a7 */ /* 0x000ea400080010ff */
[----:B--2---:R-:W-:Y:S05]  /*e6a0*/  @!P0 BRA `(.L_x_63) ;  /* 0xfffffffc00ec8947 */ /* 0x004fea000383ffff */
[----:B------:R-:W-:Y:S05]  /*e6b0*/  BRA `(.L_x_62) ;  /* 0xffffff4c00207947 */ /* 0x000fea000383ffff */
.L_x_65:
[----:B------:R-:W-:Y:S01]  /*e6c0*/  BSSY B0, `(.L_x_201) ;  /* 0x0000006000007945 */ /* 0x000fe20003800000 */
[----:B------:R-:W-:-:S07]  /*e6d0*/  MOV R15, 0xffffffff ;  /* 0xffffffff000f7802 */ /* 0x000fce0000000f00 */
[----:B-1---5:R-:W-:Y:S05]  /*e6e0*/  WARPSYNC.COLLECTIVE R15, `(.L_x_202) ;  /* 0x000000000f0c7348 */ /* 0x022fea0003c00000 */
[----:B------:R-:W-:Y:S02]  /*e6f0*/  ELECT P6, UR79, PT ;  /* 0x00000000004f782f */ /* 0x000fe400038c0000 */
[----:B------:R-:W-:Y:S01]  /*e700*/  MOV R14, UR79 ;  /* 0x0000004f000e7c02 */ /* 0x000fe20008000f00 */
[----:B-1---5:R-:W-:Y:S10]  /*e710*/  ENDCOLLECTIVE ;  /* 0x000000000000791b */ /* 0x022ff40003800000 */
.L_x_202:
[----:B------:R-:W-:Y:S05]  /*e720*/  BSYNC B0 ;  /* 0x0000000000007941 */ /* 0x000fea0003800000 */
.L_x_201:
[----:B------:R-:W-:Y:S05]  /*e730*/  BRA `(.L_x_203) ;  /* 0xffffff4c00507947 */ /* 0x000fea000383ffff */
.L_x_67:
[----:B-1----:R-:W-:-:S04]  /*e740*/  MOV R3, UR5 ;  /* 0x0000000500037c02 */ /* 0x002fc80008000f00 */
[----:B------:R1:W2:Y:S03]  /*e750*/  SYNCS.PHASECHK.TRANS64.TRYWAIT P0, [R3+URZ+0x8], R4 ;  /* 0x00000804030075a7 */ /* 0x0002a600080011ff */
[----:B--2---:R-:W-:Y:S05]  /*e760*/  @!P0 NANOSLEEP.SYNCS 0x989680 ;  /* 0x009896800000895d */ /* 0x004fea0003900000 */
[----:B------:R-:W2:Y:S02]  /*e770*/  @!P0 SYNCS.PHASECHK.TRANS64 P0, [R3+URZ+0x8], R4 ;  /* 0x00000804030085a7 */ /* 0x000ea400080010ff */
[----:B--2---:R-:W-:Y:S05]  /*e780*/  @!P0 BRA `(.L_x_67) ;  /* 0xfffffffc00ec8947 */ /* 0x004fea000383ffff */
[----:B------:R-:W-:Y:S05]  /*e790*/  BRA `(.L_x_66) ;  /* 0xffffff4c00547947 */ /* 0x000fea000383ffff */
.L_x_68:
[----:B-1----:R1:W2:Y:S02]  /*e7a0*/  SYNCS.PHASECHK.TRANS64.TRYWAIT P0, [R0+URZ+0xa0], R5 ;  /* 0x0000a005000075a7 */ /* 0x0022a400080011ff */
[----:B--2---:R-:W-:Y:S05]  /*e7b0*/  @!P0 NANOSLEEP.SYNCS 0x989680 ;  /* 0x009896800000895d */ /* 0x004fea0003900000 */
[----:B------:R-:W2:Y:S02]  /*e7c0*/  @!P0 SYNCS.PHASECHK.TRANS64 P0, [R0+URZ+0xa0], R5 ;  /* 0x0000a005000085a7 */ /* 0x000ea400080010ff */
[----:B--2---:R-:W-:Y:S05]  /*e7d0*/  @!P0 BRA `(.L_x_68) ;  /* 0xfffffffc00f08947 */ /* 0x004fea000383ffff */
[----:B------:R-:W-:Y:S05]  /*e7e0*/  BRA `(.L_x_204) ;  /* 0xffffff5000407947 */ /* 0x000fea000383ffff */
.L_x_70:
[----:B------:R-:W-:-:S07]  /*e7f0*/  MOV R0, UR31 ;  /* 0x0000001f00007c02 */ /* 0x000fce0008000f00 */
.L_x_205:
[----:B-1----:R1:W2:Y:S02]  /*e800*/  SYNCS.PHASECHK.TRANS64.TRYWAIT P0, [R0+URZ+0xd0], R5 ;  /* 0x0000d005000075a7 */ /* 0x0022a400080011ff */
[----:B--2---:R-:W-:Y:S05]  /*e810*/  @!P0 NANOSLEEP.SYNCS 0x989680 ;  /* 0x009896800000895d */ /* 0x004fea0003900000 */
[----:B------:R-:W2:Y:S02]  /*e820*/  @!P0 SYNCS.PHASECHK.TRANS64 P0, [R0+URZ+0xd0], R5 ;  /* 0x0000d005000085a7 */ /* 0x000ea400080010ff */
[----:B--2---:R-:W-:Y:S05]  /*e830*/  @!P0 BRA `(.L_x_205) ;  /* 0xfffffffc00f08947 */ /* 0x004fea000383ffff */
[----:B------:R-:W-:Y:S05]  /*e840*/  BRA `(.L_x_206) ;  /* 0xffffff50008c7947 */ /* 0x000fea000383ffff */
.L_x_73:
[----:B------:R-:W-:Y:S07]  /*e850*/  MOV R0, UR5 ;  /* 0x0000000500007c02 */ /* 0x000fee0008000f00 */
.L_x_207:
[----:B-1----:R1:W2:Y:S02]  /*e860*/  SYNCS.PHASECHK.TRANS64.TRYWAIT P0, [R0+URZ], R5 ;  /* 0x00000005000075a7 */ /* 0x0022a400080011ff */
[----:B--2---:R-:W-:Y:S05]  /*e870*/  @!P0 NANOSLEEP.SYNCS 0x989680 ;  /* 0x009896800000895d */ /* 0x004fea0003900000 */
[----:B------:R-:W2:Y:S02]  /*e880*/  @!P0 SYNCS.PHASECHK.TRANS64 P0, [R0+URZ], R5 ;  /* 0x00000005000085a7 */ /* 0x000ea400080010ff */
[----:B--2---:R-:W-:Y:S05]  /*e890*/  @!P0 BRA `(.L_x_207) ;  /* 0xfffffffc00f08947 */ /* 0x004fea000383ffff */
[----:B------:R-:W-:Y:S05]  /*e8a0*/  BRA `(.L_x_72) ;  /* 0xffffff5000a07947 */ /* 0x000fea000383ffff */
.L_x_77:
[----:B-1----:R-:W-:-:S07]  /*e8b0*/  MOV R0, UR4 ;  /* 0x0000000400007c02 */ /* 0x002fce0008000f00 */
.L_x_208:
[----:B-1----:R1:W2:Y:S02]  /*e8c0*/  SYNCS.PHASECHK.TRANS64.TRYWAIT P0, [R0+URZ], R3 ;  /* 0x00000003000075a7 */ /* 0x0022a400080011ff */
[----:B--2---:R-:W-:Y:S05]  /*e8d0*/  @!P0 NANOSLEEP.SYNCS 0x989680 ;  /* 0x009896800000895d */ /* 0x004fea0003900000 */
[----:B------:R-:W2:Y:S02]  /*e8e0*/  @!P0 SYNCS.PHASECHK.TRANS64 P0, [R0+URZ], R3 ;  /* 0x00000003000085a7 */ /* 0x000ea400080010ff */
[----:B--2---:R-:W-:Y:S05]  /*e8f0*/  @!P0 BRA `(.L_x_208) ;  /* 0xfffffffc00f08947 */ /* 0x004fea000383ffff */
[----:B------:R-:W-:Y:S05]  /*e900*/  BRA `(.L_x_209) ;  /* 0xffffff5400947947 */ /* 0x000fea000383ffff */
.L_x_80:
[----:B------:R-:W-:-:S07]  /*e910*/  MOV R0, UR26 ;  /* 0x0000001a00007c02 */ /* 0x000fce0008000f00 */
.L_x_210:
[----:B-1----:R1:W2:Y:S02]  /*e920*/  SYNCS.PHASECHK.TRANS64.TRYWAIT P1, [R0+URZ+0x100], R3 ;  /* 0x00010003000075a7 */ /* 0x0022a400080211ff */
[----:B--2---:R-:W-:Y:S05]  /*e930*/  @!P1 NANOSLEEP.SYNCS 0x989680 ;  /* 0x009896800000995d */ /* 0x004fea0003900000 */
[----:B------:R-:W2:Y:S02]  /*e940*/  @!P1 SYNCS.PHASECHK.TRANS64 P1, [R0+URZ+0x100], R3 ;  /* 0x00010003000095a7 */ /* 0x000ea400080210ff */
[----:B--2---:R-:W-:Y:S05]  /*e950*/  @!P1 BRA `(.L_x_210) ;  /* 0xfffffffc00f09947 */ /* 0x004fea000383ffff */
[----:B------:R-:W-:Y:S05]  /*e960*/  BRA `(.L_x_211) ;  /* 0xffffff5400e07947 */ /* 0x000fea000383ffff */
.L_x_85:
[----:B--2---:R2:W3:Y:S02]  /*e970*/  SYNCS.PHASECHK.TRANS64.TRYWAIT P0, [R12+URZ+0xa0], R9 ;  /* 0x0000a0090c0075a7 */ /* 0x0044e400080011ff */
[----:B---3--:R-:W-:Y:S05]  /*e980*/  @!P0 NANOSLEEP.SYNCS 0x989680 ;  /* 0x009896800000895d */ /* 0x008fea0003900000 */
[----:B------:R-:W3:Y:S02]  /*e990*/  @!P0 SYNCS.PHASECHK.TRANS64 P0, [R12+URZ+0xa0], R9 ;  /* 0x0000a0090c0085a7 */ /* 0x000ee400080010ff */
[----:B---3--:R-:W-:Y:S05]  /*e9a0*/  @!P0 BRA `(.L_x_85) ;  /* 0xfffffffc00f08947 */ /* 0x008fea000383ffff */
[----:B------:R-:W-:Y:S05]  /*e9b0*/  BRA `(.L_x_212) ;  /* 0xffffff5c00007947 */ /* 0x000fea000383ffff */
.L_x_88:
[----:B------:R-:W-:Y:S07]  /*e9c0*/  MOV R0, UR21 ;  /* 0x0000001500007c02 */ /* 0x000fee0008000f00 */
.L_x_213:
[----:B--2---:R2:W3:Y:S02]  /*e9d0*/  SYNCS.PHASECHK.TRANS64.TRYWAIT P2, [R0+URZ+0x98], R9 ;  /* 0x00009809000075a7 */ /* 0x0044e400080411ff */
[----:B---3--:R-:W-:Y:S05]  /*e9e0*/  @!P2 NANOSLEEP.SYNCS 0x989680 ;  /* 0x009896800000a95d */ /* 0x008fea0003900000 */
[----:B------:R-:W3:Y:S02]  /*e9f0*/  @!P2 SYNCS.PHASECHK.TRANS64 P2, [R0+URZ+0x98], R9 ;  /* 0x000098090000a5a7 */ /* 0x000ee400080410ff */
[----:B---3--:R-:W-:Y:S05]  /*ea00*/  @!P2 BRA `(.L_x_213) ;  /* 0xfffffffc00f0a947 */ /* 0x008fea000383ffff */
[----:B------:R-:W-:Y:S05]  /*ea10*/  BRA `(.L_x_87) ;  /* 0xffffff60006c7947 */ /* 0x000fea000383ffff */
.L_x_91:
[----:B------:R-:W-:Y:S07]  /*ea20*/  MOV R9, UR21 ;  /* 0x0000001500097c02 */ /* 0x000fee0008000f00 */
.L_x_214:
[----:B--2---:R2:W3:Y:S02]  /*ea30*/  SYNCS.PHASECHK.TRANS64.TRYWAIT P0, [R9+URZ+0x70], R10 ;  /* 0x0000700a090075a7 */ /* 0x0044e400080011ff */
[----:B---3--:R-:W-:Y:S05]  /*ea40*/  @!P0 NANOSLEEP.SYNCS 0x989680 ;  /* 0x009896800000895d */ /* 0x008fea0003900000 */
[----:B------:R-:W3:Y:S02]  /*ea50*/  @!P0 SYNCS.PHASECHK.TRANS64 P0, [R9+URZ+0x70], R10 ;  /* 0x0000700a090085a7 */ /* 0x000ee400080010ff */
[----:B---3--:R-:W-:Y:S05]  /*ea60*/  @!P0 BRA `(.L_x_214) ;  /* 0xfffffffc00f08947 */ /* 0x008fea000383ffff */
[----:B------:R-:W-:Y:S05]  /*ea70*/  BRA `(.L_x_215) ;  /* 0xffffff6000c87947 */ /* 0x000fea000383ffff */
.L_x_92:
[----:B------:R-:W-:Y:S07]  /*ea80*/  MOV R9, UR21 ;  /* 0x0000001500097c02 */ /* 0x000fee0008000f00 */
.L_x_216:
[----:B--2---:R2:W3:Y:S02]  /*ea90*/  SYNCS.PHASECHK.TRANS64.TRYWAIT P0, [R9+URZ+0x78], R10 ;  /* 0x0000780a090075a7 */ /* 0x0044e400080011ff */
[----:B---3--:R-:W-:Y:S05]  /*eaa0*/  @!P0 NANOSLEEP.SYNCS 0x989680 ;  /* 0x009896800000895d */ /* 0x008fea0003900000 */
[----:B------:R-:W3:Y:S02]  /*eab0*/  @!P0 SYNCS.PHASECHK.TRANS64 P0, [R9+URZ+0x78], R10 ;  /* 0x0000780a090085a7 */ /* 0x000ee400080010ff */
[----:B---3--:R-:W-:Y:S05]  /*eac0*/  @!P0 BRA `(.L_x_216) ;  /* 0xfffffffc00f08947 */ /* 0x008fea000383ffff */
[----:B------:R-:W-:Y:S05]  /*ead0*/  BRA `(.L_x_217) ;  /* 0xffffff6400087947 */ /* 0x000fea000383ffff */
.L_x_93:
[----:B------:R-:W-:Y:S07]  /*eae0*/  MOV R9, UR21 ;  /* 0x0000001500097c02 */ /* 0x000fee0008000f00 */
.L_x_218:
[----:B--2---:R2:W3:Y:S02]  /*eaf0*/  SYNCS.PHASECHK.TRANS64.TRYWAIT P0, [R9+URZ+0x80], R10 ;  /* 0x0000800a090075a7 */ /* 0x0044e400080011ff */
[----:B---3--:R-:W-:Y:S05]  /*eb00*/  @!P0 NANOSLEEP.SYNCS 0x989680 ;  /* 0x009896800000895d */ /* 0x008fea0003900000 */
[----:B------:R-:W3:Y:S02]  /*eb10*/  @!P0 SYNCS.PHASECHK.TRANS64 P0, [R9+URZ+0x80], R10 ;  /* 0x0000800a090085a7 */ /* 0x000ee400080010ff */
[----:B---3--:R-:W-:Y:S05]  /*eb20*/  @!P0 BRA `(.L_x_218) ;  /* 0xfffffffc00f08947 */ /* 0x008fea000383ffff */
[----:B------:R-:W-:Y:S05]  /*eb30*/  BRA `(.L_x_219) ;  /* 0xffffff64004c7947 */ /* 0x000fea000383ffff */
.L_x_94:
[----:B------:R-:W-:Y:S07]  /*eb40*/  MOV R9, UR21 ;  /* 0x0000001500097c02 */ /* 0x000fee0008000f00 */
.L_x_220:
[----:B--2---:R2:W3:Y:S02]  /*eb50*/  SYNCS.PHASECHK.TRANS64.TRYWAIT P0, [R9+URZ+0x88], R10 ;  /* 0x0000880a090075a7 */ /* 0x0044e400080011ff */
[----:B---3--:R-:W-:Y:S05]  /*eb60*/  @!P0 NANOSLEEP.SYNCS 0x989680 ;  /* 0x009896800000895d */ /* 0x008fea0003900000 */
[----:B------:R-:W3:Y:S02]  /*eb70*/  @!P0 SYNCS.PHASECHK.TRANS64 P0, [R9+URZ+0x88], R10 ;  /* 0x0000880a090085a7 */ /* 0x000ee400080010ff */
[----:B---3--:R-:W-:Y:S05]  /*eb80*/  @!P0 BRA `(.L_x_220) ;  /* 0xfffffffc00f08947 */ /* 0x008fea000383ffff */
[----:B------:R-:W-:Y:S05]  /*eb90*/  BRA `(.L_x_221) ;  /* 0xffffff6400947947 */ /* 0x000fea000383ffff */
.L_x_95:
[----:B------:R-:W-:Y:S07]  /*eba0*/  MOV R0, UR21 ;  /* 0x0000001500007c02 */ /* 0x000fee0008000f00 */
.L_x_222:
[----:B--2---:R2:W3:Y:S02]  /*ebb0*/  SYNCS.PHASECHK.TRANS64.TRYWAIT P0, [R0+URZ+0x70], R9 ;  /* 0x00007009000075a7 */ /* 0x0044e400080011ff */
[----:B---3--:R-:W-:Y:S05]  /*ebc0*/  @!P0 NANOSLEEP.SYNCS 0x989680 ;  /* 0x009896800000895d */ /* 0x008fea0003900000 */
[----:B------:R-:W3:Y:S02]  /*ebd0*/  @!P0 SYNCS.PHASECHK.TRANS64 P0, [R0+URZ+0x70], R9 ;  /* 0x00007009000085a7 */ /* 0x000ee400080010ff */
[----:B---3--:R-:W-:Y:S05]  /*ebe0*/  @!P0 BRA `(.L_x_222) ;  /* 0xfffffffc00f08947 */ /* 0x008fea000383ffff */
[----:B------:R-:W-:Y:S05]  /*ebf0*/  BRA `(.L_x_223) ;  /* 0xffffff6400e07947 */ /* 0x000fea000383ffff */
.L_x_96:
[----:B------:R-:W-:Y:S07]  /*ec00*/  MOV R0, UR21 ;  /* 0x0000001500007c02 */ /* 0x000fee0008000f00 */
.L_x_224:
[----:B--2---:R2:W3:Y:S02]  /*ec10*/  SYNCS.PHASECHK.TRANS64.TRYWAIT P0, [R0+URZ+0x78], R9 ;  /* 0x00007809000075a7 */ /* 0x0044e400080011ff */
[----:B---3--:R-:W-:Y:S05]  /*ec20*/  @!P0 NANOSLEEP.SYNCS 0x989680 ;  /* 0x009896800000895d */ /* 0x008fea0003900000 */
[----:B------:R-:W3:Y:S02]  /*ec30*/  @!P0 SYNCS.PHASECHK.TRANS64 P0, [R0+URZ+0x78], R9 ;  /* 0x00007809000085a7 */ /* 0x000ee400080010ff */
[----:B---3--:R-:W-:Y:S05]  /*ec40*/  @!P0 BRA `(.L_x_224) ;  /* 0xfffffffc00f08947 */ /* 0x008fea000383ffff */
[----:B------:R-:W-:Y:S05]  /*ec50*/  BRA `(.L_x_225) ;  /* 0xffffff6800287947 */ /* 0x000fea000383ffff */
.L_x_97:
[----:B------:R-:W-:Y:S07]  /*ec60*/  MOV R0, UR21 ;  /* 0x0000001500007c02 */ /* 0x000fee0008000f00 */
.L_x_226:
[----:B--2---:R2:W3:Y:S02]  /*ec70*/  SYNCS.PHASECHK.TRANS64.TRYWAIT P0, [R0+URZ+0x80], R9 ;  /* 0x00008009000075a7 */ /* 0x0044e400080011ff */
[----:B---3--:R-:W-:Y:S05]  /*ec80*/  @!P0 NANOSLEEP.SYNCS 0x989680 ;  /* 0x009896800000895d */ /* 0x008fea0003900000 */
[----:B------:R-:W3:Y:S02]  /*ec90*/  @!P0 SYNCS.PHASECHK.TRANS64 P0, [R0+URZ+0x80], R9 ;  /* 0x00008009000085a7 */ /* 0x000ee400080010ff */
[----:B---3--:R-:W-:Y:S05]  /*eca0*/  @!P0 BRA `(.L_x_226) ;  /* 0xfffffffc00f08947 */ /* 0x008fea000383ffff */
[----:B------:R-:W-:Y:S05]  /*ecb0*/  BRA `(.L_x_227) ;  /* 0xffffff6800707947 */ /* 0x000fea000383ffff */
.L_x_98:
[----:B------:R-:W-:Y:S07]  /*ecc0*/  MOV R0, UR21 ;  /* 0x0000001500007c02 */ /* 0x000fee0008000f00 */
.L_x_228:
[----:B--2---:R2:W3:Y:S02]  /*ecd0*/  SYNCS.PHASECHK.TRANS64.TRYWAIT P0, [R0+URZ+0x88], R9 ;  /* 0x00008809000075a7 */ /* 0x0044e400080011ff */
[----:B---3--:R-:W-:Y:S05]  /*ece0*/  @!P0 NANOSLEEP.SYNCS 0x989680 ;  /* 0x009896800000895d */ /* 0x008fea0003900000 */
[----:B------:R-:W3:Y:S02]  /*ecf0*/  @!P0 SYNCS.PHASECHK.TRANS64 P0, [R0+URZ+0x88], R9 ;  /* 0x00008809000085a7 */ /* 0x000ee400080010ff */
[----:B---3--:R-:W-:Y:S05]  /*ed00*/  @!P0 BRA `(.L_x_228) ;  /* 0xfffffffc00f08947 */ /* 0x008fea000383ffff */
[----:B------:R-:W-:Y:S05]  /*ed10*/  BRA `(.L_x_229) ;  /* 0xffffff6800b47947 */ /* 0x000fea000383ffff */
.L_x_100:
[----:B------:R-:W-:-:S07]  /*ed20*/  MOV R3, UR21 ;  /* 0x0000001500037c02 */ /* 0x000fce0008000f00 */
.L_x_230:
[----:B---3--:R3:W4:Y:S02]  /*ed30*/  SYNCS.PHASECHK.TRANS64.TRYWAIT P0, [R3+URZ+0x70], R10 ;  /* 0x0000700a030075a7 */ /* 0x00872400080011ff */
[----:B----4-:R-:W-:Y:S05]  /*ed40*/  @!P0 NANOSLEEP.SYNCS 0x989680 ;  /* 0x009896800000895d */ /* 0x010fea0003900000 */
[----:B------:R-:W4:Y:S02]  /*ed50*/  @!P0 SYNCS.PHASECHK.TRANS64 P0, [R3+URZ+0x70], R10 ;  /* 0x0000700a030085a7 */ /* 0x000f2400080010ff */
[----:B----4-:R-:W-:Y:S05]  /*ed60*/  @!P0 BRA `(.L_x_230) ;  /* 0xfffffffc00f08947 */ /* 0x010fea000383ffff */
[----:B------:R-:W-:Y:S05]  /*ed70*/  BRA `(.L_x_231) ;  /* 0xffffff6c00247947 */ /* 0x000fea000383ffff */
.L_x_101:
[----:B---3--:R-:W-:-:S07]  /*ed80*/  MOV R3, UR21 ;  /* 0x0000001500037c02 */ /* 0x008fce0008000f00 */
.L_x_232:
[----:B---3--:R3:W4:Y:S02]  /*ed90*/  SYNCS.PHASECHK.TRANS64.TRYWAIT P0, [R3+URZ+0x78], R10 ;  /* 0x0000780a030075a7 */ /* 0x00872400080011ff */
[----:B----4-:R-:W-:Y:S05]  /*eda0*/  @!P0 NANOSLEEP.SYNCS 0x989680 ;  /* 0x009896800000895d */ /* 0x010fea0003900000 */
[----:B------:R-:W4:Y:S02]  /*edb0*/  @!P0 SYNCS.PHASECHK.TRANS64 P0, [R3+URZ+0x78], R10 ;  /* 0x0000780a030085a7 */ /* 0x000f2400080010ff */
[----:B----4-:R-:W-:Y:S05]  /*edc0*/  @!P0 BRA `(.L_x_232) ;  /* 0xfffffffc00f08947 */ /* 0x010fea000383ffff */
[----:B------:R-:W-:Y:S05]  /*edd0*/  BRA `(.L_x_233) ;  /* 0xffffff6c00147947 */ /* 0x000fea000383ffff */
.L_x_102:
[----:B---3--:R-:W-:-:S07]  /*ede0*/  MOV R3, UR21 ;  /* 0x0000001500037c02 */ /* 0x008fce0008000f00 */
.L_x_234:
[----:B---3--:R3:W4:Y:S02]  /*edf0*/  SYNCS.PHASECHK.TRANS64.TRYWAIT P0, [R3+URZ+0x80], R10 ;  /* 0x0000800a030075a7 */ /* 0x00872400080011ff */
[----:B----4-:R-:W-:Y:S05]  /*ee00*/  @!P0 NANOSLEEP.SYNCS 0x989680 ;  /* 0x009896800000895d */ /* 0x010fea0003900000 */
[----:B------:R-:W4:Y:S02]  /*ee10*/  @!P0 SYNCS.PHASECHK.TRANS64 P0, [R3+URZ+0x80], R10 ;  /* 0x0000800a030085a7 */ /* 0x000f2400080010ff */
[----:B----4-:R-:W-:Y:S05]  /*ee20*/  @!P0 BRA `(.L_x_234) ;  /* 0xfffffffc00f08947 */ /* 0x010fea000383ffff */
[----:B------:R-:W-:Y:S05]  /*ee30*/  BRA `(.L_x_235) ;  /* 0xffffff6c00087947 */ /* 0x000fea000383ffff */
.L_x_104:
[----:B-1----:R1:W2:Y:S02]  /*ee40*/  SYNCS.PHASECHK.TRANS64.TRYWAIT P0, [R0+URZ+0xa0], R3 ;  /* 0x0000a003000075a7 */ /* 0x0022a400080011ff */
[----:B--2---:R-:W-:Y:S05]  /*ee50*/  @!P0 NANOSLEEP.SYNCS 0x989680 ;  /* 0x009896800000895d */ /* 0x004fea0003900000 */
[----:B------:R-:W2:Y:S02]  /*ee60*/  @!P0 SYNCS.PHASECHK.TRANS64 P0, [R0+URZ+0xa0], R3 ;  /* 0x0000a003000085a7 */ /* 0x000ea400080010ff */
[----:B--2---:R-:W-:Y:S05]  /*ee70*/  @!P0 BRA `(.L_x_104) ;  /* 0xfffffffc00f08947 */ /* 0x004fea000383ffff */
[----:B------:R-:W-:Y:S05]  /*ee80*/  BRA `(.L_x_236) ;  /* 0xffffff6c00d87947 */ /* 0x000fea000383ffff */
.L_x_115:
[----:B-1----:R-:W-:Y:S04]  /*ee90*/  MOV R0, UR43 ;  /* 0x0000002b00007c02 */ /* 0x002fe80008000f00 */
[----:B------:R1:W3:Y:S03]  /*eea0*/  SYNCS.PHASECHK.TRANS64.TRYWAIT P1, [R0+URZ+0x50], R5 ;  /* 0x00005005000075a7 */ /* 0x0002e600080211ff */
[----:B---3--:R-:W-:Y:S05]  /*eeb0*/  @!P1 NANOSLEEP.SYNCS 0x989680 ;  /* 0x009896800000995d */ /* 0x008fea0003900000 */
[----:B------:R-:W3:Y:S02]  /*eec0*/  @!P1 SYNCS.PHASECHK.TRANS64 P1, [R0+URZ+0x50], R5 ;  /* 0x00005005000095a7 */ /* 0x000ee400080210ff */
[----:B---3--:R-:W-:Y:S05]  /*eed0*/  @!P1 BRA `(.L_x_115) ;  /* 0xfffffffc00ec9947 */ /* 0x008fea000383ffff */
[----:B------:R-:W-:Y:S05]  /*eee0*/  BRA `(.L_x_114) ;  /* 0xffffff7c00c07947 */ /* 0x000fea000383ffff */
.L_x_117:
[----:B-1----:R1:W4:Y:S02]  /*eef0*/  SYNCS.PHASECHK.TRANS64.TRYWAIT P0, [R116+URZ+0xc0], R3 ;  /* 0x0000c003740075a7 */ /* 0x00232400080011ff */
[----:B----4-:R-:W-:Y:S05]  /*ef00*/  @!P0 NANOSLEEP.SYNCS 0x989680 ;  /* 0x009896800000895d */ /* 0x010fea0003900000 */
[----:B------:R-:W4:Y:S02]  /*ef10*/  @!P0 SYNCS.PHASECHK.TRANS64 P0, [R116+URZ+0xc0], R3 ;  /* 0x0000c003740085a7 */ /* 0x000f2400080010ff */
[----:B----4-:R-:W-:Y:S05]  /*ef20*/  @!P0 BRA `(.L_x_117) ;  /* 0xfffffffc00f08947 */ /* 0x010fea000383ffff */
[----:B------:R-:W-:Y:S05]  /*ef30*/  BRA `(.L_x_116) ;  /* 0xffffff7c00f87947 */ /* 0x000fea000383ffff */
.L_x_126:
[----:B-1----:R1:W2:Y:S02]  /*ef40*/  SYNCS.PHASECHK.TRANS64.TRYWAIT P0, [R3+URZ+0x50], R0 ;  /* 0x00005000030075a7 */ /* 0x0022a400080011ff */
[----:B--2---:R-:W-:Y:S05]  /*ef50*/  @!P0 NANOSLEEP.SYNCS 0x989680 ;  /* 0x009896800000895d */ /* 0x004fea0003900000 */
[----:B------:R-:W2:Y:S02]  /*ef60*/  @!P0 SYNCS.PHASECHK.TRANS64 P0, [R3+URZ+0x50], R0 ;  /* 0x00005000030085a7 */ /* 0x000ea400080010ff */
[----:B--2---:R-:W-:Y:S05]  /*ef70*/  @!P0 BRA `(.L_x_126) ;  /* 0xfffffffc00f08947 */ /* 0x004fea000383ffff */
[----:B------:R-:W-:Y:S05]  /*ef80*/  BRA `(.L_x_125) ;  /* 0xffffff8c00247947 */ /* 0x000fea000383ffff */
.L_x_134:
[----:B-1----:R1:W2:Y:S02]  /*ef90*/  SYNCS.PHASECHK.TRANS64.TRYWAIT P0, [R123+URZ+0x50], R4 ;  /* 0x000050047b0075a7 */ /* 0x0022a400080011ff */
[----:B--2---:R-:W-:Y:S05]  /*efa0*/  @!P0 NANOSLEEP.SYNCS 0x989680 ;  /* 0x009896800000895d */ /* 0x004fea0003900000 */
[----:B------:R-:W2:Y:S02]  /*efb0*/  @!P0 SYNCS.PHASECHK.TRANS64 P0, [R123+URZ+0x50], R4 ;  /* 0x000050047b0085a7 */ /* 0x000ea400080010ff */
[----:B--2---:R-:W-:Y:S05]  /*efc0*/  @!P0 BRA `(.L_x_134) ;  /* 0xfffffffc00f08947 */ /* 0x004fea000383ffff */
[----:B------:R-:W-:Y:S05]  /*efd0*/  BRA `(.L_x_133) ;  /* 0xffffff9800987947 */ /* 0x000fea000383ffff */
.L_x_142:
[----:B-1----:R1:W2:Y:S02]  /*efe0*/  SYNCS.PHASECHK.TRANS64.TRYWAIT P0, [R123+URZ+0x50], R4 ;  /* 0x000050047b0075a7 */ /* 0x0022a400080011ff */
[----:B--2---:R-:W-:Y:S05]  /*eff0*/  @!P0 NANOSLEEP.SYNCS 0x989680 ;  /* 0x009896800000895d */ /* 0x004fea0003900000 */
[----:B------:R-:W2:Y:S02]  /*f000*/  @!P0 SYNCS.PHASECHK.TRANS64 P0, [R123+URZ+0x50], R4 ;  /* 0x000050047b0085a7 */ /* 0x000ea400080010ff */
[----:B--2---:R-:W-:Y:S05]  /*f010*/  @!P0 BRA `(.L_x_142) ;  /* 0xfffffffc00f08947 */ /* 0x004fea000383ffff */
[----:B------:R-:W-:Y:S05]  /*f020*/  BRA `(.L_x_141) ;  /* 0xffffffa800107947 */ /* 0x000fea000383ffff */
.L_x_150:
[----:B-1----:R1:W2:Y:S02]  /*f030*/  SYNCS.PHASECHK.TRANS64.TRYWAIT P0, [R124+URZ+0x50], R7 ;  /* 0x000050077c0075a7 */ /* 0x0022a400080011ff */
[----:B--2---:R-:W-:Y:S05]  /*f040*/  @!P0 NANOSLEEP.SYNCS 0x989680 ;  /* 0x009896800000895d */ /* 0x004fea0003900000 */
[----:B------:R-:W2:Y:S02]  /*f050*/  @!P0 SYNCS.PHASECHK.TRANS64 P0, [R124+URZ+0x50], R7 ;  /* 0x000050077c0085a7 */ /* 0x000ea400080010ff */
[----:B--2---:R-:W-:Y:S05]  /*f060*/  @!P0 BRA `(.L_x_150) ;  /* 0xfffffffc00f08947 */ /* 0x004fea000383ffff */
[----:B------:R-:W-:Y:S05]  /*f070*/  BRA `(.L_x_149) ;  /* 0xffffffb4008c7947 */ /* 0x000fea000383ffff */
.L_x_158:
[----:B-1----:R1:W2:Y:S02]  /*f080*/  SYNCS.PHASECHK.TRANS64.TRYWAIT P0, [R40+URZ+0x50], R7 ;  /* 0x00005007280075a7 */ /* 0x0022a400080011ff */
[----:B--2---:R-:W-:Y:S05]  /*f090*/  @!P0 NANOSLEEP.SYNCS 0x989680 ;  /* 0x009896800000895d */ /* 0x004fea0003900000 */
[----:B------:R-:W2:Y:S02]  /*f0a0*/  @!P0 SYNCS.PHASECHK.TRANS64 P0, [R40+URZ+0x50], R7 ;  /* 0x00005007280085a7 */ /* 0x000ea400080010ff */
[----:B--2---:R-:W-:Y:S05]  /*f0b0*/  @!P0 BRA `(.L_x_158) ;  /* 0xfffffffc00f08947 */ /* 0x004fea000383ffff */
[----:B------:R-:W-:Y:S05]  /*f0c0*/  BRA `(.L_x_157) ;  /* 0xffffffc4001c7947 */ /* 0x000fea000383ffff */
.L_x_166:
[----:B-1----:R1:W3:Y:S02]  /*f0d0*/  SYNCS.PHASECHK.TRANS64.TRYWAIT P0, [R0+URZ+0x50], R7 ;  /* 0x00005007000075a7 */ /* 0x0022e400080011ff */
[----:B---3--:R-:W-:Y:S05]  /*f0e0*/  @!P0 NANOSLEEP.SYNCS 0x989680 ;  /* 0x009896800000895d */ /* 0x008fea0003900000 */
[----:B------:R-:W3:Y:S02]  /*f0f0*/  @!P0 SYNCS.PHASECHK.TRANS64 P0, [R0+URZ+0x50], R7 ;  /* 0x00005007000085a7 */ /* 0x000ee400080010ff */
[----:B---3--:R-:W-:Y:S05]  /*f100*/  @!P0 BRA `(.L_x_166) ;  /* 0xfffffffc00f08947 */ /* 0x008fea000383ffff */
[----:B------:R-:W-:Y:S05]  /*f110*/  BRA `(.L_x_165) ;  /* 0xffffffd000a07947 */ /* 0x000fea000383ffff */
.L_x_174:
[----:B-1----:R1:W3:Y:S02]  /*f120*/  SYNCS.PHASECHK.TRANS64.TRYWAIT P0, [R0+URZ+0x50], R121 ;  /* 0x00005079000075a7 */ /* 0x0022e400080011ff */
[----:B---3--:R-:W-:Y:S05]  /*f130*/  @!P0 NANOSLEEP.SYNCS 0x989680 ;  /* 0x009896800000895d */ /* 0x008fea0003900000 */
[----:B------:R-:W3:Y:S02]  /*f140*/  @!P0 SYNCS.PHASECHK.TRANS64 P0, [R0+URZ+0x50], R121 ;  /* 0x00005079000085a7 */ /* 0x000ee400080010ff */
[----:B---3--:R-:W-:Y:S05]  /*f150*/  @!P0 BRA `(.L_x_174) ;  /* 0xfffffffc00f08947 */ /* 0x008fea000383ffff */
[----:B------:R-:W-:Y:S05]  /*f160*/  BRA `(.L_x_173) ;  /* 0xffffffe000247947 */ /* 0x000fea000383ffff */
        .weak           $__internal_0_$__cuda_sm10x_tcgen05_guardrail_trap_col_being_dealloced_not_returned_by_alloc
        .type           $__internal_0_$__cuda_sm10x_tcgen05_guardrail_trap_col_being_dealloced_not_returned_by_alloc,@function
        .size           $__internal_0_$__cuda_sm10x_tcgen05_guardrail_trap_col_being_dealloced_not_returned_by_alloc,($__internal_1_$__cuda_sm10x_tcgen05_guardrail_trap_phase_invalid_during_alloc - $__internal_0_$__cuda_sm10x_tcgen05_guardrail_trap_col_being_dealloced_not_returned_by_alloc)
$__internal_0_$__cuda_sm10x_tcgen05_guardrail_trap_col_being_dealloced_not_returned_by_alloc:
[----:B------:R-:W-:Y:S05]  /*f170*/  BPT.TRAP 0x1 ;  /* 0x000000040000795c */ /* 0x000fea0000300000 */
[----:B------:R-:W-:-:S04]  /*f180*/  HFMA2 R3, -RZ, RZ, 0, 0 ;  /* 0x00000000ff037431 */ /* 0x000fc800000001ff */
[----:B------:R-:W-:Y:S05]  /*f190*/  RET.REL.NODEC R2 `(_ZN7cutlass13device_kernelINS_4gemm6kernel13GemmUniversalIN4cute5tupleIJiiiiEEENS1_10collective13CollectiveMmaINS1_35MainloopSm100TmaUmmaWarpSpecializedILi5ELi2ELi2ENS5_IJNS4_1CILi2EEESB_NSA_ILi1EEEEEEEENS5_IJNSA_ILi256EEESF_NSA_ILi32EEEEEENS_10tfloat32_tENS5_IJlSC_lEEESI_SJ_NS4_8TiledMMAINS4_8MMA_AtomIJNS4_23SM100_MMA_TF32_2x1SM_SSISI_SI_fLi256ELi256ELNS4_4UMMA5MajorE0ELSO_0ELNSN_7ScaleInE0ELSP_0EEEEEENS4_6LayoutINS5_IJSC_SC_SC_EEENS5_IJNSA_ILi0EEESU_SU_EEEEENS5_IJNS4_10UnderscoreESX_SX_EEEEENS4_28SM100_TMA_2SM_LOAD_MULTICASTENS4_14ComposedLayoutINS4_7SwizzleILi3ELi4ELi3EEENS4_18smem_ptr_flag_bitsILi32EEENSS_INS5_IJNSA_ILi8EEESG_EEENS5_IJSG_SC_EEEEEEEvNS4_8identityENS4_18SM100_TMA_2SM_LOADES1A_vS1B_EENS_8epilogue10collective18CollectiveEpilogueINS1E_23Sm100TmaWarpSpecializedILi4ELi2ELi32ELb1ELb0EEEJNS5_IJNSA_ILi128EEESF_SG_EEENS5_IJNSS_IS1J_SC_EENSS_ISG_SC_EEEEESI_SJ_SI_SJ_NS1E_6fusion15FusionCallbacksIS1I_NS1O_17LinearCombinationISI_fSI_fLNS_15FloatRoundStyleE2EEES1K_S1N_JEEENS4_5SM1004TMEM4LOAD26SM100_TMEM_LOAD_32dp32b32xENS4_13SM90_TMA_LOADES1A_NS4_39AutoVectorizingCopyWithAssumedAlignmentILi128EEENS4_14SM90_TMA_STOREES1A_S20_S20_EEEvvEEEEvNT_6ParamsE) ;  /* 0xffffff0c02987950 */ /* 0x000fea0003c3ffff */
        .weak           $__internal_1_$__cuda_sm10x_tcgen05_guardrail_trap_phase_invalid_during_alloc
        .type           $__internal_1_$__cuda_sm10x_tcgen05_guardrail_trap_phase_invalid_during_alloc,@function
        .size           $__internal_1_$__cuda_sm10x_tcgen05_guardrail_trap_phase_invalid_during_alloc,($__internal_2_$__cuda_sm10x_tcgen05_guardrail_trap_unallocated_columns_being_dealloced - $__internal_1_$__cuda_sm10x_tcgen05_guardrail_trap_phase_invalid_during_alloc)
$__internal_1_$__cuda_sm10x_tcgen05_guardrail_trap_phase_invalid_during_alloc:
[----:B------:R-:W-:Y:S05]  /*f1a0*/  BPT.TRAP 0x1 ;  /* 0x000000040000795c */ /* 0x000fea0000300000 */
[----:B------:R-:W-:-:S04]  /*f1b0*/  MOV R5, 0x0 ;  /* 0x0000000000057802 */ /* 0x000fc80000000f00 */
[----:B------:R-:W-:Y:S05]  /*f1c0*/  RET.REL.NODEC R4 `(_ZN7cutlass13device_kernelINS_4gemm6kernel13GemmUniversalIN4cute5tupleIJiiiiEEENS1_10collective13CollectiveMmaINS1_35MainloopSm100TmaUmmaWarpSpecializedILi5ELi2ELi2ENS5_IJNS4_1CILi2EEESB_NSA_ILi1EEEEEEEENS5_IJNSA_ILi256EEESF_NSA_ILi32EEEEEENS_10tfloat32_tENS5_IJlSC_lEEESI_SJ_NS4_8TiledMMAINS4_8MMA_AtomIJNS4_23SM100_MMA_TF32_2x1SM_SSISI_SI_fLi256ELi256ELNS4_4UMMA5MajorE0ELSO_0ELNSN_7ScaleInE0ELSP_0EEEEEENS4_6LayoutINS5_IJSC_SC_SC_EEENS5_IJNSA_ILi0EEESU_SU_EEEEENS5_IJNS4_10UnderscoreESX_SX_EEEEENS4_28SM100_TMA_2SM_LOAD_MULTICASTENS4_14ComposedLayoutINS4_7SwizzleILi3ELi4ELi3EEENS4_18smem_ptr_flag_bitsILi32EEENSS_INS5_IJNSA_ILi8EEESG_EEENS5_IJSG_SC_EEEEEEEvNS4_8identityENS4_18SM100_TMA_2SM_LOADES1A_vS1B_EENS_8epilogue10collective18CollectiveEpilogueINS1E_23Sm100TmaWarpSpecializedILi4ELi2ELi32ELb1ELb0EEEJNS5_IJNSA_ILi128EEESF_SG_EEENS5_IJNSS_IS1J_SC_EENSS_ISG_SC_EEEEESI_SJ_SI_SJ_NS1E_6fusion15FusionCallbacksIS1I_NS1O_17LinearCombinationISI_fSI_fLNS_15FloatRoundStyleE2EEES1K_S1N_JEEENS4_5SM1004TMEM4LOAD26SM100_TMEM_LOAD_32dp32b32xENS4_13SM90_TMA_LOADES1A_NS4_39AutoVectorizingCopyWithAssumedAlignmentILi128EEENS4_14SM90_TMA_STOREES1A_S20_S20_EEEvvEEEEvNT_6ParamsE) ;  /* 0xffffff0c048c7950 */ /* 0x000fea0003c3ffff */
        .weak           $__internal_2_$__cuda_sm10x_tcgen05_guardrail_trap_unallocated_columns_being_dealloced
        .type           $__internal_2_$__cuda_sm10x_tcgen05_guardrail_trap_unallocated_columns_being_dealloced,@function
        .size           $__internal_2_$__cuda_sm10x_tcgen05_guardrail_trap_unallocated_columns_being_dealloced,(.L_x_238 - $__internal_2_$__cuda_sm10x_tcgen05_guardrail_trap_unallocated_columns_being_dealloced)
$__internal_2_$__cuda_sm10x_tcgen05_guardrail_trap_unallocated_columns_being_dealloced:
[----:B------:R-:W-:Y:S05]  /*f1d0*/  BPT.TRAP 0x1 ;  /* 0x000000040000795c */ /* 0x000fea0000300000 */
[----:B------:R-:W-:-:S04]  /*f1e0*/  HFMA2 R3, -RZ, RZ, 0, 0 ;  /* 0x00000000ff037431 */ /* 0x000fc800000001ff */
[----:B------:R-:W-:Y:S05]  /*f1f0*/  RET.REL.NODEC R2 `(_ZN7cutlass13device_kernelINS_4gemm6kernel13GemmUniversalIN4cute5tupleIJiiiiEEENS1_10collective13CollectiveMmaINS1_35MainloopSm100TmaUmmaWarpSpecializedILi5ELi2ELi2ENS5_IJNS4_1CILi2EEESB_NSA_ILi1EEEEEEEENS5_IJNSA_ILi256EEESF_NSA_ILi32EEEEEENS_10tfloat32_tENS5_IJlSC_lEEESI_SJ_NS4_8TiledMMAINS4_8MMA_AtomIJNS4_23SM100_MMA_TF32_2x1SM_SSISI_SI_fLi256ELi256ELNS4_4UMMA5MajorE0ELSO_0ELNSN_7ScaleInE0ELSP_0EEEEEENS4_6LayoutINS5_IJSC_SC_SC_EEENS5_IJNSA_ILi0EEESU_SU_EEEEENS5_IJNS4_10UnderscoreESX_SX_EEEEENS4_28SM100_TMA_2SM_LOAD_MULTICASTENS4_14ComposedLayoutINS4_7SwizzleILi3ELi4ELi3EEENS4_18smem_ptr_flag_bitsILi32EEENSS_INS5_IJNSA_ILi8EEESG_EEENS5_IJSG_SC_EEEEEEEvNS4_8identityENS4_18SM100_TMA_2SM_LOADES1A_vS1B_EENS_8epilogue10collective18CollectiveEpilogueINS1E_23Sm100TmaWarpSpecializedILi4ELi2ELi32ELb1ELb0EEEJNS5_IJNSA_ILi128EEESF_SG_EEENS5_IJNSS_IS1J_SC_EENSS_ISG_SC_EEEEESI_SJ_SI_SJ_NS1E_6fusion15FusionCallbacksIS1I_NS1O_17LinearCombinationISI_fSI_fLNS_15FloatRoundStyleE2EEES1K_S1N_JEEENS4_5SM1004TMEM4LOAD26SM100_TMEM_LOAD_32dp32b32xENS4_13SM90_TMA_LOADES1A_NS4_39AutoVectorizingCopyWithAssumedAlignmentILi128EEENS4_14SM90_TMA_STOREES1A_S20_S20_EEEvvEEEEvNT_6ParamsE) ;  /* 0xffffff0c02807950 */ /* 0x000fea0003c3ffff */
.L_x_237:
[----:B------:R-:W-:-:S00]  /*f200*/  BRA `(.L_x_237) ;  /* 0xfffffffc00fc7947 */ /* 0x000fc0000383ffff */
[----:B------:R-:W-:-:S00]  /*f210*/  NOP ;  /* 0x0000000000007918 */ /* 0x000fc00000000000 */
        /* <DEDUP_REMOVED lines=14> */
.L_x_238:


//--------------------- .nv.global.init           --------------------------
	.section	.nv.global.init,"aw",@progbits
.nv.global.init:
	.type		$str$27,@object
	.size		$str$27,($str$28 - $str$27)
$str$27:
        /*0000*/ 	.byte	0x28, 0x61, 0x64, 0x64, 0x72, 0x65, 0x73, 0x73, 0x20, 0x26, 0x20, 0x6d, 0x61, 0x73, 0x6b, 0x29
        /*0010*/ 	.byte	0x20, 0x3d, 0x3d, 0x20, 0x30, 0x00
	.type		$str$28,@object
	.size		$str$28,($str$26 - $str$28)
$str$28:
        /*0016*/ 	.byte	0x2f, 0x74, 0x6d, 0x70, 0x2f, 0x63, 0x75, 0x74, 0x6c, 0x61, 0x73, 0x73, 0x5f, 0x73, 0x77, 0x65
        /*0026*/ 	.byte	0x65, 0x70, 0x5f, 0x73, 0x72, 0x63, 0x2f, 0x69, 0x6e, 0x63, 0x6c, 0x75, 0x64, 0x65, 0x2f, 0x63
        /*0036*/ 	.byte	0x75, 0x74, 0x65, 0x2f, 0x70, 0x6f, 0x69, 0x6e, 0x74, 0x65, 0x72, 0x5f, 0x66, 0x6c, 0x61, 0x67
        /*0046*/ 	.byte	0x67, 0x65, 0x64, 0x2e, 0x68, 0x70, 0x70, 0x00
	.type		$str$26,@object
	.size		$str$26,($str$25 - $str$26)
$str$26:
        /*004e*/ 	.byte	0x2f, 0x74, 0x6d, 0x70, 0x2f, 0x63, 0x75, 0x74, 0x6c, 0x61, 0x73, 0x73, 0x5f, 0x73, 0x77, 0x65
        /*005e*/ 	.byte	0x65, 0x70, 0x5f, 0x73, 0x72, 0x63, 0x2f, 0x69, 0x6e, 0x63, 0x6c, 0x75, 0x64, 0x65, 0x2f, 0x63
        /*006e*/ 	.byte	0x75, 0x74, 0x65, 0x2f, 0x61, 0x74, 0x6f, 0x6d, 0x2f, 0x63, 0x6f, 0x70, 0x79, 0x5f, 0x74, 0x72
        /*007e*/ 	.byte	0x61, 0x69, 0x74, 0x73, 0x5f, 0x73, 0x6d, 0x31, 0x30, 0x30, 0x2e, 0x68, 0x70, 0x70, 0x00
	.type		$str$25,@object
	.size		$str$25,(__unnamed_1 - $str$25)
$str$25:
        /*008d*/ 	.byte	0x28, 0x28, 0x75, 0x69, 0x6e, 0x74, 0x33, 0x32, 0x5f, 0x74, 0x28, 0x74, 0x68, 0x72, 0x65, 0x61
        /*009d*/ 	.byte	0x64, 0x49, 0x64, 0x78, 0x2e, 0x78, 0x29, 0x20, 0x2f, 0x20, 0x33, 0x32, 0x29, 0x20, 0x25, 0x20
        /*00ad*/ 	.byte	0x34, 0x29, 0x20, 0x3d, 0x3d, 0x20, 0x28, 0x28, 0x28, 0x74, 0x6d, 0x65, 0x6d, 0x5f, 0x61, 0x64
        /*00bd*/ 	.byte	0x64, 0x72, 0x20, 0x3e, 0x3e, 0x20, 0x31, 0x36, 0x29, 0x20, 0x2f, 0x20, 0x33, 0x32, 0x29, 0x20
        /*00cd*/ 	.byte	0x25, 0x20, 0x34, 0x29, 0x00
	.type		__unnamed_1,@object
	.size		__unnamed_1,(__unnamed_2 - __unnamed_1)
__unnamed_1:
        /*00d2*/ 	.byte	0x61, 0x75, 0x74, 0x6f, 0x20, 0x63, 0x75, 0x74, 0x65, 0x3a, 0x3a, 0x61, 0x73, 0x5f, 0x70, 0x6f
        /* <DEDUP_REMOVED lines=24> */
        /*0262*/ 	.byte	0x34, 0x30, 0x39, 0x36, 0x3e, 0x3e, 0x3e, 0x3e, 0x5d, 0x00
	.type		__unnamed_2,@object
	.size		__unnamed_2,(.L_2 - __unnamed_2)
__unnamed_2:
        /* <DEDUP_REMOVED lines=43> */
        /*051c*/ 	.byte	0x65, 0x3a, 0x3a, 0x43, 0x3c, 0x30, 0x3e, 0x3e, 0x3e, 0x3e, 0x5d, 0x00
.L_2:


//--------------------- .nv.shared._ZN7cutlass13device_kernelINS_4gemm6kernel13GemmUniversalIN4cute5tupleIJiiiiEEENS1_10collective13CollectiveMmaINS1_35MainloopSm100TmaUmmaWarpSpecializedILi5ELi2ELi2ENS5_IJNS4_1CILi2EEESB_NSA_ILi1EEEEEEEENS5_IJNSA_ILi256EEESF_NSA_ILi32EEEEEENS_10tfloat32_tENS5_IJlSC_lEEESI_SJ_NS4_8TiledMMAINS4_8MMA_AtomIJNS4_23SM100_MMA_TF32_2x1SM_SSISI_SI_fLi256ELi256ELNS4_4UMMA5MajorE0ELSO_0ELNSN_7ScaleInE0ELSP_0EEEEEENS4_6LayoutINS5_IJSC_SC_SC_EEENS5_IJNSA_ILi0EEESU_SU_EEEEENS5_IJNS4_10UnderscoreESX_SX_EEEEENS4_28SM100_TMA_2SM_LOAD_MULTICASTENS4_14ComposedLayoutINS4_7SwizzleILi3ELi4ELi3EEENS4_18smem_ptr_flag_bitsILi32EEENSS_INS5_IJNSA_ILi8EEESG_EEENS5_IJSG_SC_EEEEEEEvNS4_8identityENS4_18SM100_TMA_2SM_LOADES1A_vS1B_EENS_8epilogue10collective18CollectiveEpilogueINS1E_23Sm100TmaWarpSpecializedILi4ELi2ELi32ELb1ELb0EEEJNS5_IJNSA_ILi128EEESF_SG_EEENS5_IJNSS_IS1J_SC_EENSS_ISG_SC_EEEEESI_SJ_SI_SJ_NS1E_6fusion15FusionCallbacksIS1I_NS1O_17LinearCombinationISI_fSI_fLNS_15FloatRoundStyleE2EEES1K_S1N_JEEENS4_5SM1004TMEM4LOAD26SM100_TMEM_LOAD_32dp32b32xENS4_13SM90_TMA_LOADES1A_NS4_39AutoVectorizingCopyWithAssumedAlignmentILi128EEENS4_14SM90_TMA_STOREES1A_S20_S20_EEEvvEEEEvNT_6ParamsE --------------------------
	.section	.nv.shared._ZN7cutlass13device_kernelINS_4gemm6kernel13GemmUniversalIN4cute5tupleIJiiiiEEENS1_10collective13CollectiveMmaINS1_35MainloopSm100TmaUmmaWarpSpecializedILi5ELi2ELi2ENS5_IJNS4_1CILi2EEESB_NSA_ILi1EEEEEEEENS5_IJNSA_ILi256EEESF_NSA_ILi32EEEEEENS_10tfloat32_tENS5_IJlSC_lEEESI_SJ_NS4_8TiledMMAINS4_8MMA_AtomIJNS4_23SM100_MMA_TF32_2x1SM_SSISI_SI_fLi256ELi256ELNS4_4UMMA5MajorE0ELSO_0ELNSN_7ScaleInE0ELSP_0EEEEEENS4_6LayoutINS5_IJSC_SC_SC_EEENS5_IJNSA_ILi0EEESU_SU_EEEEENS5_IJNS4_10UnderscoreESX_SX_EEEEENS4_28SM100_TMA_2SM_LOAD_MULTICASTENS4_14ComposedLayoutINS4_7SwizzleILi3ELi4ELi3EEENS4_18smem_ptr_flag_bitsILi32EEENSS_INS5_IJNSA_ILi8EEESG_EEENS5_IJSG_SC_EEEEEEEvNS4_8identityENS4_18SM100_TMA_2SM_LOADES1A_vS1B_EENS_8epilogue10collective18CollectiveEpilogueINS1E_23Sm100TmaWarpSpecializedILi4ELi2ELi32ELb1ELb0EEEJNS5_IJNSA_ILi128EEESF_SG_EEENS5_IJNSS_IS1J_SC_EENSS_ISG_SC_EEEEESI_SJ_SI_SJ_NS1E_6fusion15FusionCallbacksIS1I_NS1O_17LinearCombinationISI_fSI_fLNS_15FloatRoundStyleE2EEES1K_S1N_JEEENS4_5SM1004TMEM4LOAD26SM100_TMEM_LOAD_32dp32b32xENS4_13SM90_TMA_LOADES1A_NS4_39AutoVectorizingCopyWithAssumedAlignmentILi128EEENS4_14SM90_TMA_STOREES1A_S20_S20_EEEvvEEEEvNT_6ParamsE,"aw",@nobits
	.sectionflags	@""
	.align	16
	.zero		1024


//--------------------- .nv.shared.reserved.0     --------------------------
	.section	.nv.shared.reserved.0,"aw",@nobits
	.weak		__nv_reservedSMEM_offset_0_alias
	.size		__nv_reservedSMEM_offset_0_alias, 0, 64
	.other		__nv_reservedSMEM_offset_0_alias,@"STO_CUDA_RESERVED_SHARED STV_DEFAULT"
__nv_reservedSMEM_offset_0_alias:
	.zero		0
.nv.shared.reserved.0:
	.zero		64
	.weak		__nv_reservedSMEM_tcgen05_partition
	.type		__nv_reservedSMEM_tcgen05_partition,@object
	.size		__nv_reservedSMEM_tcgen05_partition,(.L_0 - __nv_reservedSMEM_tcgen05_partition)
__nv_reservedSMEM_tcgen05_partition:
	.zero		32
.L_0:


//--------------------- .nv.global                --------------------------
	.section	.nv.global,"aw",@nobits
.nv.global:
	.type		_ZN40_INTERNAL_2f0d67f5_4_k_cu_207c50a3_105054cute1_E,@object
	.size		_ZN40_INTERNAL_2f0d67f5_4_k_cu_207c50a3_105054cute1_E,(_ZN40_INTERNAL_2f0d67f5_4_k_cu_207c50a3_105054cuda3std3__45__cpo6cbeginE - _ZN40_INTERNAL_2f0d67f5_4_k_cu_207c50a3_105054cute1_E)
_ZN40_INTERNAL_2f0d67f5_4_k_cu_207c50a3_105054cute1_E:
	.zero		1
	.type		_ZN40_INTERNAL_2f0d67f5_4_k_cu_207c50a3_105054cuda3std3__45__cpo6cbeginE,@object
	.size		_ZN40_INTERNAL_2f0d67f5_4_k_cu_207c50a3_105054cuda3std3__45__cpo6cbeginE,(_ZN40_INTERNAL_2f0d67f5_4_k_cu_207c50a3_105054cuda3std3__48in_placeE - _ZN40_INTERNAL_2f0d67f5_4_k_cu_207c50a3_105054cuda3std3__45__cpo6cbeginE)
_ZN40_INTERNAL_2f0d67f5_4_k_cu_207c50a3_105054cuda3std3__45__cpo6cbeginE:
	.zero		1
	.type		_ZN40_INTERNAL_2f0d67f5_4_k_cu_207c50a3_105054cuda3std3__48in_placeE,@object
	.size		_ZN40_INTERNAL_2f0d67f5_4_k_cu_207c50a3_105054cuda3std3__48in_placeE,(_ZN40_INTERNAL_2f0d67f5_4_k_cu_207c50a3_105054cuda3std6ranges3__45__cpo9iter_moveE - _ZN40_INTERNAL_2f0d67f5_4_k_cu_207c50a3_105054cuda3std3__48in_placeE)
_ZN40_INTERNAL_2f0d67f5_4_k_cu_207c50a3_105054cuda3std3__48in_placeE:
	.zero		1
	.type		_ZN40_INTERNAL_2f0d67f5_4_k_cu_207c50a3_105054cuda3std6ranges3__45__cpo9iter_moveE,@object
	.size		_ZN40_INTERNAL_2f0d67f5_4_k_cu_207c50a3_105054cuda3std6ranges3__45__cpo9iter_moveE,(_ZN40_INTERNAL_2f0d67f5_4_k_cu_207c50a3_105054cuda3std3__45__cpo5beginE - _ZN40_INTERNAL_2f0d67f5_4_k_cu_207c50a3_105054cuda3std6ranges3__45__cpo9iter_moveE)
_ZN40_INTERNAL_2f0d67f5_4_k_cu_207c50a3_105054cuda3std6ranges3__45__cpo9iter_moveE:
	.zero		1
	.type		_ZN40_INTERNAL_2f0d67f5_4_k_cu_207c50a3_105054cuda3std3__45__cpo5beginE,@object
	.size		_ZN40_INTERNAL_2f0d67f5_4_k_cu_207c50a3_105054cuda3std3__45__cpo5beginE,(_ZN40_INTERNAL_2f0d67f5_4_k_cu_207c50a3_105054cuda3std3__442_GLOBAL__N__2f0d67f5_4_k_cu_207c50a3_105056ignoreE - _ZN40_INTERNAL_2f0d67f5_4_k_cu_207c50a3_105054cuda3std3__45__cpo5beginE)
_ZN40_INTERNAL_2f0d67f5_4_k_cu_207c50a3_105054cuda3std3__45__cpo5beginE:
	.zero		1
	.type		_ZN40_INTERNAL_2f0d67f5_4_k_cu_207c50a3_105054cuda3std3__442_GLOBAL__N__2f0d67f5_4_k_cu_207c50a3_105056ignoreE,@object
	.size		_ZN40_INTERNAL_2f0d67f5_4_k_cu_207c50a3_105054cuda3std3__442_GLOBAL__N__2f0d67f5_4_k_cu_207c50a3_105056ignoreE,(_ZN40_INTERNAL_2f0d67f5_4_k_cu_207c50a3_105054cute7productE - _ZN40_INTERNAL_2f0d67f5_4_k_cu_207c50a3_105054cuda3std3__442_GLOBAL__N__2f0d67f5_4_k_cu_207c50a3_105056ignoreE)
_ZN40_INTERNAL_2f0d67f5_4_k_cu_207c50a3_105054cuda3std3__442_GLOBAL__N__2f0d67f5_4_k_cu_207c50a3_105056ignoreE:
	.zero		1
	.type		_ZN40_INTERNAL_2f0d67f5_4_k_cu_207c50a3_105054cute7productE,@object
	.size		_ZN40_INTERNAL_2f0d67f5_4_k_cu_207c50a3_105054cute7productE,(_ZN40_INTERNAL_2f0d67f5_4_k_cu_207c50a3_105054cuda3std3__45__cpo3endE - _ZN40_INTERNAL_2f0d67f5_4_k_cu_207c50a3_105054cute7productE)
_ZN40_INTERNAL_2f0d67f5_4_k_cu_207c50a3_105054cute7productE:
	.zero		1
	.type		_ZN40_INTERNAL_2f0d67f5_4_k_cu_207c50a3_105054cuda3std3__45__cpo3endE,@object
	.size		_ZN40_INTERNAL_2f0d67f5_4_k_cu_207c50a3_105054cuda3std3__45__cpo3endE,(_ZN40_INTERNAL_2f0d67f5_4_k_cu_207c50a3_105054cuda3std3__419piecewise_constructE - _ZN40_INTERNAL_2f0d67f5_4_k_cu_207c50a3_105054cuda3std3__45__cpo3endE)
_ZN40_INTERNAL_2f0d67f5_4_k_cu_207c50a3_105054cuda3std3__45__cpo3endE:
	.zero		1
	.type		_ZN40_INTERNAL_2f0d67f5_4_k_cu_207c50a3_105054cuda3std3__419piecewise_constructE,@object
	.size		_ZN40_INTERNAL_2f0d67f5_4_k_cu_207c50a3_105054cuda3std3__419piecewise_constructE,(_ZN40_INTERNAL_2f0d67f5_4_k_cu_207c50a3_105054cuda3std3__45__cpo4cendE - _ZN40_INTERNAL_2f0d67f5_4_k_cu_207c50a3_105054cuda3std3__419piecewise_constructE)
_ZN40_INTERNAL_2f0d67f5_4_k_cu_207c50a3_105054cuda3std3__419piecewise_constructE:
	.zero		1
	.type		_ZN40_INTERNAL_2f0d67f5_4_k_cu_207c50a3_105054cuda3std3__45__cpo4cendE,@object
	.size		_ZN40_INTERNAL_2f0d67f5_4_k_cu_207c50a3_105054cuda3std3__45__cpo4cendE,(_ZN40_INTERNAL_2f0d67f5_4_k_cu_207c50a3_105054cuda3std6ranges3__45__cpo4swapE - _ZN40_INTERNAL_2f0d67f5_4_k_cu_207c50a3_105054cuda3std3__45__cpo4cendE)
_ZN40_INTERNAL_2f0d67f5_4_k_cu_207c50a3_105054cuda3std3__45__cpo4cendE:
	.zero		1
	.type		_ZN40_INTERNAL_2f0d67f5_4_k_cu_207c50a3_105054cuda3std6ranges3__45__cpo4swapE,@object
	.size		_ZN40_INTERNAL_2f0d67f5_4_k_cu_207c50a3_105054cuda3std6ranges3__45__cpo4swapE,(.L_10 - _ZN40_INTERNAL_2f0d67f5_4_k_cu_207c50a3_105054cuda3std6ranges3__45__cpo4swapE)
_ZN40_INTERNAL_2f0d67f5_4_k_cu_207c50a3_105054cuda3std6ranges3__45__cpo4swapE:
	.zero		1
.L_10:


//--------------------- .nv.constant0._ZN7cutlass13device_kernelINS_4gemm6kernel13GemmUniversalIN4cute5tupleIJiiiiEEENS1_10collective13CollectiveMmaINS1_35MainloopSm100TmaUmmaWarpSpecializedILi5ELi2ELi2ENS5_IJNS4_1CILi2EEESB_NSA_ILi1EEEEEEEENS5_IJNSA_ILi256EEESF_NSA_ILi32EEEEEENS_10tfloat32_tENS5_IJlSC_lEEESI_SJ_NS4_8TiledMMAINS4_8MMA_AtomIJNS4_23SM100_MMA_TF32_2x1SM_SSISI_SI_fLi256ELi256ELNS4_4UMMA5MajorE0ELSO_0ELNSN_7ScaleInE0ELSP_0EEEEEENS4_6LayoutINS5_IJSC_SC_SC_EEENS5_IJNSA_ILi0EEESU_SU_EEEEENS5_IJNS4_10UnderscoreESX_SX_EEEEENS4_28SM100_TMA_2SM_LOAD_MULTICASTENS4_14ComposedLayoutINS4_7SwizzleILi3ELi4ELi3EEENS4_18smem_ptr_flag_bitsILi32EEENSS_INS5_IJNSA_ILi8EEESG_EEENS5_IJSG_SC_EEEEEEEvNS4_8identityENS4_18SM100_TMA_2SM_LOADES1A_vS1B_EENS_8epilogue10collective18CollectiveEpilogueINS1E_23Sm100TmaWarpSpecializedILi4ELi2ELi32ELb1ELb0EEEJNS5_IJNSA_ILi128EEESF_SG_EEENS5_IJNSS_IS1J_SC_EENSS_ISG_SC_EEEEESI_SJ_SI_SJ_NS1E_6fusion15FusionCallbacksIS1I_NS1O_17LinearCombinationISI_fSI_fLNS_15FloatRoundStyleE2EEES1K_S1N_JEEENS4_5SM1004TMEM4LOAD26SM100_TMEM_LOAD_32dp32b32xENS4_13SM90_TMA_LOADES1A_NS4_39AutoVectorizingCopyWithAssumedAlignmentILi128EEENS4_14SM90_TMA_STOREES1A_S20_S20_EEEvvEEEEvNT_6ParamsE --------------------------
	.section	.nv.constant0._ZN7cutlass13device_kernelINS_4gemm6kernel13GemmUniversalIN4cute5tupleIJiiiiEEENS1_10collective13CollectiveMmaINS1_35MainloopSm100TmaUmmaWarpSpecializedILi5ELi2ELi2ENS5_IJNS4_1CILi2EEESB_NSA_ILi1EEEEEEEENS5_IJNSA_ILi256EEESF_NSA_ILi32EEEEEENS_10tfloat32_tENS5_IJlSC_lEEESI_SJ_NS4_8TiledMMAINS4_8MMA_AtomIJNS4_23SM100_MMA_TF32_2x1SM_SSISI_SI_fLi256ELi256ELNS4_4UMMA5MajorE0ELSO_0ELNSN_7ScaleInE0ELSP_0EEEEEENS4_6LayoutINS5_IJSC_SC_SC_EEENS5_IJNSA_ILi0EEESU_SU_EEEEENS5_IJNS4_10UnderscoreESX_SX_EEEEENS4_28SM100_TMA_2SM_LOAD_MULTICASTENS4_14ComposedLayoutINS4_7SwizzleILi3ELi4ELi3EEENS4_18smem_ptr_flag_bitsILi32EEENSS_INS5_IJNSA_ILi8EEESG_EEENS5_IJSG_SC_EEEEEEEvNS4_8identityENS4_18SM100_TMA_2SM_LOADES1A_vS1B_EENS_8epilogue10collective18CollectiveEpilogueINS1E_23Sm100TmaWarpSpecializedILi4ELi2ELi32ELb1ELb0EEEJNS5_IJNSA_ILi128EEESF_SG_EEENS5_IJNSS_IS1J_SC_EENSS_ISG_SC_EEEEESI_SJ_SI_SJ_NS1E_6fusion15FusionCallbacksIS1I_NS1O_17LinearCombinationISI_fSI_fLNS_15FloatRoundStyleE2EEES1K_S1N_JEEENS4_5SM1004TMEM4LOAD26SM100_TMEM_LOAD_32dp32b32xENS4_13SM90_TMA_LOADES1A_NS4_39AutoVectorizingCopyWithAssumedAlignmentILi128EEENS4_14SM90_TMA_STOREES1A_S20_S20_EEEvvEEEEvNT_6ParamsE,"a",@progbits
	.sectionflags	@""
	.align	4
.nv.constant0._ZN7cutlass13device_kernelINS_4gemm6kernel13GemmUniversalIN4cute5tupleIJiiiiEEENS1_10collective13CollectiveMmaINS1_35MainloopSm100TmaUmmaWarpSpecializedILi5ELi2ELi2ENS5_IJNS4_1CILi2EEESB_NSA_ILi1EEEEEEEENS5_IJNSA_ILi256EEESF_NSA_ILi32EEEEEENS_10tfloat32_tENS5_IJlSC_lEEESI_SJ_NS4_8TiledMMAINS4_8MMA_AtomIJNS4_23SM100_MMA_TF32_2x1SM_SSISI_SI_fLi256ELi256ELNS4_4UMMA5MajorE0ELSO_0ELNSN_7ScaleInE0ELSP_0EEEEEENS4_6LayoutINS5_IJSC_SC_SC_EEENS5_IJNSA_ILi0EEESU_SU_EEEEENS5_IJNS4_10UnderscoreESX_SX_EEEEENS4_28SM100_TMA_2SM_LOAD_MULTICASTENS4_14ComposedLayoutINS4_7SwizzleILi3ELi4ELi3EEENS4_18smem_ptr_flag_bitsILi32EEENSS_INS5_IJNSA_ILi8EEESG_EEENS5_IJSG_SC_EEEEEEEvNS4_8identityENS4_18SM100_TMA_2SM_LOADES1A_vS1B_EENS_8epilogue10collective18CollectiveEpilogueINS1E_23Sm100TmaWarpSpecializedILi4ELi2ELi32ELb1ELb0EEEJNS5_IJNSA_ILi128EEESF_SG_EEENS5_IJNSS_IS1J_SC_EENSS_ISG_SC_EEEEESI_SJ_SI_SJ_NS1E_6fusion15FusionCallbacksIS1I_NS1O_17LinearCombinationISI_fSI_fLNS_15FloatRoundStyleE2EEES1K_S1N_JEEENS4_5SM1004TMEM4LOAD26SM100_TMEM_LOAD_32dp32b32xENS4_13SM90_TMA_LOADES1A_NS4_39AutoVectorizingCopyWithAssumedAlignmentILi128EEENS4_14SM90_TMA_STOREES1A_S20_S20_EEEvvEEEEvNT_6ParamsE:
	.zero		2944


//--------------------- SYMBOLS --------------------------

	.type		.nv.reservedSmem.offset0,@object
	.size		.nv.reservedSmem.offset0,0x4
	.type		.nv.reservedSmem.cap,@object
	.size		.nv.reservedSmem.cap,0x4
	.type		__assertfail,@function
